def matmul_kernel(
    a_ptr,
    b_ptr,
    c_ptr,
    M,
    N,
    K,
    stride_am,
    stride_ak,
    stride_bk,
    stride_bn,
    stride_cm,
    stride_cn,
    BLOCK_M: tl.constexpr,
    BLOCK_N: tl.constexpr,
    BLOCK_K: tl.constexpr,
    GROUP_M: tl.constexpr,
):
    pid = tl.program_id(axis=0)
    num_pid_m = tl.cdiv(M, BLOCK_M)
    num_pid_n = tl.cdiv(N, BLOCK_N)
    num_pid_in_group = GROUP_M * num_pid_n
    group_id = pid // num_pid_in_group
    first_pid_m = group_id * GROUP_M
    group_size_m = min(num_pid_m - first_pid_m, GROUP_M)
    pid_m = first_pid_m + ((pid % num_pid_in_group) % group_size_m)
    pid_n = (pid % num_pid_in_group) // group_size_m

    offs_am = (pid_m * BLOCK_M + tl.arange(0, BLOCK_M)) % M
    offs_bn = (pid_n * BLOCK_N + tl.arange(0, BLOCK_N)) % N
    offs_k = tl.arange(0, BLOCK_K)
    a_ptrs = a_ptr + offs_am[:, None] * stride_am + offs_k[None, :] * stride_ak
    b_ptrs = b_ptr + offs_k[:, None] * stride_bk + offs_bn[None, :] * stride_bn

    acc = tl.zeros((BLOCK_M, BLOCK_N), dtype=tl.float32)
    for kk in range(0, tl.cdiv(K, BLOCK_K)):
        a = tl.load(a_ptrs, mask=offs_k[None, :] < K - kk * BLOCK_K, other=0.0)
        b = tl.load(b_ptrs, mask=offs_k[:, None] < K - kk * BLOCK_K, other=0.0)
        acc = tl.dot(a, b, acc)
        a_ptrs += BLOCK_K * stride_ak
        b_ptrs += BLOCK_K * stride_bk

    c = acc.to(c_ptr.dtype.element_ty)
    offs_cm = pid_m * BLOCK_M + tl.arange(0, BLOCK_M)
    offs_cn = pid_n * BLOCK_N + tl.arange(0, BLOCK_N)
    c_ptrs = c_ptr + offs_cm[:, None] * stride_cm + offs_cn[None, :] * stride_cn
    mask = (offs_cm[:, None] < M) & (offs_cn[None, :] < N)
    tl.store(c_ptrs, c, mask=mask)

# config = {"BLOCK_K": 32, "BLOCK_M": 128, "BLOCK_N": 128, "GROUP_M": 8, "arch": "sm_90", "dtype": "bf16", "num_ctas": 1, "num_stages": 3, "num_warps": 1}
# arch = sm_90


// ===== COMPILED SASS (sm_90a) =====

	.target	sm_90a

	.elftype	@"ET_EXEC"


//--------------------- .note.nv.tkinfo           --------------------------
	.section	.note.nv.tkinfo,"",@"SHT_NOTE"
	.sectionflags	@"SHF_NOTE_NV_TKINFO"
	.tkinfo
        /*0018*/ 	.word	0x00000002
        /*0030*/ 	.string	""
        /*0030*/ 	.string	"ptxas"
        /*0030*/ 	.string	"Cuda compilation tools, release 13.0, V13.0.88"
        /*0030*/ 	.string	"Build cuda_13.0.r13.0/compiler.36424714_0"
        /*0030*/ 	.string	"-v  -suppress-debug-info  -lineinfo  -arch sm_90a "



//--------------------- .note.nv.cuinfo           --------------------------
	.section	.note.nv.cuinfo,"",@"SHT_NOTE"
	.sectionflags	@"SHF_NOTE_NV_CUINFO"
        /*0018*/ 	.short	0x0002
        /*001a*/ 	.short	0x005a
        /*001c*/ 	.short	0x0082
	.zero		2


//--------------------- .nv.info                  --------------------------
	.section	.nv.info,"",@"SHT_CUDA_INFO"
	.align	4


	//----- nvinfo : EIATTR_REGCOUNT
	.align		4
        /*0000*/ 	.byte	0x04, 0x2f
        /*0002*/ 	.short	(.L_1 - .L_0)
	.align		4
.L_0:
        /*0004*/ 	.word	index@(matmul_kernel)
        /*0008*/ 	.word	0x00000040


	//----- nvinfo : EIATTR_FRAME_SIZE
	.align		4
.L_1:
        /*000c*/ 	.byte	0x04, 0x11
        /*000e*/ 	.short	(.L_3 - .L_2)
	.align		4
.L_2:
        /*0010*/ 	.word	index@(matmul_kernel)
        /*0014*/ 	.word	0x00001f58


	//----- nvinfo : EIATTR_MIN_STACK_SIZE
	.align		4
.L_3:
        /*0018*/ 	.byte	0x04, 0x12
        /*001a*/ 	.short	(.L_5 - .L_4)
	.align		4
.L_4:
        /*001c*/ 	.word	index@(matmul_kernel)
        /*0020*/ 	.word	0x00001f58
.L_5:


//--------------------- .nv.compat                --------------------------
	.section	.nv.compat,"",@"SHT_CUDA_COMPAT_INFO"
	.align	4
        /*0000*/ 	.byte	0x02, 0x09, 0x01, 0x00, 0x02, 0x02, 0x01, 0x00, 0x02, 0x05, 0x05, 0x00, 0x03, 0x07, 0x01, 0x01
        /*0010*/ 	.byte	0x02, 0x03, 0x00, 0x00, 0x02, 0x06, 0x01, 0x00, 0x04, 0x0b, 0x08, 0x00, 0x00, 0x00, 0x00, 0x00
        /*0020*/ 	.byte	0x00, 0x00, 0x00, 0x00


//--------------------- .nv.info.matmul_kernel    --------------------------
	.section	.nv.info.matmul_kernel,"",@"SHT_CUDA_INFO"
	.sectionflags	@""
	.align	4


	//----- nvinfo : EIATTR_CUDA_API_VERSION
	.align		4
        /*0000*/ 	.byte	0x04, 0x37
        /*0002*/ 	.short	(.L_7 - .L_6)
.L_6:
        /*0004*/ 	.word	0x00000082


	//----- nvinfo : EIATTR_KPARAM_INFO
	.align		4
.L_7:
        /*0008*/ 	.byte	0x04, 0x17
        /*000a*/ 	.short	(.L_9 - .L_8)
.L_8:
        /*000c*/ 	.word	0x00000000
        /*0010*/ 	.short	0x000d
        /*0012*/ 	.short	0x0048
        /*0014*/ 	.byte	0x00, 0xf4, 0x21, 0x00


	//----- nvinfo : EIATTR_KPARAM_INFO
	.align		4
.L_9:
        /*0018*/ 	.byte	0x04, 0x17
        /*001a*/ 	.short	(.L_11 - .L_10)
.L_10:
        /*001c*/ 	.word	0x00000000
        /*0020*/ 	.short	0x000c
        /*0022*/ 	.short	0x0040
        /*0024*/ 	.byte	0x00, 0xf4, 0x21, 0x00


	//----- nvinfo : EIATTR_KPARAM_INFO
	.align		4
.L_11:
        /*0028*/ 	.byte	0x04, 0x17
        /*002a*/ 	.short	(.L_13 - .L_12)
.L_12:
        /*002c*/ 	.word	0x00000000
        /*0030*/ 	.short	0x000b
        /*0032*/ 	.short	0x0038
        /*0034*/ 	.byte	0x00, 0xf0, 0x11, 0x00


	//----- nvinfo : EIATTR_KPARAM_INFO
	.align		4
.L_13:
        /*0038*/ 	.byte	0x04, 0x17
        /*003a*/ 	.short	(.L_15 - .L_14)
.L_14:
        /*003c*/ 	.word	0x00000000
        /*0040*/ 	.short	0x000a
        /*0042*/ 	.short	0x0034
        /*0044*/ 	.byte	0x00, 0xf0, 0x11, 0x00


	//----- nvinfo : EIATTR_KPARAM_INFO
	.align		4
.L_15:
        /*0048*/ 	.byte	0x04, 0x17
        /*004a*/ 	.short	(.L_17 - .L_16)
.L_16:
        /*004c*/ 	.word	0x00000000
        /*0050*/ 	.short	0x0009
        /*0052*/ 	.short	0x0030
        /*0054*/ 	.byte	0x00, 0xf0, 0x11, 0x00


	//----- nvinfo : EIATTR_KPARAM_INFO
	.align		4
.L_17:
        /*0058*/ 	.byte	0x04, 0x17
        /*005a*/ 	.short	(.L_19 - .L_18)
.L_18:
        /*005c*/ 	.word	0x00000000
        /*0060*/ 	.short	0x0008
        /*0062*/ 	.short	0x002c
        /*0064*/ 	.byte	0x00, 0xf0, 0x11, 0x00


	//----- nvinfo : EIATTR_KPARAM_INFO
	.align		4
.L_19:
        /*0068*/ 	.byte	0x04, 0x17
        /*006a*/ 	.short	(.L_21 - .L_20)
.L_20:
        /*006c*/ 	.word	0x00000000
        /*0070*/ 	.short	0x0007
        /*0072*/ 	.short	0x0028
        /*0074*/ 	.byte	0x00, 0xf0, 0x11, 0x00


	//----- nvinfo : EIATTR_KPARAM_INFO
	.align		4
.L_21:
        /*0078*/ 	.byte	0x04, 0x17
        /*007a*/ 	.short	(.L_23 - .L_22)
.L_22:
        /*007c*/ 	.word	0x00000000
        /*0080*/ 	.short	0x0006
        /*0082*/ 	.short	0x0024
        /*0084*/ 	.byte	0x00, 0xf0, 0x11, 0x00


	//----- nvinfo : EIATTR_KPARAM_INFO
	.align		4
.L_23:
        /*0088*/ 	.byte	0x04, 0x17
        /*008a*/ 	.short	(.L_25 - .L_24)
.L_24:
        /*008c*/ 	.word	0x00000000
        /*0090*/ 	.short	0x0005
        /*0092*/ 	.short	0x0020
        /*0094*/ 	.byte	0x00, 0xf0, 0x11, 0x00


	//----- nvinfo : EIATTR_KPARAM_INFO
	.align		4
.L_25:
        /*0098*/ 	.byte	0x04, 0x17
        /*009a*/ 	.short	(.L_27 - .L_26)
.L_26:
        /*009c*/ 	.word	0x00000000
        /*00a0*/ 	.short	0x0004
        /*00a2*/ 	.short	0x001c
        /*00a4*/ 	.byte	0x00, 0xf0, 0x11, 0x00


	//----- nvinfo : EIATTR_KPARAM_INFO
	.align		4
.L_27:
        /*00a8*/ 	.byte	0x04, 0x17
        /*00aa*/ 	.short	(.L_29 - .L_28)
.L_28:
        /*00ac*/ 	.word	0x00000000
        /*00b0*/ 	.short	0x0003
        /*00b2*/ 	.short	0x0018
        /*00b4*/ 	.byte	0x00, 0xf0, 0x11, 0x00


	//----- nvinfo : EIATTR_KPARAM_INFO
	.align		4
.L_29:
        /*00b8*/ 	.byte	0x04, 0x17
        /*00ba*/ 	.short	(.L_31 - .L_30)
.L_30:
        /*00bc*/ 	.word	0x00000000
        /*00c0*/ 	.short	0x0002
        /*00c2*/ 	.short	0x0010
        /*00c4*/ 	.byte	0x00, 0xf4, 0x21, 0x00


	//----- nvinfo : EIATTR_KPARAM_INFO
	.align		4
.L_31:
        /*00c8*/ 	.byte	0x04, 0x17
        /*00ca*/ 	.short	(.L_33 - .L_32)
.L_32:
        /*00cc*/ 	.word	0x00000000
        /*00d0*/ 	.short	0x0001
        /*00d2*/ 	.short	0x0008
        /*00d4*/ 	.byte	0x00, 0xf4, 0x21, 0x00


	//----- nvinfo : EIATTR_KPARAM_INFO
	.align		4
.L_33:
        /*00d8*/ 	.byte	0x04, 0x17
        /*00da*/ 	.short	(.L_35 - .L_34)
.L_34:
        /*00dc*/ 	.word	0x00000000
        /*00e0*/ 	.short	0x0000
        /*00e2*/ 	.short	0x0000
        /*00e4*/ 	.byte	0x00, 0xf4, 0x21, 0x00


	//----- nvinfo : EIATTR_SPARSE_MMA_MASK
	.align		4
.L_35:
        /*00e8*/ 	.byte	0x03, 0x50
        /*00ea*/ 	.short	0x0000


	//----- nvinfo : EIATTR_MAXREG_COUNT
	.align		4
        /*00ec*/ 	.byte	0x03, 0x1b
        /*00ee*/ 	.short	0x00ff


	//----- nvinfo : EIATTR_NUM_BARRIERS
	.align		4
        /*00f0*/ 	.byte	0x02, 0x4c
        /*00f2*/ 	.byte	0x01
	.zero		1


	//----- nvinfo : EIATTR_ANNOTATIONS
	.align		4
        /*00f4*/ 	.byte	0x04, 0x55
        /*00f6*/ 	.short	(.L_37 - .L_36)


	//   ....[0]....
.L_36:
        /*00f8*/ 	.word	0x00000001
        /*00fc*/ 	.byte	0xa0, 0x01, 0x00, 0x00, 0x01, 0x00, 0x00, 0x00, 0xf0, 0x01, 0x00, 0x00, 0x01, 0x00, 0x00, 0x00
        /* <DEDUP_REMOVED lines=3852> */
        /*f1cc*/ 	.byte	0x30, 0xee, 0x03, 0x00


	//----- nvinfo : EIATTR_MERCURY_ISA_VERSION
	.align		4
.L_37:
        /*f1d0*/ 	.byte	0x03, 0x5f
        /*f1d2*/ 	.short	0x0101


	//----- nvinfo : EIATTR_COOP_GROUP_MASK_REGIDS
	.align		4
        /*f1d4*/ 	.byte	0x04, 0x29
        /*f1d6*/ 	.short	(.L_39 - .L_38)


	//   ....[0]....
.L_38:
        /*f1d8*/ 	.word	0xffffffff


	//   ....[1]....
        /*f1dc*/ 	.word	0xffffffff


	//   ....[2]....
        /*f1e0*/ 	.word	0xffffffff


	//   ....[3]....
        /*f1e4*/ 	.word	0xffffffff


	//   ....[4]....
        /*f1e8*/ 	.word	0xffffffff


	//   ....[5]....
        /*f1ec*/ 	.word	0xffffffff


	//   ....[6]....
        /*f1f0*/ 	.word	0xffffffff


	//   ....[7]....
        /*f1f4*/ 	.word	0xffffffff


	//   ....[8]....
        /*f1f8*/ 	.word	0xffffffff


	//   ....[9]....
        /*f1fc*/ 	.word	0xffffffff


	//   ....[10]....
        /*f200*/ 	.word	0xffffffff


	//   ....[11]....
        /*f204*/ 	.word	0xffffffff


	//   ....[12]....
        /*f208*/ 	.word	0xffffffff


	//   ....[13]....
        /*f20c*/ 	.word	0xffffffff


	//   ....[14]....
        /*f210*/ 	.word	0xffffffff


	//   ....[15]....
        /*f214*/ 	.word	0xffffffff


	//   ....[16]....
        /*f218*/ 	.word	0xffffffff


	//   ....[17]....
        /*f21c*/ 	.word	0xffffffff


	//   ....[18]....
        /*f220*/ 	.word	0xffffffff


	//   ....[19]....
        /*f224*/ 	.word	0xffffffff


	//   ....[20]....
        /*f228*/ 	.word	0xffffffff


	//   ....[21]....
        /*f22c*/ 	.word	0xffffffff


	//   ....[22]....
        /*f230*/ 	.word	0xffffffff


	//   ....[23]....
        /*f234*/ 	.word	0xffffffff


	//   ....[24]....
        /*f238*/ 	.word	0xffffffff


	//   ....[25]....
        /*f23c*/ 	.word	0xffffffff


	//   ....[26]....
        /*f240*/ 	.word	0xffffffff


	//   ....[27]....
        /*f244*/ 	.word	0xffffffff


	//   ....[28]....
        /*f248*/ 	.word	0xffffffff


	//   ....[29]....
        /*f24c*/ 	.word	0xffffffff


	//   ....[30]....
        /*f250*/ 	.word	0xffffffff


	//   ....[31]....
        /*f254*/ 	.word	0xffffffff


	//   ....[32]....
        /*f258*/ 	.word	0xffffffff


	//   ....[33]....
        /*f25c*/ 	.word	0xffffffff


	//   ....[34]....
        /*f260*/ 	.word	0xffffffff


	//   ....[35]....
        /*f264*/ 	.word	0xffffffff


	//   ....[36]....
        /*f268*/ 	.word	0xffffffff


	//   ....[37]....
        /*f26c*/ 	.word	0xffffffff


	//   ....[38]....
        /*f270*/ 	.word	0xffffffff


	//   ....[39]....
        /*f274*/ 	.word	0xffffffff


	//   ....[40]....
        /*f278*/ 	.word	0xffffffff


	//   ....[41]....
        /*f27c*/ 	.word	0xffffffff


	//   ....[42]....
        /*f280*/ 	.word	0xffffffff


	//   ....[43]....
        /*f284*/ 	.word	0xffffffff


	//   ....[44]....
        /*f288*/ 	.word	0xffffffff


	//   ....[45]....
        /*f28c*/ 	.word	0xffffffff


	//   ....[46]....
        /*f290*/ 	.word	0xffffffff


	//   ....[47]....
        /*f294*/ 	.word	0xffffffff


	//   ....[48]....
        /*f298*/ 	.word	0xffffffff


	//   ....[49]....
        /*f29c*/ 	.word	0xffffffff


	//   ....[50]....
        /*f2a0*/ 	.word	0xffffffff


	//   ....[51]....
        /*f2a4*/ 	.word	0xffffffff


	//   ....[52]....
        /*f2a8*/ 	.word	0xffffffff


	//   ....[53]....
        /*f2ac*/ 	.word	0xffffffff


	//   ....[54]....
        /*f2b0*/ 	.word	0xffffffff


	//   ....[55]....
        /*f2b4*/ 	.word	0xffffffff


	//   ....[56]....
        /*f2b8*/ 	.word	0xffffffff


	//   ....[57]....
        /*f2bc*/ 	.word	0xffffffff


	//   ....[58]....
        /*f2c0*/ 	.word	0xffffffff


	//   ....[59]....
        /*f2c4*/ 	.word	0xffffffff


	//   ....[60]....
        /*f2c8*/ 	.word	0xffffffff


	//   ....[61]....
        /*f2cc*/ 	.word	0xffffffff


	//   ....[62]....
        /*f2d0*/ 	.word	0xffffffff


	//   ....[63]....
        /*f2d4*/ 	.word	0xffffffff


	//   ....[64]....
        /*f2d8*/ 	.word	0xffffffff


	//   ....[65]....
        /*f2dc*/ 	.word	0xffffffff


	//   ....[66]....
        /*f2e0*/ 	.word	0xffffffff


	//   ....[67]....
        /*f2e4*/ 	.word	0xffffffff


	//   ....[68]....
        /*f2e8*/ 	.word	0xffffffff


	//   ....[69]....
        /*f2ec*/ 	.word	0xffffffff


	//   ....[70]....
        /*f2f0*/ 	.word	0xffffffff


	//   ....[71]....
        /*f2f4*/ 	.word	0xffffffff


	//   ....[72]....
        /*f2f8*/ 	.word	0xffffffff


	//   ....[73]....
        /*f2fc*/ 	.word	0xffffffff


	//   ....[74]....
        /*f300*/ 	.word	0xffffffff


	//   ....[75]....
        /*f304*/ 	.word	0xffffffff


	//   ....[76]....
        /*f308*/ 	.word	0xffffffff


	//   ....[77]....
        /*f30c*/ 	.word	0xffffffff


	//   ....[78]....
        /*f310*/ 	.word	0xffffffff


	//   ....[79]....
        /*f314*/ 	.word	0xffffffff


	//   ....[80]....
        /*f318*/ 	.word	0xffffffff


	//   ....[81]....
        /*f31c*/ 	.word	0xffffffff


	//   ....[82]....
        /*f320*/ 	.word	0xffffffff


	//   ....[83]....
        /*f324*/ 	.word	0xffffffff


	//   ....[84]....
        /*f328*/ 	.word	0xffffffff


	//   ....[85]....
        /*f32c*/ 	.word	0xffffffff


	//   ....[86]....
        /*f330*/ 	.word	0xffffffff


	//   ....[87]....
        /*f334*/ 	.word	0xffffffff


	//   ....[88]....
        /*f338*/ 	.word	0xffffffff


	//   ....[89]....
        /*f33c*/ 	.word	0xffffffff


	//   ....[90]....
        /*f340*/ 	.word	0xffffffff


	//   ....[91]....
        /*f344*/ 	.word	0xffffffff


	//   ....[92]....
        /*f348*/ 	.word	0xffffffff


	//   ....[93]....
        /*f34c*/ 	.word	0xffffffff


	//   ....[94]....
        /*f350*/ 	.word	0xffffffff


	//   ....[95]....
        /*f354*/ 	.word	0xffffffff


	//   ....[96]....
        /*f358*/ 	.word	0xffffffff


	//   ....[97]....
        /*f35c*/ 	.word	0xffffffff


	//   ....[98]....
        /*f360*/ 	.word	0xffffffff


	//   ....[99]....
        /*f364*/ 	.word	0xffffffff


	//   ....[100]....
        /*f368*/ 	.word	0xffffffff


	//   ....[101]....
        /*f36c*/ 	.word	0xffffffff


	//   ....[102]....
        /*f370*/ 	.word	0xffffffff


	//   ....[103]....
        /*f374*/ 	.word	0xffffffff


	//   ....[104]....
        /*f378*/ 	.word	0xffffffff


	//   ....[105]....
        /*f37c*/ 	.word	0xffffffff


	//   ....[106]....
        /*f380*/ 	.word	0xffffffff


	//   ....[107]....
        /*f384*/ 	.word	0xffffffff


	//   ....[108]....
        /*f388*/ 	.word	0xffffffff


	//   ....[109]....
        /*f38c*/ 	.word	0xffffffff


	//   ....[110]....
        /*f390*/ 	.word	0xffffffff


	//   ....[111]....
        /*f394*/ 	.word	0xffffffff


	//   ....[112]....
        /*f398*/ 	.word	0xffffffff


	//   ....[113]....
        /*f39c*/ 	.word	0xffffffff


	//   ....[114]....
        /*f3a0*/ 	.word	0xffffffff


	//   ....[115]....
        /*f3a4*/ 	.word	0xffffffff


	//   ....[116]....
        /*f3a8*/ 	.word	0xffffffff


	//   ....[117]....
        /*f3ac*/ 	.word	0xffffffff


	//   ....[118]....
        /*f3b0*/ 	.word	0xffffffff


	//   ....[119]....
        /*f3b4*/ 	.word	0xffffffff


	//   ....[120]....
        /*f3b8*/ 	.word	0xffffffff


	//   ....[121]....
        /*f3bc*/ 	.word	0xffffffff


	//   ....[122]....
        /*f3c0*/ 	.word	0xffffffff


	//   ....[123]....
        /*f3c4*/ 	.word	0xffffffff


	//   ....[124]....
        /*f3c8*/ 	.word	0xffffffff


	//   ....[125]....
        /*f3cc*/ 	.word	0xffffffff


	//   ....[126]....
        /*f3d0*/ 	.word	0xffffffff


	//----- nvinfo : EIATTR_COOP_GROUP_INSTR_OFFSETS
	.align		4
.L_39:
        /*f3d4*/ 	.byte	0x04, 0x28
        /*f3d6*/ 	.short	(.L_41 - .L_40)


	//   ....[0]....
.L_40:
        /*f3d8*/ 	.word	0x00030e20


	//   ....[1]....
        /*f3dc*/ 	.word	0x00030e40


	//   ....[2]....
        /*f3e0*/ 	.word	0x00030e60


	//   ....[3]....
        /*f3e4*/ 	.word	0x00030e80


	//   ....[4]....
        /*f3e8*/ 	.word	0x00030ea0


	//   ....[5]....
        /*f3ec*/ 	.word	0x00030ec0


	//   ....[6]....
        /*f3f0*/ 	.word	0x00030f20


	//   ....[7]....
        /*f3f4*/ 	.word	0x00030fe0


	//   ....[8]....
        /*f3f8*/ 	.word	0x00031030


	//   ....[9]....
        /*f3fc*/ 	.word	0x00031050


	//   ....[10]....
        /*f400*/ 	.word	0x00031090


	//   ....[11]....
        /*f404*/ 	.word	0x000310b0


	//   ....[12]....
        /*f408*/ 	.word	0x000310f0


	//   ....[13]....
        /*f40c*/ 	.word	0x00031110


	//   ....[14]....
        /*f410*/ 	.word	0x00031150


	//   ....[15]....
        /*f414*/ 	.word	0x00031170


	//   ....[16]....
        /*f418*/ 	.word	0x000311b0


	//   ....[17]....
        /*f41c*/ 	.word	0x000311d0


	//   ....[18]....
        /*f420*/ 	.word	0x00031210


	//   ....[19]....
        /*f424*/ 	.word	0x00031230


	//   ....[20]....
        /*f428*/ 	.word	0x00031250


	//   ....[21]....
        /*f42c*/ 	.word	0x00031290


	//   ....[22]....
        /*f430*/ 	.word	0x000312b0


	//   ....[23]....
        /*f434*/ 	.word	0x000312f0


	//   ....[24]....
        /*f438*/ 	.word	0x00031310


	//   ....[25]....
        /*f43c*/ 	.word	0x00031350


	//   ....[26]....
        /*f440*/ 	.word	0x00031390


	//   ....[27]....
        /*f444*/ 	.word	0x000313b0


	//   ....[28]....
        /*f448*/ 	.word	0x00031400


	//   ....[29]....
        /*f44c*/ 	.word	0x00031420


	//   ....[30]....
        /*f450*/ 	.word	0x00031450


	//   ....[31]....
        /*f454*/ 	.word	0x00031470


	//   ....[32]....
        /*f458*/ 	.word	0x000315c0


	//   ....[33]....
        /*f45c*/ 	.word	0x000315e0


	//   ....[34]....
        /*f460*/ 	.word	0x000316e0


	//   ....[35]....
        /*f464*/ 	.word	0x00031700


	//   ....[36]....
        /*f468*/ 	.word	0x00031720


	//   ....[37]....
        /*f46c*/ 	.word	0x00031740


	//   ....[38]....
        /*f470*/ 	.word	0x00031760


	//   ....[39]....
        /*f474*/ 	.word	0x00031780


	//   ....[40]....
        /*f478*/ 	.word	0x000317c0


	//   ....[41]....
        /*f47c*/ 	.word	0x00031800


	//   ....[42]....
        /*f480*/ 	.word	0x00031890


	//   ....[43]....
        /*f484*/ 	.word	0x000318b0


	//   ....[44]....
        /*f488*/ 	.word	0x000318d0


	//   ....[45]....
        /*f48c*/ 	.word	0x000318f0


	//   ....[46]....
        /*f490*/ 	.word	0x00031950


	//   ....[47]....
        /*f494*/ 	.word	0x00031a50


	//   ....[48]....
        /*f498*/ 	.word	0x00031b30


	//   ....[49]....
        /*f49c*/ 	.word	0x00031b50


	//   ....[50]....
        /*f4a0*/ 	.word	0x00031bd0


	//   ....[51]....
        /*f4a4*/ 	.word	0x00031bf0


	//   ....[52]....
        /*f4a8*/ 	.word	0x00031c10


	//   ....[53]....
        /*f4ac*/ 	.word	0x00031c30


	//   ....[54]....
        /*f4b0*/ 	.word	0x00031c50


	//   ....[55]....
        /*f4b4*/ 	.word	0x00031c70


	//   ....[56]....
        /*f4b8*/ 	.word	0x00031cf0


	//   ....[57]....
        /*f4bc*/ 	.word	0x00031d50


	//   ....[58]....
        /*f4c0*/ 	.word	0x00031d70


	//   ....[59]....
        /*f4c4*/ 	.word	0x00031d90


	//   ....[60]....
        /*f4c8*/ 	.word	0x00031db0


	//   ....[61]....
        /*f4cc*/ 	.word	0x00031dd0


	//   ....[62]....
        /*f4d0*/ 	.word	0x00031f10


	//   ....[63]....
        /*f4d4*/ 	.word	0x00031f30


	//   ....[64]....
        /*f4d8*/ 	.word	0x00032030


	//   ....[65]....
        /*f4dc*/ 	.word	0x00032050


	//   ....[66]....
        /*f4e0*/ 	.word	0x000320c0


	//   ....[67]....
        /*f4e4*/ 	.word	0x000320e0


	//   ....[68]....
        /*f4e8*/ 	.word	0x00032100


	//   ....[69]....
        /*f4ec*/ 	.word	0x00032120


	//   ....[70]....
        /*f4f0*/ 	.word	0x00032140


	//   ....[71]....
        /*f4f4*/ 	.word	0x00032160


	//   ....[72]....
        /*f4f8*/ 	.word	0x000321f0


	//   ....[73]....
        /*f4fc*/ 	.word	0x00032250


	//   ....[74]....
        /*f500*/ 	.word	0x00032270


	//   ....[75]....
        /*f504*/ 	.word	0x00032290


	//   ....[76]....
        /*f508*/ 	.word	0x000322b0


	//   ....[77]....
        /*f50c*/ 	.word	0x000322d0


	//   ....[78]....
        /*f510*/ 	.word	0x00032410


	//   ....[79]....
        /*f514*/ 	.word	0x00032430


	//   ....[80]....
        /*f518*/ 	.word	0x00032530


	//   ....[81]....
        /*f51c*/ 	.word	0x00032550


	//   ....[82]....
        /*f520*/ 	.word	0x000325c0


	//   ....[83]....
        /*f524*/ 	.word	0x000325e0


	//   ....[84]....
        /*f528*/ 	.word	0x00032600


	//   ....[85]....
        /*f52c*/ 	.word	0x00032620


	//   ....[86]....
        /*f530*/ 	.word	0x00032640


	//   ....[87]....
        /*f534*/ 	.word	0x00032660


	//   ....[88]....
        /*f538*/ 	.word	0x000326f0


	//   ....[89]....
        /*f53c*/ 	.word	0x00032710


	//   ....[90]....
        /*f540*/ 	.word	0x00032760


	//   ....[91]....
        /*f544*/ 	.word	0x00032780


	//   ....[92]....
        /*f548*/ 	.word	0x000327b0


	//   ....[93]....
        /*f54c*/ 	.word	0x000327d0


	//   ....[94]....
        /*f550*/ 	.word	0x00032910


	//   ....[95]....
        /*f554*/ 	.word	0x00032930


	//   ....[96]....
        /*f558*/ 	.word	0x00032a30


	//   ....[97]....
        /*f55c*/ 	.word	0x00032a50


	//   ....[98]....
        /*f560*/ 	.word	0x00032ab0


	//   ....[99]....
        /*f564*/ 	.word	0x00032ad0


	//   ....[100]....
        /*f568*/ 	.word	0x00032af0


	//   ....[101]....
        /*f56c*/ 	.word	0x00032b10


	//   ....[102]....
        /*f570*/ 	.word	0x00032b30


	//   ....[103]....
        /*f574*/ 	.word	0x00032b50


	//   ....[104]....
        /*f578*/ 	.word	0x00032bf0


	//   ....[105]....
        /*f57c*/ 	.word	0x00032c50


	//   ....[106]....
        /*f580*/ 	.word	0x00032c70


	//   ....[107]....
        /*f584*/ 	.word	0x00032c90


	//   ....[108]....
        /*f588*/ 	.word	0x00032cb0


	//   ....[109]....
        /*f58c*/ 	.word	0x00032cd0


	//   ....[110]....
        /*f590*/ 	.word	0x00032df0


	//   ....[111]....
        /*f594*/ 	.word	0x00032e10


	//   ....[112]....
        /*f598*/ 	.word	0x00032ef0


	//   ....[113]....
        /*f59c*/ 	.word	0x00032f10


	//   ....[114]....
        /*f5a0*/ 	.word	0x00032fa0


	//   ....[115]....
        /*f5a4*/ 	.word	0x00032fc0


	//   ....[116]....
        /*f5a8*/ 	.word	0x00032fe0


	//   ....[117]....
        /*f5ac*/ 	.word	0x00033000


	//   ....[118]....
        /*f5b0*/ 	.word	0x00033020


	//   ....[119]....
        /*f5b4*/ 	.word	0x00033040


	//   ....[120]....
        /*f5b8*/ 	.word	0x00033060


	//   ....[121]....
        /*f5bc*/ 	.word	0x00033080


	//   ....[122]....
        /*f5c0*/ 	.word	0x000330a0


	//   ....[123]....
        /*f5c4*/ 	.word	0x000330c0


	//   ....[124]....
        /*f5c8*/ 	.word	0x000330e0


	//   ....[125]....
        /*f5cc*/ 	.word	0x00033100


	//   ....[126]....
        /*f5d0*/ 	.word	0x00033270


	//----- nvinfo : EIATTR_EXIT_INSTR_OFFSETS
	.align		4
.L_41:
        /*f5d4*/ 	.byte	0x04, 0x1c
        /*f5d6*/ 	.short	(.L_43 - .L_42)


	//   ....[0]....
.L_42:
        /*f5d8*/ 	.word	0x0003f540


	//   ....[1]....
        /*f5dc*/ 	.word	0x0003f570


	//----- nvinfo : EIATTR_REQNTID
	.align		4
.L_43:
        /*f5e0*/ 	.byte	0x04, 0x10
        /*f5e2*/ 	.short	(.L_45 - .L_44)
.L_44:
        /*f5e4*/ 	.word	0x00000020
        /*f5e8*/ 	.word	0x00000001
        /*f5ec*/ 	.word	0x00000001


	//----- nvinfo : EIATTR_CBANK_PARAM_SIZE
	.align		4
.L_45:
        /*f5f0*/ 	.byte	0x03, 0x19
        /*f5f2*/ 	.short	0x0050


	//----- nvinfo : EIATTR_PARAM_CBANK
	.align		4
        /*f5f4*/ 	.byte	0x04, 0x0a
        /*f5f6*/ 	.short	(.L_47 - .L_46)
	.align		4
.L_46:
        /*f5f8*/ 	.word	index@(.nv.constant0.matmul_kernel)
        /*f5fc*/ 	.short	0x0210
        /*f5fe*/ 	.short	0x0050


	//----- nvinfo : EIATTR_SW_WAR
	.align		4
.L_47:
        /*f600*/ 	.byte	0x04, 0x36
        /*f602*/ 	.short	(.L_49 - .L_48)
.L_48:
        /*f604*/ 	.word	0x00000008
.L_49:


//--------------------- .nv.callgraph             --------------------------
	.section	.nv.callgraph,"",@"SHT_CUDA_CALLGRAPH"
	.align	4
	.sectionentsize	8
	.align		4
        /*0000*/ 	.word	0x00000000
	.align		4
        /*0004*/ 	.word	0xffffffff
	.align		4
        /*0008*/ 	.word	0x00000000
	.align		4
        /*000c*/ 	.word	0xfffffffe
	.align		4
        /*0010*/ 	.word	0x00000000
	.align		4
        /*0014*/ 	.word	0xfffffffd
	.align		4
        /*0018*/ 	.word	0x00000000
	.align		4
        /*001c*/ 	.word	0xfffffffc


//--------------------- .text.matmul_kernel       --------------------------
	.section	.text.matmul_kernel,"ax",@progbits
	.align	128
        .global         matmul_kernel
        .type           matmul_kernel,@function
        .size           matmul_kernel,(.L_x_3 - matmul_kernel)
        .other          matmul_kernel,@"STO_CUDA_ENTRY STV_DEFAULT"
matmul_kernel:
.text.matmul_kernel:
[----:B------:R-:W0:Y:S08]  /*0000*/  LDC R1, c[0x0][0x28] ;  /* 0x00000a00ff017b82 */ /* 0x000e300000000800 */
[----:B------:R-:W1:Y:S01]  /*0010*/  LDC.64 R2, c[0x0][0x228] ;  /* 0x00008a00ff027b82 */ /* 0x000e620000000a00 */
[----:B------:R-:W2:Y:S01]  /*0020*/  S2R R7, SR_CTAID.X ;  /* 0x0000000000077919 */ /* 0x000ea20000002500 */
[----:B0-----:R-:W-:Y:S01]  /*0030*/  VIADD R1, R1, 0xffffe0a8 ;  /* 0xffffe0a801017836 */ /* 0x001fe20000000000 */
[----:B------:R-:W-:Y:S01]  /*0040*/  UMOV UR4, 0x400 ;  /* 0x0000040000047882 */ /* 0x000fe20000000000 */
[----:B------:R-:W-:-:S02]  /*0050*/  CS2R R14, SRZ ;  /* 0x00000000000e7805 */ /* 0x000fc4000001ff00 */
[----:B------:R-:W-:Y:S02]  /*0060*/  CS2R R16, SRZ ;  /* 0x0000000000107805 */ /* 0x000fe4000001ff00 */
[----:B------:R-:W-:Y:S02]  /*0070*/  CS2R R18, SRZ ;  /* 0x0000000000127805 */ /* 0x000fe4000001ff00 */
[----:B------:R-:W-:Y:S01]  /*0080*/  CS2R R20, SRZ ;  /* 0x0000000000147805 */ /* 0x000fe2000001ff00 */
[----:B------:R-:W0:Y:S01]  /*0090*/  LDC R61, c[0x0][0x230] ;  /* 0x00008c00ff3d7b82 */ /* 0x000e220000000800 */
[----:B------:R-:W-:Y:S02]  /*00a0*/  CS2R R22, SRZ ;  /* 0x0000000000167805 */ /* 0x000fe4000001ff00 */
[----:B------:R-:W-:Y:S02]  /*00b0*/  CS2R R24, SRZ ;  /* 0x0000000000187805 */ /* 0x000fe4000001ff00 */
[----:B------:R-:W-:-:S02]  /*00c0*/  CS2R R26, SRZ ;  /* 0x00000000001a7805 */ /* 0x000fc4000001ff00 */
[----:B------:R-:W-:Y:S02]  /*00d0*/  CS2R R28, SRZ ;  /* 0x00000000001c7805 */ /* 0x000fe4000001ff00 */
[----:B------:R-:W-:Y:S02]  /*00e0*/  CS2R R30, SRZ ;  /* 0x00000000001e7805 */ /* 0x000fe4000001ff00 */
[----:B------:R-:W-:Y:S02]  /*00f0*/  CS2R R32, SRZ ;  /* 0x0000000000207805 */ /* 0x000fe4000001ff00 */
[----:B------:R-:W-:Y:S01]  /*0100*/  CS2R R34, SRZ ;  /* 0x0000000000227805 */ /* 0x000fe2000001ff00 */
[----:B------:R-:W3:Y:S01]  /*0110*/  S2UR UR5, SR_CgaCtaId ;  /* 0x00000000000579c3 */ /* 0x000ee20000008800 */
[----:B------:R-:W-:Y:S02]  /*0120*/  CS2R R36, SRZ ;  /* 0x0000000000247805 */ /* 0x000fe4000001ff00 */
[----:B------:R-:W-:-:S02]  /*0130*/  CS2R R38, SRZ ;  /* 0x0000000000267805 */ /* 0x000fc4000001ff00 */
[----:B------:R-:W-:Y:S02]  /*0140*/  CS2R R40, SRZ ;  /* 0x0000000000287805 */ /* 0x000fe4000001ff00 */
[----:B------:R-:W-:Y:S02]  /*0150*/  CS2R R42, SRZ ;  /* 0x00000000002a7805 */ /* 0x000fe4000001ff00 */
[----:B------:R-:W-:Y:S02]  /*0160*/  CS2R R44, SRZ ;  /* 0x00000000002c7805 */ /* 0x000fe4000001ff00 */
[----:B------:R-:W-:Y:S02]  /*0170*/  CS2R R46, SRZ ;  /* 0x00000000002e7805 */ /* 0x000fe4000001ff00 */
[----:B------:R-:W-:Y:S01]  /*0180*/  CS2R R48, SRZ ;  /* 0x0000000000307805 */ /* 0x000fe2000001ff00 */
[----:B-1----:R-:W-:Y:S01]  /*0190*/  VIADD R0, R3, 0x7f ;  /* 0x0000007f03007836 */ /* 0x002fe20000000000 */
[----:B------:R1:W-:Y:S01]  /*01a0*/  STL [R1+0x143c], R3 ;  /* 0x00143c0301007387 */ /* 0x0003e20000100800 */
[----:B------:R-:W-:-:S02]  /*01b0*/  CS2R R50, SRZ ;  /* 0x0000000000327805 */ /* 0x000fc4000001ff00 */
[----:B------:R-:W-:Y:S02]  /*01c0*/  CS2R R52, SRZ ;  /* 0x0000000000347805 */ /* 0x000fe4000001ff00 */
[----:B------:R-:W-:Y:S02]  /*01d0*/  CS2R R54, SRZ ;  /* 0x0000000000367805 */ /* 0x000fe4000001ff00 */
[----:B------:R-:W-:Y:S01]  /*01e0*/  SHF.R.S32.HI R5, RZ, 0x1f, R0 ;  /* 0x0000001fff057819 */ /* 0x000fe20000011400 */
[----:B------:R-:W-:Y:S01]  /*01f0*/  STL [R1+0x1440], R2 ;  /* 0x0014400201007387 */ /* 0x000fe20000100800 */
[----:B------:R-:W-:Y:S02]  /*0200*/  CS2R R56, SRZ ;  /* 0x0000000000387805 */ /* 0x000fe4000001ff00 */
[----:B------:R-:W-:Y:S02]  /*0210*/  CS2R R58, SRZ ;  /* 0x00000000003a7805 */ /* 0x000fe4000001ff00 */
[----:B------:R-:W-:Y:S01]  /*0220*/  LEA.HI R5, R5, R0, RZ, 0x7 ;  /* 0x0000000005057211 */ /* 0x000fe200078f38ff */
[----:B------:R-:W-:Y:S01]  /*0230*/  STL [R1+0x10], RZ ;  /* 0x000010ff01007387 */ /* 0x000fe20000100800 */
[----:B--2---:R-:W-:-:S02]  /*0240*/  IABS R10, R7 ;  /* 0x00000007000a7213 */ /* 0x004fc40000000000 */
[----:B------:R-:W-:Y:S01]  /*0250*/  SHF.R.S32.HI R5, RZ, 0x7, R5 ;  /* 0x00000007ff057819 */ /* 0x000fe20000011405 */
[----:B------:R-:W-:Y:S01]  /*0260*/  STL [R1+0x14], RZ ;  /* 0x000014ff01007387 */ /* 0x000fe20000100800 */
[----:B------:R-:W-:Y:S01]  /*0270*/  ULDC.64 UR8, c[0x0][0x208] ;  /* 0x0000820000087ab9 */ /* 0x000fe20000000a00 */
[----:B---3--:R-:W-:Y:S02]  /*0280*/  ULEA UR4, UR5, UR4, 0x18 ;  /* 0x0000000405047291 */ /* 0x008fe4000f8ec03f */
[----:B------:R-:W-:Y:S01]  /*0290*/  IMAD.SHL.U32 R6, R5, 0x8, RZ ;  /* 0x0000000805067824 */ /* 0x000fe200078e00ff */
[----:B------:R-:W-:Y:S04]  /*02a0*/  STL [R1+0x18], RZ ;  /* 0x000018ff01007387 */ /* 0x000fe80000100800 */
[-C--:B------:R-:W-:Y:S01]  /*02b0*/  IABS R9, R6.reuse ;  /* 0x0000000600097213 */ /* 0x080fe20000000000 */
[----:B------:R-:W-:Y:S01]  /*02c0*/  STL [R1+0x1c], RZ ;  /* 0x00001cff01007387 */ /* 0x000fe20000100800 */
[----:B------:R-:W-:-:S02]  /*02d0*/  IABS R12, R6 ;  /* 0x00000006000c7213 */ /* 0x000fc40000000000 */
[----:B------:R-:W2:Y:S01]  /*02e0*/  I2F.RP R0, R9 ;  /* 0x0000000900007306 */ /* 0x000ea20000209400 */
[----:B------:R-:W-:Y:S04]  /*02f0*/  STL [R1], RZ ;  /* 0x000000ff01007387 */ /* 0x000fe80000100800 */
[----:B------:R-:W-:Y:S04]  /*0300*/  STL [R1+0x4], RZ ;  /* 0x000004ff01007387 */ /* 0x000fe80000100800 */
[----:B------:R-:W-:Y:S04]  /*0310*/  STL [R1+0x8], RZ ;  /* 0x000008ff01007387 */ /* 0x000fe80000100800 */
[----:B------:R-:W-:Y:S01]  /*0320*/  STL [R1+0xc], RZ ;  /* 0x00000cff01007387 */ /* 0x000fe20000100800 */
[----:B--2---:R-:W2:Y:S01]  /*0330*/  MUFU.RCP R0, R0 ;  /* 0x0000000000007308 */ /* 0x004ea20000001000 */
[----:B-1----:R-:W1:Y:S01]  /*0340*/  S2R R3, SR_TID.X ;  /* 0x0000000000037919 */ /* 0x002e620000002100 */
[----:B--2---:R-:W-:-:S02]  /*0350*/  VIADD R4, R0, 0xffffffe ;  /* 0x0ffffffe00047836 */ /* 0x004fc40000000000 */
[----:B------:R-:W-:-:S04]  /*0360*/  IMAD.MOV R0, RZ, RZ, -R12 ;  /* 0x000000ffff007224 */ /* 0x000fc800078e0a0c */
[----:B------:R2:W3:Y:S02]  /*0370*/  F2I.FTZ.U32.TRUNC.NTZ R5, R4 ;  /* 0x0000000400057305 */ /* 0x0004e4000021f000 */
[----:B--2---:R-:W-:Y:S01]  /*0380*/  IMAD.MOV.U32 R4, RZ, RZ, RZ ;  /* 0x000000ffff047224 */ /* 0x004fe200078e00ff */
[----:B-1----:R-:W-:Y:S01]  /*0390*/  LOP3.LUT R3, R3, 0x1f, RZ, 0xc0, !PT ;  /* 0x0000001f03037812 */ /* 0x002fe200078ec0ff */
[----:B---3--:R-:W-:-:S04]  /*03a0*/  IMAD.MOV R8, RZ, RZ, -R5 ;  /* 0x000000ffff087224 */ /* 0x008fc800078e0a05 */
[----:B------:R-:W-:Y:S02]  /*03b0*/  IMAD R11, R8, R9, RZ ;  /* 0x00000009080b7224 */ /* 0x000fe400078e02ff */
[----:B------:R-:W-:Y:S02]  /*03c0*/  IMAD.MOV.U32 R8, RZ, RZ, R10 ;  /* 0x000000ffff087224 */ /* 0x000fe400078e000a */
[----:B------:R-:W-:-:S06]  /*03d0*/  IMAD.HI.U32 R5, R5, R11, R4 ;  /* 0x0000000b05057227 */ /* 0x000fcc00078e0004 */
[----:B------:R-:W-:-:S04]  /*03e0*/  IMAD.HI.U32 R5, R5, R8, RZ ;  /* 0x0000000805057227 */ /* 0x000fc800078e00ff */
[----:B------:R-:W-:-:S05]  /*03f0*/  IMAD R0, R5, R0, R8 ;  /* 0x0000000005007224 */ /* 0x000fca00078e0208 */
[----:B------:R-:W-:-:S13]  /*0400*/  ISETP.GT.U32.AND P1, PT, R9, R0, PT ;  /* 0x000000000900720c */ /* 0x000fda0003f24070 */
[----:B------:R-:W-:Y:S02]  /*0410*/  @!P1 IMAD.IADD R0, R0, 0x1, -R9 ;  /* 0x0000000100009824 */ /* 0x000fe400078e0a09 */
[----:B------:R-:W-:Y:S01]  /*0420*/  @!P1 VIADD R5, R5, 0x1 ;  /* 0x0000000105059836 */ /* 0x000fe20000000000 */
[----:B------:R-:W-:Y:S02]  /*0430*/  ISETP.NE.AND P1, PT, R6, RZ, PT ;  /* 0x000000ff0600720c */ /* 0x000fe40003f25270 */
[----:B------:R-:W-:Y:S02]  /*0440*/  ISETP.GE.U32.AND P0, PT, R0, R9, PT ;  /* 0x000000090000720c */ /* 0x000fe40003f06070 */
[----:B------:R-:W-:-:S04]  /*0450*/  LOP3.LUT R0, R7, R6, RZ, 0x3c, !PT ;  /* 0x0000000607007212 */ /* 0x000fc800078e3cff */
[----:B------:R-:W-:Y:S01]  /*0460*/  ISETP.GE.AND P2, PT, R0, RZ, PT ;  /* 0x000000ff0000720c */ /* 0x000fe20003f46270 */
[----:B------:R-:W-:-:S06]  /*0470*/  VIADD R0, R2, 0x7f ;  /* 0x0000007f02007836 */ /* 0x000fcc0000000000 */
[----:B------:R-:W-:-:S04]  /*0480*/  @P0 VIADD R5, R5, 0x1 ;  /* 0x0000000105050836 */ /* 0x000fc80000000000 */
[----:B------:R-:W-:Y:S01]  /*0490*/  IMAD.MOV.U32 R4, RZ, RZ, R5 ;  /* 0x000000ffff047224 */ /* 0x000fe200078e0005 */
[----:B------:R-:W-:-:S03]  /*04a0*/  SHF.R.S32.HI R5, RZ, 0x1f, R0 ;  /* 0x0000001fff057819 */ /* 0x000fc60000011400 */
[----:B------:R-:W-:Y:S01]  /*04b0*/  @!P2 IMAD.MOV R4, RZ, RZ, -R4 ;  /* 0x000000ffff04a224 */ /* 0x000fe200078e0a04 */
[----:B------:R-:W-:Y:S02]  /*04c0*/  @!P1 LOP3.LUT R4, RZ, R6, RZ, 0x33, !PT ;  /* 0x00000006ff049212 */ /* 0x000fe400078e33ff */
[----:B------:R-:W-:-:S03]  /*04d0*/  LEA.HI R5, R5, R0, RZ, 0x7 ;  /* 0x0000000005057211 */ /* 0x000fc600078f38ff */
[----:B------:R-:W-:Y:S02]  /*04e0*/  IMAD.SHL.U32 R8, R4, 0x8, RZ ;  /* 0x0000000804087824 */ /* 0x000fe400078e00ff */
[----:B------:R-:W-:-:S03]  /*04f0*/  IMAD.MOV R4, RZ, RZ, -R4 ;  /* 0x000000ffff047224 */ /* 0x000fc600078e0a04 */
[----:B------:R-:W-:Y:S01]  /*0500*/  LEA.HI.SX32 R5, R5, -R8, 0x19 ;  /* 0x8000000805057211 */ /* 0x000fe200078fcaff */
[----:B------:R-:W-:-:S03]  /*0510*/  IMAD R6, R6, R4, R7 ;  /* 0x0000000406067224 */ /* 0x000fc600078e0207 */
[----:B------:R-:W-:Y:S02]  /*0520*/  VIMNMX R13, R5, 0x8, PT ;  /* 0x00000008050d7848 */ /* 0x000fe40003fe0100 */
[----:B------:R-:W-:Y:S02]  /*0530*/  IABS R11, R6 ;  /* 0x00000006000b7213 */ /* 0x000fe40000000000 */
[----:B------:R-:W-:-:S04]  /*0540*/  IABS R9, R13 ;  /* 0x0000000d00097213 */ /* 0x000fc80000000000 */
[----:B------:R-:W1:Y:S08]  /*0550*/  I2F.RP R0, R9 ;  /* 0x0000000900007306 */ /* 0x000e700000209400 */
[----:B-1----:R-:W1:Y:S02]  /*0560*/  MUFU.RCP R0, R0 ;  /* 0x0000000000007308 */ /* 0x002e640000001000 */
[----:B-1----:R-:W-:-:S06]  /*0570*/  VIADD R5, R0, 0xffffffe ;  /* 0x0ffffffe00057836 */ /* 0x002fcc0000000000 */
[----:B------:R-:W1:Y:S02]  /*0580*/  F2I.FTZ.U32.TRUNC.NTZ R5, R5 ;  /* 0x0000000500057305 */ /* 0x000e64000021f000 */
[----:B-1----:R-:W-:-:S04]  /*0590*/  IMAD.MOV R10, RZ, RZ, -R5 ;  /* 0x000000ffff0a7224 */ /* 0x002fc800078e0a05 */
[----:B------:R-:W-:Y:S01]  /*05a0*/  IMAD.MOV.U32 R4, RZ, RZ, R10 ;  /* 0x000000ffff047224 */ /* 0x000fe200078e000a */
[----:B------:R-:W-:-:S03]  /*05b0*/  IABS R10, R13 ;  /* 0x0000000d000a7213 */ /* 0x000fc60000000000 */
[----:B------:R-:W-:Y:S02]  /*05c0*/  IMAD R7, R4, R9, RZ ;  /* 0x0000000904077224 */ /* 0x000fe400078e02ff */
[----:B------:R-:W-:-:S04]  /*05d0*/  IMAD.MOV.U32 R4, RZ, RZ, RZ ;  /* 0x000000ffff047224 */ /* 0x000fc800078e00ff */
[----:B------:R-:W-:-:S04]  /*05e0*/  IMAD.HI.U32 R4, R5, R7, R4 ;  /* 0x0000000705047227 */ /* 0x000fc800078e0004 */
[----:B------:R-:W-:Y:S02]  /*05f0*/  IMAD.MOV R5, RZ, RZ, -R10 ;  /* 0x000000ffff057224 */ /* 0x000fe400078e0a0a */
[----:B------:R-:W-:-:S04]  /*0600*/  IMAD.HI.U32 R0, R4, R11, RZ ;  /* 0x0000000b04007227 */ /* 0x000fc800078e00ff */
[----:B------:R-:W-:Y:S01]  /*0610*/  IMAD R4, R0, R5, R11 ;  /* 0x0000000500047224 */ /* 0x000fe200078e020b */
[----:B------:R-:W-:-:S04]  /*0620*/  CS2R R10, SRZ ;  /* 0x00000000000a7805 */ /* 0x000fc8000001ff00 */
[----:B------:R-:W-:-:S13]  /*0630*/  ISETP.GT.U32.AND P1, PT, R9, R4, PT ;  /* 0x000000040900720c */ /* 0x000fda0003f24070 */
[----:B------:R-:W-:Y:S02]  /*0640*/  @!P1 IMAD.IADD R4, R4, 0x1, -R9 ;  /* 0x0000000104049824 */ /* 0x000fe400078e0a09 */
[----:B------:R-:W-:Y:S01]  /*0650*/  @!P1 VIADD R0, R0, 0x1 ;  /* 0x0000000100009836 */ /* 0x000fe20000000000 */
[----:B------:R-:W-:Y:S02]  /*0660*/  ISETP.NE.AND P1, PT, R13, RZ, PT ;  /* 0x000000ff0d00720c */ /* 0x000fe40003f25270 */
[----:B------:R-:W-:Y:S02]  /*0670*/  ISETP.GE.U32.AND P0, PT, R4, R9, PT ;  /* 0x000000090400720c */ /* 0x000fe40003f06070 */
[----:B------:R-:W-:-:S04]  /*0680*/  LOP3.LUT R4, R6, R13, RZ, 0x3c, !PT ;  /* 0x0000000d06047212 */ /* 0x000fc800078e3cff */
[----:B------:R-:W-:Y:S02]  /*0690*/  ISETP.GE.AND P2, PT, R4, RZ, PT ;  /* 0x000000ff0400720c */ /* 0x000fe40003f46270 */
[----:B------:R-:W-:-:S05]  /*06a0*/  CS2R R4, SRZ ;  /* 0x0000000000047805 */ /* 0x000fca000001ff00 */
[----:B------:R0:W-:Y:S01]  /*06b0*/  STL [R1+0x1444], R4 ;  /* 0x0014440401007387 */ /* 0x0001e20000100800 */
[----:B------:R-:W-:-:S03]  /*06c0*/  @P0 VIADD R0, R0, 0x1 ;  /* 0x0000000100000836 */ /* 0x000fc60000000000 */
[----:B------:R-:W-:Y:S02]  /*06d0*/  STL [R1+0x20], RZ ;  /* 0x000020ff01007387 */ /* 0x000fe40000100800 */
[----:B------:R-:W-:Y:S02]  /*06e0*/  @!P2 IMAD.MOV R0, RZ, RZ, -R0 ;  /* 0x000000ffff00a224 */ /* 0x000fe400078e0a00 */
[----:B------:R-:W-:Y:S01]  /*06f0*/  STL [R1+0x24], RZ ;  /* 0x000024ff01007387 */ /* 0x000fe20000100800 */
[----:B------:R-:W-:Y:S01]  /*0700*/  @!P1 LOP3.LUT R0, RZ, R13, RZ, 0x33, !PT ;  /* 0x0000000dff009212 */ /* 0x000fe200078e33ff */
[----:B0-----:R-:W-:Y:S02]  /*0710*/  VIADD R4, R61, 0x1f ;  /* 0x0000001f3d047836 */ /* 0x001fe40000000000 */
[----:B------:R-:W-:Y:S02]  /*0720*/  STL [R1+0x28], RZ ;  /* 0x000028ff01007387 */ /* 0x000fe40000100800 */
[----:B------:R-:W-:Y:S01]  /*0730*/  IMAD.SHL.U32 R2, R0, 0x80, RZ ;  /* 0x0000008000027824 */ /* 0x000fe200078e00ff */
[----:B------:R-:W-:Y:S01]  /*0740*/  ISETP.GE.AND P0, PT, R4, 0x20, PT ;  /* 0x000000200400780c */ /* 0x000fe20003f06270 */
[----:B------:R-:W-:Y:S01]  /*0750*/  STL [R1+0x2c], RZ ;  /* 0x00002cff01007387 */ /* 0x000fe20000100800 */
[----:B------:R-:W-:-:S02]  /*0760*/  IMAD.MOV R60, RZ, RZ, -R0 ;  /* 0x000000ffff3c7224 */ /* 0x000fc400078e0a00 */
[C---:B------:R-:W-:Y:S01]  /*0770*/  VIADD R4, R2.reuse, 0x1 ;  /* 0x0000000102047836 */ /* 0x040fe20000000000 */
[----:B------:R-:W-:Y:S01]  /*0780*/  STL [R1+0x50], RZ ;  /* 0x000050ff01007387 */ /* 0x000fe20000100800 */
[C---:B------:R-:W-:Y:S02]  /*0790*/  VIADD R0, R2.reuse, 0x2 ;  /* 0x0000000202007836 */ /* 0x040fe40000000000 */
[----:B------:R-:W-:Y:S01]  /*07a0*/  VIADD R61, R2, 0x3 ;  /* 0x00000003023d7836 */ /* 0x000fe20000000000 */
[----:B------:R-:W-:Y:S01]  /*07b0*/  STL [R1+0x54], RZ ;  /* 0x000054ff01007387 */ /* 0x000fe20000100800 */
[----:B------:R-:W-:Y:S01]  /*07c0*/  IMAD R60, R13, R60, R6 ;  /* 0x0000003c0d3c7224 */ /* 0x000fe200078e0206 */
[----:B------:R-:W-:Y:S02]  /*07d0*/  CS2R R6, SRZ ;  /* 0x0000000000067805 */ /* 0x000fe4000001ff00 */
[----:B------:R-:W-:Y:S01]  /*07e0*/  CS2R R12, SRZ ;  /* 0x00000000000c7805 */ /* 0x000fe2000001ff00 */
[----:B------:R-:W-:Y:S01]  /*07f0*/  STL [R1+0x58], RZ ;  /* 0x000058ff01007387 */ /* 0x000fe20000100800 */
[----:B------:R-:W-:Y:S01]  /*0800*/  IMAD.IADD R60, R8, 0x1, R60 ;  /* 0x00000001083c7824 */ /* 0x000fe200078e023c */
[----:B------:R-:W-:-:S02]  /*0810*/  CS2R R8, SRZ ;  /* 0x0000000000087805 */ /* 0x000fc4000001ff00 */
[----:B------:R-:W-:Y:S01]  /*0820*/  STL [R1+0x5c], RZ ;  /* 0x00005cff01007387 */ /* 0x000fe20000100800 */
[----:B------:R-:W-:Y:S02]  /*0830*/  IMAD R3, R60, 0x80, R3 ;  /* 0x000000803c037824 */ /* 0x000fe400078e0203 */
[C---:B------:R-:W-:Y:S01]  /*0840*/  VIADD R60, R2.reuse, 0x6a ;  /* 0x0000006a023c7836 */ /* 0x040fe20000000000 */
[----:B------:R-:W-:Y:S04]  /*0850*/  STL [R1+0x40], RZ ;  /* 0x000040ff01007387 */ /* 0x000fe80000100800 */
        /* <DEDUP_REMOVED lines=183> */
[----:B------:R-:W-:Y:S04]  /*13d0*/  STL [R1+0xa78], R2 ;  /* 0x000a780201007387 */ /* 0x000fe80000100800 */
[----:B------:R0:W-:Y:S04]  /*13e0*/  STL [R1+0x1cc], R4 ;  /* 0x0001cc0401007387 */ /* 0x0001e80000100800 */
[----:B------:R1:W-:Y:S04]  /*13f0*/  STL [R1+0x1c8], R0 ;  /* 0x0001c80001007387 */ /* 0x0003e80000100800 */
[----:B------:R2:W-:Y:S01]  /*1400*/  STL [R1+0x1c4], R61 ;  /* 0x0001c43d01007387 */ /* 0x0005e20000100800 */
[----:B0-----:R-:W-:-:S02]  /*1410*/  VIADD R4, R2, 0x4 ;  /* 0x0000000402047836 */ /* 0x001fc40000000000 */
[----:B-1----:R-:W-:-:S03]  /*1420*/  VIADD R0, R2, 0x5 ;  /* 0x0000000502007836 */ /* 0x002fc60000000000 */
[----:B------:R0:W-:Y:S01]  /*1430*/  STL [R1+0x1c0], R4 ;  /* 0x0001c00401007387 */ /* 0x0001e20000100800 */
[----:B--2---:R-:W-:-:S03]  /*1440*/  VIADD R61, R2, 0x6 ;  /* 0x00000006023d7836 */ /* 0x004fc60000000000 */
[----:B------:R1:W-:Y:S04]  /*1450*/  STL [R1+0x14c], R0 ;  /* 0x00014c0001007387 */ /* 0x0003e80000100800 */
[----:B------:R2:W-:Y:S01]  /*1460*/  STL [R1+0x148], R61 ;  /* 0x0001483d01007387 */ /* 0x0005e20000100800 */
[C---:B0-----:R-:W-:Y:S02]  /*1470*/  VIADD R4, R2.reuse, 0x7 ;  /* 0x0000000702047836 */ /* 0x041fe40000000000 */
        /* <DEDUP_REMOVED lines=27> */
[----:B------:R1:W-:Y:S01]  /*1630*/  STL [R1+0x60], R0 ;  /* 0x0000600001007387 */ /* 0x0003e20000100800 */
[C---:B0-----:R-:W-:Y:S02]  /*1640*/  VIADD R4, R2.reuse, 0x16 ;  /* 0x0000001602047836 */ /* 0x041fe40000000000 */
[----:B-1----:R-:W-:-:S03]  /*1650*/  VIADD R0, R2, 0x17 ;  /* 0x0000001702007836 */ /* 0x002fc60000000000 */
[----:B------:R0:W-:Y:S04]  /*1660*/  STL [R1+0x12a8], R4 ;  /* 0x0012a80401007387 */ /* 0x0001e80000100800 */
        /* <DEDUP_REMOVED lines=59> */
[----:B------:R0:W-:Y:S02]  /*1a20*/  STL [R1+0x1320], R4 ;  /* 0x0013200401007387 */ /* 0x0001e40000100800 */
[----:B0-----:R-:W-:-:S05]  /*1a30*/  VIADD R4, R2, 0x36 ;  /* 0x0000003602047836 */ /* 0x001fca0000000000 */
[----:B------:R0:W-:Y:S02]  /*1a40*/  STL [R1+0x1328], R4 ;  /* 0x0013280401007387 */ /* 0x0001e40000100800 */
[----:B0-----:R-:W-:-:S05]  /*1a50*/  VIADD R4, R2, 0x37 ;  /* 0x0000003702047836 */ /* 0x001fca0000000000 */
[----:B------:R0:W-:Y:S04]  /*1a60*/  STL [R1+0x132c], R4 ;  /* 0x00132c0401007387 */ /* 0x0001e80000100800 */
[----:B------:R-:W-:Y:S01]  /*1a70*/  STL [R1+0x1324], R0 ;  /* 0x0013240001007387 */ /* 0x000fe20000100800 */
[----:B0-----:R-:W-:-:S05]  /*1a80*/  VIADD R4, R2, 0x38 ;  /* 0x0000003802047836 */ /* 0x001fca0000000000 */
[----:B------:R0:W-:Y:S02]  /*1a90*/  STL [R1+0x1330], R4 ;  /* 0x0013300401007387 */ /* 0x0001e40000100800 */
        /* <DEDUP_REMOVED lines=97> */
[----:B------:R0:W-:Y:S04]  /*20b0*/  STL [R1+0x13f4], R4 ;  /* 0x0013f40401007387 */ /* 0x0001e80000100800 */
[----:B------:R-:W-:Y:S04]  /*20c0*/  STL [R1+0xa80], R3 ;  /* 0x000a800301007387 */ /* 0x000fe80000100800 */
[----:B------:R1:W-:Y:S01]  /*20d0*/  STL [R1+0x13f8], R60 ;  /* 0x0013f83c01007387 */ /* 0x0003e20000100800 */
[----:B0-----:R-:W-:-:S05]  /*20e0*/  VIADD R4, R2, 0x6b ;  /* 0x0000006b02047836 */ /* 0x001fca0000000000 */
[----:B------:R0:W-:Y:S01]  /*20f0*/  STL [R1+0x13fc], R4 ;  /* 0x0013fc0401007387 */ /* 0x0001e20000100800 */
[----:B-1----:R-:W-:-:S05]  /*2100*/  VIADD R60, R2, 0x6c ;  /* 0x0000006c023c7836 */ /* 0x002fca0000000000 */
        /* <DEDUP_REMOVED lines=31> */
[C---:B-1----:R-:W-:Y:S02]  /*2300*/  VIADD R60, R2.reuse, 0x7c ;  /* 0x0000007c023c7836 */ /* 0x042fe40000000000 */
[----:B0-----:R-:W-:-:S05]  /*2310*/  VIADD R4, R2, 0x7d ;  /* 0x0000007d02047836 */ /* 0x001fca0000000000 */
[----:B------:R0:W-:Y:S02]  /*2320*/  STL [R1+0x1430], R4 ;  /* 0x0014300401007387 */ /* 0x0001e40000100800 */
[C---:B0-----:R-:W-:Y:S02]  /*2330*/  VIADD R4, R2.reuse, 0x7e ;  /* 0x0000007e02047836 */ /* 0x041fe40000000000 */
[----:B------:R-:W-:-:S03]  /*2340*/  VIADD R2, R2, 0x7f ;  /* 0x0000007f02027836 */ /* 0x000fc60000000000 */
[----:B------:R0:W-:Y:S04]  /*2350*/  STL [R1+0x142c], R4 ;  /* 0x00142c0401007387 */ /* 0x0001e80000100800 */
[----:B0-----:R0:W5:Y:S04]  /*2360*/  LDL.LU R4, [R1+0x1444] ;  /* 0x0014440001047983 */ /* 0x0011680000300800 */
[----:B------:R1:W-:Y:S02]  /*2370*/  STL [R1+0x1298], R2 ;  /* 0x0012980201007387 */ /* 0x0003e40000100800 */
[----:B-1----:R-:W-:-:S05]  /*2380*/  VIADD R2, R3, 0x20 ;  /* 0x0000002003027836 */ /* 0x002fca0000000000 */
[----:B------:R1:W-:Y:S02]  /*2390*/  STL [R1+0xa8c], R2 ;  /* 0x000a8c0201007387 */ /* 0x0003e40000100800 */
[C---:B-1----:R-:W-:Y:S02]  /*23a0*/  VIADD R2, R3.reuse, 0x40 ;  /* 0x0000004003027836 */ /* 0x042fe40000000000 */
[----:B------:R-:W-:-:S03]  /*23b0*/  VIADD R3, R3, 0x60 ;  /* 0x0000006003037836 */ /* 0x000fc60000000000 */
[----:B------:R1:W-:Y:S04]  /*23c0*/  STL [R1+0xa88], R2 ;  /* 0x000a880201007387 */ /* 0x0003e80000100800 */
[----:B-1----:R0:W5:Y:S04]  /*23d0*/  LDL.LU R2, [R1+0x1440] ;  /* 0x0014400001027983 */ /* 0x0021680000300800 */
[----:B------:R1:W-:Y:S04]  /*23e0*/  STL [R1+0xa84], R3 ;  /* 0x000a840301007387 */ /* 0x0003e80000100800 */
[----:B-1----:R0:W5:Y:S01]  /*23f0*/  LDL.LU R3, [R1+0x143c] ;  /* 0x00143c0001037983 */ /* 0x0021620000300800 */
[----:B------:R-:W-:Y:S05]  /*2400*/  @!P0 BRA `(.L_x_0) ;  /* 0x000002e800008947 */ /* 0x000fea0003800000 */
[----:B------:R-:W2:Y:S04]  /*2410*/  LDL R21, [R1+0xa88] ;  /* 0x000a880001157983 */ /* 0x000ea80000100800 */
[----:B------:R-:W3:Y:S04]  /*2420*/  LDL R22, [R1+0xa8c] ;  /* 0x000a8c0001167983 */ /* 0x000ee80000100800 */
[----:B------:R-:W4:Y:S01]  /*2430*/  LDL R23, [R1+0xa80] ;  /* 0x000a800001177983 */ /* 0x000f220000100800 */
[----:B-----5:R-:W-:Y:S01]  /*2440*/  IABS R9, R2 ;  /* 0x0000000200097213 */ /* 0x020fe20000000000 */
[----:B------:R-:W-:Y:S01]  /*2450*/  IMAD.MOV.U32 R48, RZ, RZ, R0 ;  /* 0x000000ffff307224 */ /* 0x000fe200078e0000 */
[----:B------:R-:W-:Y:S01]  /*2460*/  ULDC UR5, c[0x0][0x23c] ;  /* 0x00008f0000057ab9 */ /* 0x000fe20000000800 */
[----:B------:R-:W4:Y:S01]  /*2470*/  LDL.LU R27, [R1+0x68] ;  /* 0x00006800011b7983 */ /* 0x000f220000300800 */
[----:B------:R-:W-:Y:S01]  /*2480*/  IMAD.MOV.U32 R54, RZ, RZ, RZ ;  /* 0x000000ffff367224 */ /* 0x000fe200078e00ff */
[----:B------:R-:W-:Y:S01]  /*2490*/  ULDC.64 UR6, c[0x0][0x218] ;  /* 0x0000860000067ab9 */ /* 0x000fe20000000a00 */
[----:B------:R-:W-:Y:S01]  /*24a0*/  ULDC.64 UR10, c[0x0][0x210] ;  /* 0x00008400000a7ab9 */ /* 0x000fe20000000a00 */
[----:B------:R-:W4:Y:S04]  /*24b0*/  LDL.LU R26, [R1+0x64] ;  /* 0x00006400011a7983 */ /* 0x000f280000300800 */
[----:B------:R-:W4:Y:S04]  /*24c0*/  LDL.LU R25, [R1+0x60] ;  /* 0x0000600001197983 */ /* 0x000f280000300800 */
[----:B------:R-:W4:Y:S04]  /*24d0*/  LDL R24, [R1+0xa78] ;  /* 0x000a780001187983 */ /* 0x000f280000100800 */
[----:B------:R-:W4:Y:S04]  /*24e0*/  LDL R47, [R1+0x141c] ;  /* 0x00141c00012f7983 */ /* 0x000f280000100800 */
[----:B------:R-:W4:Y:S04]  /*24f0*/  LDL.LU R38, [R1+0x100] ;  /* 0x0001000001267983 */ /* 0x000f280000300800 */
[----:B------:R-:W4:Y:S04]  /*2500*/  LDL R59, [R1+0x108] ;  /* 0x00010800013b7983 */ /* 0x000f280000100800 */
[----:B------:R-:W4:Y:S04]  /*2510*/  LDL.LU R50, [R1+0x78] ;  /* 0x0000780001327983 */ /* 0x000f280000300800 */
[----:B------:R-:W4:Y:S04]  /*2520*/  LDL R51, [R1+0x1320] ;  /* 0x0013200001337983 */ /* 0x000f280000100800 */
[----:B------:R-:W4:Y:S04]  /*2530*/  LDL.LU R53, [R1+0x7c] ;  /* 0x00007c0001357983 */ /* 0x000f280000300800 */
[----:B------:R-:W4:Y:S04]  /*2540*/  LDL R20, [R1+0xa84] ;  /* 0x000a840001147983 */ /* 0x000f280000100800 */
        /* <DEDUP_REMOVED lines=10> */
[----:B------:R-:W4:Y:S04]  /*25f0*/  LDL.LU R28, [R1+0x6c] ;  /* 0x00006c00011c7983 */ /* 0x000f280000300800 */
[----:B------:R-:W4:Y:S04]  /*2600*/  LDL R52, [R1+0x1c8] ;  /* 0x0001c80001347983 */ /* 0x000f280000100800 */
[----:B------:R-:W4:Y:S04]  /*2610*/  LDL.LU R29, [R1+0x70] ;  /* 0x00007000011d7983 */ /* 0x000f280000300800 */
[----:B------:R-:W4:Y:S04]  /*2620*/  LDL R37, [R1+0x1298] ;  /* 0x0012980001257983 */ /* 0x000f280000100800 */
[----:B------:R-:W4:Y:S04]  /*2630*/  LDL R36, [R1+0x129c] ;  /* 0x00129c0001247983 */ /* 0x000f280000100800 */
[----:B------:R-:W4:Y:S04]  /*2640*/  LDL.LU R30, [R1+0x74] ;  /* 0x00007400011e7983 */ /* 0x000f280000300800 */
[----:B------:R-:W4:Y:S04]  /*2650*/  LDL R31, [R1+0x1c0] ;  /* 0x0001c000011f7983 */ /* 0x000f280000100800 */
[----:B------:R-:W4:Y:S01]  /*2660*/  LDL R32, [R1+0x14c] ;  /* 0x00014c0001207983 */ /* 0x000f220000100800 */
[----:B------:R-:W1:Y:S01]  /*2670*/  I2F.RP R5, R9 ;  /* 0x0000000900057306 */ /* 0x000e620000209400 */
[----:B------:R-:W-:-:S02]  /*2680*/  IABS R0, R3 ;  /* 0x0000000300007213 */ /* 0x000fc40000000000 */
[----:B------:R-:W4:Y:S04]  /*2690*/  LDL R45, [R1+0x132c] ;  /* 0x00132c00012d7983 */ /* 0x000f280000100800 */
[----:B------:R-:W4:Y:S01]  /*26a0*/  LDL R46, [R1+0x1328] ;  /* 0x00132800012e7983 */ /* 0x000f220000100800 */
[----:B------:R-:W0:Y:S03]  /*26b0*/  I2F.RP R4, R0 ;  /* 0x0000000000047306 */ /* 0x000e260000209400 */
[----:B------:R-:W4:Y:S04]  /*26c0*/  LDL R39, [R1+0x1424] ;  /* 0x0014240001277983 */ /* 0x000f280000100800 */
[----:B------:R-:W4:Y:S01]  /*26d0*/  LDL R34, [R1+0x1c4] ;  /* 0x0001c40001227983 */ /* 0x000f220000100800 */
[----:B-1----:R-:W1:Y:S03]  /*26e0*/  MUFU.RCP R5, R5 ;  /* 0x0000000500057308 */ /* 0x002e660000001000 */
[----:B------:R-:W4:Y:S05]  /*26f0*/  LDL R56, [R1+0x148] ;  /* 0x0001480001387983 */ /* 0x000f2a0000100800 */
[----:B0-----:R-:W0:Y:S01]  /*2700*/  MUFU.RCP R4, R4 ;  /* 0x0000000400047308 */ /* 0x001e220000001000 */
[----:B-1----:R-:W-:-:S07]  /*2710*/  VIADD R5, R5, 0xffffffe ;  /* 0x0ffffffe05057836 */ /* 0x002fce0000000000 */
[----:B------:R-:W1:Y:S01]  /*2720*/  F2I.FTZ.U32.TRUNC.NTZ R5, R5 ;  /* 0x0000000500057305 */ /* 0x000e62000021f000 */
[----:B0-----:R-:W-:-:S07]  /*2730*/  VIADD R4, R4, 0xffffffe ;  /* 0x0ffffffe04047836 */ /* 0x001fce0000000000 */
[----:B------:R1:W0:Y:S02]  /*2740*/  F2I.FTZ.U32.TRUNC.NTZ R55, R4 ;  /* 0x0000000400377305 */ /* 0x000224000021f000 */
[----:B-1----:R-:W-:-:S04]  /*2750*/  IMAD.MOV R4, RZ, RZ, -R5 ;  /* 0x000000ffff047224 */ /* 0x002fc800078e0a05 */
[----:B------:R-:W-:Y:S02]  /*2760*/  IMAD R7, R4, R9, RZ ;  /* 0x0000000904077224 */ /* 0x000fe400078e02ff */
[----:B------:R-:W-:Y:S02]  /*2770*/  IMAD.MOV.U32 R4, RZ, RZ, RZ ;  /* 0x000000ffff047224 */ /* 0x000fe400078e00ff */
[----:B0-----:R-:W-:Y:S02]  /*2780*/  IMAD.MOV R6, RZ, RZ, -R55 ;  /* 0x000000ffff067224 */ /* 0x001fe400078e0a37 */
[----:B------:R-:W-:-:S04]  /*2790*/  IMAD.HI.U32 R4, R5, R7, R4 ;  /* 0x0000000705047227 */ /* 0x000fc800078e0004 */
[----:B------:R-:W-:-:S04]  /*27a0*/  IMAD.MOV.U32 R5, RZ, RZ, R6 ;  /* 0x000000ffff057224 */ /* 0x000fc800078e0006 */
[----:B------:R-:W-:-:S04]  /*27b0*/  IMAD R5, R5, R0, RZ ;  /* 0x0000000005057224 */ /* 0x000fc800078e02ff */
[----:B------:R-:W-:Y:S01]  /*27c0*/  IMAD.HI.U32 R54, R55, R5, R54 ;  /* 0x0000000537367227 */ /* 0x000fe200078e0036 */
[----:B------:R0:W-:Y:S01]  /*27d0*/  STL [R1+0x1560], R3 ;  /* 0x0015600301007387 */ /* 0x0001e20000100800 */
[----:B--2---:R-:W-:Y:S02]  /*27e0*/  IABS R12, R21 ;  /* 0x00000015000c7213 */ /* 0x004fe40000000000 */
[----:B---3--:R-:W-:Y:S02]  /*27f0*/  IABS R11, R22 ;  /* 0x00000016000b7213 */ /* 0x008fe40000000000 */
[----:B----4-:R-:W-:Y:S01]  /*2800*/  IABS R10, R23 ;  /* 0x00000017000a7213 */ /* 0x010fe20000000000 */
[----:B------:R-:W-:-:S04]  /*2810*/  IMAD.HI.U32 R6, R4, R12, RZ ;  /* 0x0000000c04067227 */ /* 0x000fc800078e00ff */
[----:B------:R-:W-:-:S04]  /*2820*/  IMAD.HI.U32 R5, R4, R11, RZ ;  /* 0x0000000b04057227 */ /* 0x000fc800078e00ff */
[----:B------:R-:W-:Y:S02]  /*2830*/  IMAD.MOV R6, RZ, RZ, -R6 ;  /* 0x000000ffff067224 */ /* 0x000fe400078e0a06 */
[----:B------:R-:W-:Y:S02]  /*2840*/  IMAD.MOV R5, RZ, RZ, -R5 ;  /* 0x000000ffff057224 */ /* 0x000fe400078e0a05 */
[C---:B------:R-:W-:Y:S02]  /*2850*/  IMAD R12, R9.reuse, R6, R12 ;  /* 0x00000006090c7224 */ /* 0x040fe400078e020c */
[C---:B------:R-:W-:Y:S01]  /*2860*/  IMAD R11, R9.reuse, R5, R11 ;  /* 0x00000005090b7224 */ /* 0x040fe200078e020b */
[----:B------:R-:W-:Y:S02]  /*2870*/  IABS R8, R24 ;  /* 0x0000001800087213 */ /* 0x000fe40000000000 */
[----:B------:R-:W-:Y:S02]  /*2880*/  ISETP.GT.U32.AND P1, PT, R9, R12, PT ;  /* 0x0000000c0900720c */ /* 0x000fe40003f24070 */
[----:B------:R-:W-:-:S05]  /*2890*/  IABS R13, R20 ;  /* 0x00000014000d7213 */ /* 0x000fca0000000000 */
[----:B------:R-:W-:-:S04]  /*28a0*/  IMAD.HI.U32 R7, R4, R13, RZ ;  /* 0x0000000d04077227 */ /* 0x000fc800078e00ff */
[----:B------:R-:W-:Y:S02]  /*28b0*/  IMAD.MOV R7, RZ, RZ, -R7 ;  /* 0x000000ffff077224 */ /* 0x000fe400078e0a07 */
[----:B------:R-:W-:-:S04]  /*28c0*/  IMAD.HI.U32 R4, R4, R10, RZ ;  /* 0x0000000a04047227 */ /* 0x000fc800078e00ff */
[----:B------:R-:W-:Y:S02]  /*28d0*/  IMAD R13, R9, R7, R13 ;  /* 0x00000007090d7224 */ /* 0x000fe400078e020d */
[----:B------:R-:W-:-:S03]  /*28e0*/  IMAD.MOV R4, RZ, RZ, -R4 ;  /* 0x000000ffff047224 */ /* 0x000fc600078e0a04 */
[C---:B------:R-:W-:Y:S01]  /*28f0*/  ISETP.GT.U32.AND P0, PT, R9.reuse, R13, PT ;  /* 0x0000000d0900720c */ /* 0x040fe20003f04070 */
[C---:B------:R-:W-:Y:S01]  /*2900*/  IMAD R10, R9.reuse, R4, R10 ;  /* 0x00000004090a7224 */ /* 0x040fe200078e020a */
[----:B------:R-:W-:-:S04]  /*2910*/  ISETP.GT.U32.AND P2, PT, R9, R11, PT ;  /* 0x0000000b0900720c */ /* 0x000fc80003f44070 */
[----:B------:R-:W-:Y:S01]  /*2920*/  ISETP.GT.U32.AND P3, PT, R9, R10, PT ;  /* 0x0000000a0900720c */ /* 0x000fe20003f64070 */
[----:B------:R-:W-:-:S06]  /*2930*/  IMAD.HI.U32 R14, R54, R8, RZ ;  /* 0x00000008360e7227 */ /* 0x000fcc00078e00ff */
[--C-:B------:R-:W-:Y:S02]  /*2940*/  @!P0 IMAD.IADD R13, R13, 0x1, -R9.reuse ;  /* 0x000000010d0d8824 */ /* 0x100fe400078e0a09 */
[----:B------:R-:W-:Y:S01]  /*2950*/  IMAD.MOV R14, RZ, RZ, -R14 ;  /* 0x000000ffff0e7224 */ /* 0x000fe200078e0a0e */
[----:B------:R-:W-:Y:S01]  /*2960*/  IABS R6, R60 ;  /* 0x0000003c00067213 */ /* 0x000fe20000000000 */
[--C-:B------:R-:W-:Y:S01]  /*2970*/  @!P1 IMAD.IADD R12, R12, 0x1, -R9.reuse ;  /* 0x000000010c0c9824 */ /* 0x100fe200078e0a09 */
[----:B------:R-:W-:Y:S01]  /*2980*/  ISETP.GT.U32.AND P0, PT, R9, R13, PT ;  /* 0x0000000d0900720c */ /* 0x000fe20003f04070 */
[--C-:B------:R-:W-:Y:S02]  /*2990*/  @!P2 IMAD.IADD R11, R11, 0x1, -R9.reuse ;  /* 0x000000010b0ba824 */ /* 0x100fe400078e0a09 */
[----:B------:R-:W-:Y:S01]  /*29a0*/  @!P3 IMAD.IADD R10, R10, 0x1, -R9 ;  /* 0x000000010a0ab824 */ /* 0x000fe200078e0a09 */
[----:B------:R-:W-:Y:S01]  /*29b0*/  IABS R7, R61 ;  /* 0x0000003d00077213 */ /* 0x000fe20000000000 */
[----:B------:R-:W-:Y:S01]  /*29c0*/  IMAD R8, R0, R14, R8 ;  /* 0x0000000e00087224 */ /* 0x000fe200078e0208 */
[C---:B------:R-:W-:Y:S01]  /*29d0*/  ISETP.GT.U32.AND P1, PT, R9.reuse, R12, PT ;  /* 0x0000000c0900720c */ /* 0x040fe20003f24070 */
[----:B------:R-:W-:Y:S01]  /*29e0*/  IMAD.HI.U32 R17, R54, R6, RZ ;  /* 0x0000000636117227 */ /* 0x000fe200078e00ff */
[----:B------:R-:W-:-:S02]  /*29f0*/  ISETP.GT.U32.AND P2, PT, R9, R11, PT ;  /* 0x0000000b0900720c */ /* 0x000fc40003f44070 */
[----:B------:R-:W-:Y:S01]  /*2a00*/  ISETP.GT.U32.AND P6, PT, R9, R10, PT ;  /* 0x0000000a0900720c */ /* 0x000fe20003fc4070 */
[----:B------:R-:W-:Y:S01]  /*2a10*/  IMAD.HI.U32 R16, R54, R7, RZ ;  /* 0x0000000736107227 */ /* 0x000fe200078e00ff */
[----:B------:R-:W-:Y:S02]  /*2a20*/  ISETP.GT.U32.AND P3, PT, R0, R8, PT ;  /* 0x000000080000720c */ /* 0x000fe40003f64070 */
[----:B------:R-:W-:Y:S01]  /*2a30*/  ISETP.GE.AND P4, PT, R20, RZ, PT ;  /* 0x000000ff1400720c */ /* 0x000fe20003f86270 */
[----:B------:R-:W-:Y:S02]  /*2a40*/  IMAD.MOV R17, RZ, RZ, -R17 ;  /* 0x000000ffff117224 */ /* 0x000fe400078e0a11 */
[----:B------:R-:W-:Y:S02]  /*2a50*/  IMAD.MOV R16, RZ, RZ, -R16 ;  /* 0x000000ffff107224 */ /* 0x000fe400078e0a10 */
[----:B------:R-:W-:Y:S01]  /*2a60*/  @!P0 IMAD.IADD R13, R13, 0x1, -R9 ;  /* 0x000000010d0d8824 */ /* 0x000fe200078e0a09 */
[----:B------:R-:W-:Y:S01]  /*2a70*/  ISETP.GE.AND P0, PT, R21, RZ, PT ;  /* 0x000000ff1500720c */ /* 0x000fe20003f06270 */
[----:B------:R-:W-:-:S02]  /*2a80*/  IMAD R6, R0, R17, R6 ;  /* 0x0000001100067224 */ /* 0x000fc400078e0206 */
[----:B------:R-:W-:Y:S02]  /*2a90*/  IMAD R7, R0, R16, R7 ;  /* 0x0000001000077224 */ /* 0x000fe400078e0207 */
[--C-:B------:R-:W-:Y:S01]  /*2aa0*/  @!P1 IMAD.IADD R12, R12, 0x1, -R9.reuse ;  /* 0x000000010c0c9824 */ /* 0x100fe200078e0a09 */
[----:B------:R-:W-:Y:S01]  /*2ab0*/  ISETP.GT.U32.AND P5, PT, R0, R6, PT ;  /* 0x000000060000720c */ /* 0x000fe20003fa4070 */
[--C-:B------:R-:W-:Y:S01]  /*2ac0*/  @!P2 IMAD.IADD R11, R11, 0x1, -R9.reuse ;  /* 0x000000010b0ba824 */ /* 0x100fe200078e0a09 */
[----:B------:R-:W-:Y:S01]  /*2ad0*/  ISETP.GE.AND P1, PT, R22, RZ, PT ;  /* 0x000000ff1600720c */ /* 0x000fe20003f26270 */
[----:B------:R-:W-:Y:S01]  /*2ae0*/  @!P6 IMAD.IADD R10, R10, 0x1, -R9 ;  /* 0x000000010a0ae824 */ /* 0x000fe200078e0a09 */
[----:B------:R-:W-:Y:S01]  /*2af0*/  ISETP.GE.AND P2, PT, R23, RZ, PT ;  /* 0x000000ff1700720c */ /* 0x000fe20003f46270 */
[----:B------:R-:W-:Y:S01]  /*2b00*/  @!P3 IMAD.IADD R8, R8, 0x1, -R0 ;  /* 0x000000010808b824 */ /* 0x000fe200078e0a00 */
[----:B------:R-:W-:Y:S01]  /*2b10*/  ISETP.NE.AND P6, PT, R2, RZ, PT ;  /* 0x000000ff0200720c */ /* 0x000fe20003fc5270 */
[----:B------:R-:W-:Y:S01]  /*2b20*/  @!P4 IMAD.MOV R13, RZ, RZ, -R13 ;  /* 0x000000ffff0dc224 */ /* 0x000fe200078e0a0d */
[----:B------:R-:W-:-:S02]  /*2b30*/  LOP3.LUT R2, RZ, R2, RZ, 0x33, !PT ;  /* 0x00000002ff027212 */ /* 0x000fc400078e33ff */
[----:B------:R-:W-:Y:S01]  /*2b40*/  ISETP.GT.U32.AND P3, PT, R0, R7, PT ;  /* 0x000000070000720c */ /* 0x000fe20003f64070 */
[----:B------:R-:W-:Y:S01]  /*2b50*/  @!P0 IMAD.MOV R12, RZ, RZ, -R12 ;  /* 0x000000ffff0c8224 */ /* 0x000fe200078e0a0c */
[----:B0-----:R-:W-:Y:S01]  /*2b60*/  SEL R3, R2, R13, !P6 ;  /* 0x0000000d02037207 */ /* 0x001fe20007000000 */
[----:B------:R-:W-:Y:S01]  /*2b70*/  @!P5 IMAD.IADD R6, R6, 0x1, -R0 ;  /* 0x000000010606d824 */ /* 0x000fe200078e0a00 */
[C---:B------:R-:W-:Y:S01]  /*2b80*/  ISETP.GT.U32.AND P5, PT, R0.reuse, R8, PT ;  /* 0x000000080000720c */ /* 0x040fe20003fa4070 */
[----:B------:R-:W-:Y:S02]  /*2b90*/  @!P1 IMAD.MOV R11, RZ, RZ, -R11 ;  /* 0x000000ffff0b9224 */ /* 0x000fe400078e0a0b */
[----:B------:R0:W-:Y:S01]  /*2ba0*/  STL [R1+0x178], R3 ;  /* 0x0001780301007387 */ /* 0x0001e20000100800 */
[----:B------:R-:W-:Y:S01]  /*2bb0*/  @!P2 IMAD.MOV R10, RZ, RZ, -R10 ;  /* 0x000000ffff0aa224 */ /* 0x000fe200078e0a0a */
[----:B------:R-:W-:-:S04]  /*2bc0*/  ISETP.GT.U32.AND P4, PT, R0, R6, PT ;  /* 0x000000060000720c */ /* 0x000fc80003f84070 */
[----:B------:R-:W-:Y:S01]  /*2bd0*/  @!P3 IMAD.IADD R7, R7, 0x1, -R0 ;  /* 0x000000010707b824 */ /* 0x000fe200078e0a00 */
[----:B0-----:R-:W-:-:S05]  /*2be0*/  SEL R3, R2, R12, !P6 ;  /* 0x0000000c02037207 */ /* 0x001fca0007000000 */
[----:B------:R0:W-:Y:S01]  /*2bf0*/  STL [R1+0x17c], R3 ;  /* 0x00017c0301007387 */ /* 0x0001e20000100800 */
[----:B------:R-:W-:Y:S02]  /*2c00*/  ISETP.GE.AND P0, PT, R24, RZ, PT ;  /* 0x000000ff1800720c */ /* 0x000fe40003f06270 */
[C---:B0-----:R-:W-:Y:S02]  /*2c10*/  SEL R3, R2.reuse, R11, !P6 ;  /* 0x0000000b02037207 */ /* 0x041fe40007000000 */
[----:B------:R-:W-:Y:S02]  /*2c20*/  SEL R2, R2, R10, !P6 ;  /* 0x0000000a02027207 */ /* 0x000fe40007000000 */
[----:B------:R-:W-:Y:S01]  /*2c30*/  ISETP.GT.U32.AND P6, PT, R0, R7, PT ;  /* 0x000000070000720c */ /* 0x000fe20003fc4070 */
[--C-:B------:R-:W-:Y:S01]  /*2c40*/  @!P5 IMAD.IADD R8, R8, 0x1, -R0.reuse ;  /* 0x000000010808d824 */ /* 0x100fe200078e0a00 */
[----:B------:R-:W-:Y:S01]  /*2c50*/  ISETP.GE.AND P3, PT, R60, RZ, PT ;  /* 0x000000ff3c00720c */ /* 0x000fe20003f66270 */
[----:B------:R0:W-:Y:S01]  /*2c60*/  STL [R1+0x180], R3 ;  /* 0x0001800301007387 */ /* 0x0001e20000100800 */
[----:B------:R-:W-:Y:S01]  /*2c70*/  @!P4 IMAD.IADD R6, R6, 0x1, -R0 ;  /* 0x000000010606c824 */ /* 0x000fe200078e0a00 */
[----:B------:R-:W-:-:S02]  /*2c80*/  ISETP.GE.AND P5, PT, R61, RZ, PT ;  /* 0x000000ff3d00720c */ /* 0x000fc40003fa6270 */
[----:B------:R1:W-:Y:S01]  /*2c90*/  STL [R1+0x184], R2 ;  /* 0x0001840201007387 */ /* 0x0003e20000100800 */
[----:B0-----:R-:W-:-:S05]  /*2ca0*/  IMAD.MOV.U32 R3, RZ, RZ, R8 ;  /* 0x000000ffff037224 */ /* 0x001fca00078e0008 */
[----:B------:R-:W-:Y:S01]  /*2cb0*/  @!P6 IMAD.IADD R7, R7, 0x1, -R0 ;  /* 0x000000010707e824 */ /* 0x000fe200078e0a00 */
[----:B-1----:R-:W-:Y:S01]  /*2cc0*/  IABS R2, R27 ;  /* 0x0000001b00027213 */ /* 0x002fe20000000000 */
[----:B------:R-:W-:Y:S01]  /*2cd0*/  @!P0 IMAD.MOV R3, RZ, RZ, -R3 ;  /* 0x000000ffff038224 */ /* 0x000fe200078e0a03 */
[----:B------:R-:W-:Y:S01]  /*2ce0*/  ISETP.GE.AND P6, PT, R27, RZ, PT ;  /* 0x000000ff1b00720c */ /* 0x000fe20003fc6270 */
[----:B------:R-:W-:Y:S02]  /*2cf0*/  IMAD.MOV.U32 R8, RZ, RZ, R6 ;  /* 0x000000ffff087224 */ /* 0x000fe400078e0006 */
[----:B------:R-:W-:Y:S02]  /*2d00*/  IMAD.MOV.U32 R27, RZ, RZ, R28 ;  /* 0x000000ffff1b7224 */ /* 0x000fe400078e001c */
[----:B------:R-:W-:Y:S02]  /*2d10*/  IMAD.MOV.U32 R28, RZ, RZ, R29 ;  /* 0x000000ffff1c7224 */ /* 0x000fe400078e001d */
[----:B------:R-:W-:Y:S01]  /*2d20*/  IMAD.HI.U32 R9, R54, R2, RZ ;  /* 0x0000000236097227 */ /* 0x000fe200078e00ff */
[----:B------:R0:W-:Y:S03]  /*2d30*/  STL [R1+0x134], R3 ;  /* 0x0001340301007387 */ /* 0x0001e60000100800 */
[----:B------:R-:W-:-:S02]  /*2d40*/  IMAD.MOV.U32 R29, RZ, RZ, R30 ;  /* 0x000000ffff1d7224 */ /* 0x000fc400078e001e */
[----:B------:R-:W-:Y:S01]  /*2d50*/  IMAD.MOV.U32 R30, RZ, RZ, R31 ;  /* 0x000000ffff1e7224 */ /* 0x000fe200078e001f */
[----:B------:R-:W-:Y:S01]  /*2d60*/  IABS R10, R27 ;  /* 0x0000001b000a7213 */ /* 0x000fe20000000000 */
[----:B------:R-:W-:Y:S01]  /*2d70*/  @!P3 IMAD.MOV R8, RZ, RZ, -R8 ;  /* 0x000000ffff08b224 */ /* 0x000fe200078e0a08 */
[----:B------:R-:W-:Y:S01]  /*2d80*/  ISETP.GE.AND P3, PT, R27, RZ, PT ;  /* 0x000000ff1b00720c */ /* 0x000fe20003f66270 */
[----:B------:R-:W-:Y:S02]  /*2d90*/  IMAD.MOV.U32 R31, RZ, RZ, R32 ;  /* 0x000000ffff1f7224 */ /* 0x000fe400078e0020 */
[----:B------:R-:W-:Y:S02]  /*2da0*/  IMAD.MOV.U32 R32, RZ, RZ, R33 ;  /* 0x000000ffff207224 */ /* 0x000fe400078e0021 */
[----:B------:R-:W-:Y:S02]  /*2db0*/  IMAD.MOV R9, RZ, RZ, -R9 ;  /* 0x000000ffff097224 */ /* 0x000fe400078e0a09 */
[----:B0-----:R-:W-:-:S02]  /*2dc0*/  IMAD.MOV.U32 R3, RZ, RZ, R7 ;  /* 0x000000ffff037224 */ /* 0x001fc400078e0007 */
[----:B------:R-:W-:Y:S02]  /*2dd0*/  IMAD.MOV.U32 R33, RZ, RZ, R43 ;  /* 0x000000ffff217224 */ /* 0x000fe400078e002b */
[----:B------:R-:W-:Y:S02]  /*2de0*/  IMAD.MOV.U32 R27, RZ, RZ, R28 ;  /* 0x000000ffff1b7224 */ /* 0x000fe400078e001c */
[----:B------:R-:W-:Y:S02]  /*2df0*/  IMAD.MOV.U32 R28, RZ, RZ, R29 ;  /* 0x000000ffff1c7224 */ /* 0x000fe400078e001d */
[----:B------:R-:W-:Y:S02]  /*2e00*/  IMAD.MOV.U32 R29, RZ, RZ, R30 ;  /* 0x000000ffff1d7224 */ /* 0x000fe400078e001e */
[----:B------:R-:W-:Y:S02]  /*2e10*/  IMAD.MOV.U32 R30, RZ, RZ, R31 ;  /* 0x000000ffff1e7224 */ /* 0x000fe400078e001f */
[----:B------:R-:W-:Y:S01]  /*2e20*/  IMAD R6, R0, R9, R2 ;  /* 0x0000000900067224 */ /* 0x000fe200078e0202 */
[----:B------:R-:W-:Y:S01]  /*2e30*/  IABS R9, R27 ;  /* 0x0000001b00097213 */ /* 0x000fe20000000000 */
[----:B------:R-:W-:Y:S01]  /*2e40*/  @!P5 IMAD.MOV R3, RZ, RZ, -R3 ;  /* 0x000000ffff03d224 */ /* 0x000fe200078e0a03 */
[----:B------:R-:W-:Y:S01]  /*2e50*/  ISETP.GE.AND P5, PT, R27, RZ, PT ;  /* 0x000000ff1b00720c */ /* 0x000fe20003fa6270 */
[----:B------:R-:W-:-:S02]  /*2e60*/  IMAD.MOV.U32 R31, RZ, RZ, R33 ;  /* 0x000000ffff1f7224 */ /* 0x000fc400078e0021 */
[----:B------:R-:W-:Y:S02]  /*2e70*/  IMAD.MOV.U32 R33, RZ, RZ, R52 ;  /* 0x000000ffff217224 */ /* 0x000fe400078e0034 */
[----:B------:R-:W-:Y:S01]  /*2e80*/  IMAD.MOV.U32 R27, RZ, RZ, R28 ;  /* 0x000000ffff1b7224 */ /* 0x000fe200078e001c */
[----:B------:R0:W-:Y:S01]  /*2e90*/  STL [R1+0x140], R8 ;  /* 0x0001400801007387 */ /* 0x0001e20000100800 */
[----:B------:R-:W-:Y:S02]  /*2ea0*/  IMAD.MOV.U32 R28, RZ, RZ, R29 ;  /* 0x000000ffff1c7224 */ /* 0x000fe400078e001d */
[----:B------:R-:W-:Y:S01]  /*2eb0*/  IMAD.MOV.U32 R29, RZ, RZ, R30 ;  /* 0x000000ffff1d7224 */ /* 0x000fe200078e001e */
[----:B------:R-:W2:Y:S01]  /*2ec0*/  LDL R43, [R1+0x1338] ;  /* 0x00133800012b7983 */ /* 0x000ea20000100800 */
[----:B------:R-:W-:Y:S02]  /*2ed0*/  IMAD.MOV.U32 R30, RZ, RZ, R33 ;  /* 0x000000ffff1e7224 */ /* 0x000fe400078e0021 */
[----:B------:R-:W-:Y:S01]  /*2ee0*/  IMAD.MOV.U32 R33, RZ, RZ, R37 ;  /* 0x000000ffff217224 */ /* 0x000fe200078e0025 */
[----:B------:R1:W-:Y:S04]  /*2ef0*/  STL [R1+0x13c], R3 ;  /* 0x00013c0301007387 */ /* 0x0003e80000100800 */
[----:B------:R-:W3:Y:S01]  /*2f00*/  LDL R37, [R1+0x142c] ;  /* 0x00142c0001257983 */ /* 0x000ee20000100800 */
[----:B------:R-:W-:-:S02]  /*2f10*/  IABS R5, R25 ;  /* 0x0000001900057213 */ /* 0x000fc40000000000 */
[----:B------:R-:W-:Y:S01]  /*2f20*/  ISETP.GE.AND P4, PT, R25, RZ, PT ;  /* 0x000000ff1900720c */ /* 0x000fe20003f86270 */
[----:B------:R-:W4:Y:S02]  /*2f30*/  LDL R52, [R1+0x131c] ;  /* 0x00131c0001347983 */ /* 0x000f240000100800 */
[----:B------:R-:W-:-:S04]  /*2f40*/  IMAD.HI.U32 R15, R54, R5, RZ ;  /* 0x00000005360f7227 */ /* 0x000fc800078e00ff */
[----:B------:R-:W-:-:S04]  /*2f50*/  IMAD.MOV R15, RZ, RZ, -R15 ;  /* 0x000000ffff0f7224 */ /* 0x000fc800078e0a0f */
[----:B------:R-:W-:-:S05]  /*2f60*/  IMAD R5, R0, R15, R5 ;  /* 0x0000000f00057224 */ /* 0x000fca00078e0205 */
[----:B------:R-:W-:-:S13]  /*2f70*/  ISETP.GT.U32.AND P2, PT, R0, R5, PT ;  /* 0x000000050000720c */ /* 0x000fda0003f44070 */
[----:B------:R-:W-:-:S05]  /*2f80*/  @!P2 IMAD.IADD R5, R5, 0x1, -R0 ;  /* 0x000000010505a824 */ /* 0x000fca00078e0a00 */
[----:B------:R-:W-:Y:S02]  /*2f90*/  ISETP.GT.U32.AND P0, PT, R0, R5, PT ;  /* 0x000000050000720c */ /* 0x000fe40003f04070 */
[----:B0-----:R-:W-:-:S11]  /*2fa0*/  IABS R8, R27 ;  /* 0x0000001b00087213 */ /* 0x001fd60000000000 */
[----:B------:R-:W-:-:S04]  /*2fb0*/  @!P0 IMAD.IADD R5, R5, 0x1, -R0 ;  /* 0x0000000105058824 */ /* 0x000fc800078e0a00 */
[----:B-1----:R-:W-:Y:S01]  /*2fc0*/  IMAD.MOV.U32 R3, RZ, RZ, R5 ;  /* 0x000000ffff037224 */ /* 0x002fe200078e0005 */
[----:B------:R-:W-:-:S03]  /*2fd0*/  ISETP.GE.AND P0, PT, R27, RZ, PT ;  /* 0x000000ff1b00720c */ /* 0x000fc60003f06270 */
[----:B------:R-:W-:Y:S02]  /*2fe0*/  @!P4 IMAD.MOV R3, RZ, RZ, -R3 ;  /* 0x000000ffff03c224 */ /* 0x000fe400078e0a03 */
[----:B------:R-:W-:Y:S02]  /*2ff0*/  IMAD.MOV.U32 R27, RZ, RZ, R28 ;  /* 0x000000ffff1b7224 */ /* 0x000fe400078e001c */
[----:B------:R-:W-:Y:S01]  /*3000*/  IMAD.MOV.U32 R28, RZ, RZ, R30 ;  /* 0x000000ffff1c7224 */ /* 0x000fe200078e001e */
[----:B------:R0:W-:Y:S01]  /*3010*/  STL [R1+0x130], R3 ;  /* 0x0001300301007387 */ /* 0x0001e20000100800 */
[----:B------:R-:W-:Y:S01]  /*3020*/  IABS R4, R26 ;  /* 0x0000001a00047213 */ /* 0x000fe20000000000 */
[----:B---3--:R-:W-:Y:S02]  /*3030*/  IMAD.MOV.U32 R30, RZ, RZ, R37 ;  /* 0x000000ffff1e7224 */ /* 0x008fe400078e0025 */
[----:B------:R-:W3:Y:S02]  /*3040*/  LDL R37, [R1+0x140c] ;  /* 0x00140c0001257983 */ /* 0x000ee40000100800 */
[----:B------:R-:W-:-:S04]  /*3050*/  IMAD.HI.U32 R14, R54, R4, RZ ;  /* 0x00000004360e7227 */ /* 0x000fc800078e00ff */
[----:B------:R-:W-:-:S04]  /*3060*/  IMAD.MOV R14, RZ, RZ, -R14 ;  /* 0x000000ffff0e7224 */ /* 0x000fc800078e0a0e */
[----:B------:R-:W-:-:S05]  /*3070*/  IMAD R4, R0, R14, R4 ;  /* 0x0000000e00047224 */ /* 0x000fca00078e0204 */
[----:B------:R-:W-:-:S13]  /*3080*/  ISETP.GT.U32.AND P1, PT, R0, R4, PT ;  /* 0x000000040000720c */ /* 0x000fda0003f24070 */
[----:B------:R-:W-:-:S05]  /*3090*/  @!P1 IMAD.IADD R4, R4, 0x1, -R0 ;  /* 0x0000000104049824 */ /* 0x000fca00078e0a00 */
[----:B------:R-:W-:Y:S02]  /*30a0*/  ISETP.GT.U32.AND P1, PT, R0, R4, PT ;  /* 0x000000040000720c */ /* 0x000fe40003f24070 */
[----:B------:R-:W-:-:S11]  /*30b0*/  ISETP.GE.AND P2, PT, R26, RZ, PT ;  /* 0x000000ff1a00720c */ /* 0x000fd60003f46270 */
[----:B------:R-:W-:Y:S01]  /*30c0*/  @!P1 IMAD.IADD R4, R4, 0x1, -R0 ;  /* 0x0000000104049824 */ /* 0x000fe200078e0a00 */
[----:B------:R-:W-:Y:S01]  /*30d0*/  ISETP.GT.U32.AND P1, PT, R0, R6, PT ;  /* 0x000000060000720c */ /* 0x000fe20003f24070 */
[----:B------:R-:W-:Y:S02]  /*30e0*/  IMAD.MOV.U32 R26, RZ, RZ, R29 ;  /* 0x000000ffff1a7224 */ /* 0x000fe400078e001d */
[----:B------:R-:W-:Y:S02]  /*30f0*/  IMAD.MOV.U32 R29, RZ, RZ, R33 ;  /* 0x000000ffff1d7224 */ /* 0x000fe400078e0021 */
[----:B------:R-:W-:Y:S02]  /*3100*/  IMAD.MOV.U32 R33, RZ, RZ, R38 ;  /* 0x000000ffff217224 */ /* 0x000fe400078e0026 */
[----:B------:R-:W-:Y:S02]  /*3110*/  IMAD.MOV.U32 R38, RZ, RZ, R47 ;  /* 0x000000ffff267224 */ /* 0x000fe400078e002f */
[----:B------:R-:W2:Y:S04]  /*3120*/  LDL.LU R47, [R1+0x104] ;  /* 0x00010400012f7983 */ /* 0x000ea80000300800 */
[----:B------:R-:W-:-:S05]  /*3130*/  @!P1 IMAD.IADD R6, R6, 0x1, -R0 ;  /* 0x0000000106069824 */ /* 0x000fca00078e0a00 */
[----:B------:R-:W-:Y:S01]  /*3140*/  ISETP.GT.U32.AND P1, PT, R0, R6, PT ;  /* 0x000000060000720c */ /* 0x000fe20003f24070 */
[----:B------:R-:W-:Y:S02]  /*3150*/  IMAD.MOV.U32 R25, RZ, RZ, R33 ;  /* 0x000000ffff197224 */ /* 0x000fe400078e0021 */
[----:B------:R-:W-:Y:S02]  /*3160*/  IMAD.MOV.U32 R2, RZ, RZ, R4 ;  /* 0x000000ffff027224 */ /* 0x000fe400078e0004 */
[----:B------:R-:W-:Y:S02]  /*3170*/  IMAD.MOV.U32 R24, RZ, RZ, R25 ;  /* 0x000000ffff187224 */ /* 0x000fe400078e0019 */
[----:B------:R-:W-:-:S03]  /*3180*/  @!P2 IMAD.MOV R2, RZ, RZ, -R2 ;  /* 0x000000ffff02a224 */ /* 0x000fc600078e0a02 */
[----:B------:R-:W-:-:S03]  /*3190*/  IABS R55, R24 ;  /* 0x0000001800377213 */ /* 0x000fc60000000000 */
[----:B------:R-:W-:Y:S01]  /*31a0*/  @!P1 IMAD.IADD R6, R6, 0x1, -R0 ;  /* 0x0000000106069824 */ /* 0x000fe200078e0a00 */
[----:B------:R-:W-:Y:S01]  /*31b0*/  ISETP.GE.AND P1, PT, R24, RZ, PT ;  /* 0x000000ff1800720c */ /* 0x000fe20003f26270 */
[----:B------:R1:W-:Y:S01]  /*31c0*/  STL [R1+0x12c], R2 ;  /* 0x00012c0201007387 */ /* 0x0003e20000100800 */
[----:B------:R-:W-:-:S04]  /*31d0*/  IMAD.HI.U32 R5, R54, R8, RZ ;  /* 0x0000000836057227 */ /* 0x000fc800078e00ff */
[----:B------:R-:W-:-:S04]  /*31e0*/  IMAD.MOV R5, RZ, RZ, -R5 ;  /* 0x000000ffff057224 */ /* 0x000fc800078e0a05 */
[----:B------:R-:W-:Y:S02]  /*31f0*/  IMAD R8, R0, R5, R8 ;  /* 0x0000000500087224 */ /* 0x000fe400078e0208 */
[----:B---3--:R-:W-:Y:S02]  /*3200*/  IMAD.MOV.U32 R33, RZ, RZ, R37 ;  /* 0x000000ffff217224 */ /* 0x008fe400078e0025 */
[----:B------:R-:W-:Y:S02]  /*3210*/  IMAD.MOV.U32 R37, RZ, RZ, R59 ;  /* 0x000000ffff257224 */ /* 0x000fe400078e003b */
[----:B------:R-:W3:Y:S02]  /*3220*/  LDL R59, [R1+0x10c] ;  /* 0x00010c00013b7983 */ /* 0x000ee40000100800 */
[----:B------:R-:W-:Y:S02]  /*3230*/  IMAD.MOV.U32 R25, RZ, RZ, R37 ;  /* 0x000000ffff197224 */ /* 0x000fe400078e0025 */
[----:B------:R-:W4:Y:S02]  /*3240*/  LDL R37, [R1+0x1418] ;  /* 0x0014180001257983 */ /* 0x000f240000100800 */
[----:B------:R-:W-:-:S02]  /*3250*/  IMAD.MOV.U32 R24, RZ, RZ, R25 ;  /* 0x000000ffff187224 */ /* 0x000fc400078e0019 */
[----:B------:R-:W-:Y:S02]  /*3260*/  IMAD.MOV.U32 R25, RZ, RZ, R26 ;  /* 0x000000ffff197224 */ /* 0x000fe400078e001a */
[----:B------:R-:W-:Y:S02]  /*3270*/  IMAD.MOV.U32 R26, RZ, RZ, R27 ;  /* 0x000000ffff1a7224 */ /* 0x000fe400078e001b */
[----:B------:R-:W-:Y:S02]  /*3280*/  IMAD.MOV.U32 R27, RZ, RZ, R34 ;  /* 0x000000ffff1b7224 */ /* 0x000fe400078e0022 */
[----:B------:R-:W4:Y:S04]  /*3290*/  LDL R34, [R1+0x1410] ;  /* 0x0014100001227983 */ /* 0x000f280000100800 */
[----:B0-----:R-:W4:Y:S01]  /*32a0*/  LDL.LU R3, [R1+0x1cc] ;  /* 0x0001cc0001037983 */ /* 0x001f220000300800 */
[----:B------:R-:W-:-:S05]  /*32b0*/  IABS R60, R24 ;  /* 0x00000018003c7213 */ /* 0x000fca0000000000 */
[----:B------:R-:W-:-:S04]  /*32c0*/  IMAD.HI.U32 R5, R54, R60, RZ ;  /* 0x0000003c36057227 */ /* 0x000fc800078e00ff */
[----:B------:R-:W-:-:S04]  /*32d0*/  IMAD.MOV R5, RZ, RZ, -R5 ;  /* 0x000000ffff057224 */ /* 0x000fc800078e0a05 */
[----:B------:R-:W-:Y:S01]  /*32e0*/  IMAD R60, R0, R5, R60 ;  /* 0x00000005003c7224 */ /* 0x000fe200078e023c */
[----:B------:R-:W-:Y:S01]  /*32f0*/  IABS R5, R27 ;  /* 0x0000001b00057213 */ /* 0x000fe20000000000 */
[----:B------:R-:W-:Y:S02]  /*3300*/  IMAD.MOV.U32 R27, RZ, RZ, R28 ;  /* 0x000000ffff1b7224 */ /* 0x000fe400078e001c */
[----:B------:R-:W-:Y:S02]  /*3310*/  IMAD.MOV.U32 R28, RZ, RZ, R29 ;  /* 0x000000ffff1c7224 */ /* 0x000fe400078e001d */
[----:B------:R-:W-:Y:S02]  /*3320*/  IMAD.MOV.U32 R29, RZ, RZ, R30 ;  /* 0x000000ffff1d7224 */ /* 0x000fe400078e001e */
[----:B------:R-:W4:Y:S01]  /*3330*/  LDL R30, [R1+0x1430] ;  /* 0x00143000011e7983 */ /* 0x000f220000100800 */
[----:B------:R-:W-:-:S04]  /*3340*/  IMAD.HI.U32 R7, R54, R9, RZ ;  /* 0x0000000936077227 */ /* 0x000fc800078e00ff */
[----:B------:R-:W-:Y:S01]  /*3350*/  IMAD.MOV R7, RZ, RZ, -R7 ;  /* 0x000000ffff077224 */ /* 0x000fe200078e0a07 */
[----:B--2---:R-:W-:-:S03]  /*3360*/  IABS R61, R47 ;  /* 0x0000002f003d7213 */ /* 0x004fc60000000000 */
[----:B------:R-:W-:Y:S02]  /*3370*/  IMAD R9, R0, R7, R9 ;  /* 0x0000000700097224 */ /* 0x000fe400078e0209 */
[----:B------:R-:W-:-:S04]  /*3380*/  IMAD.HI.U32 R7, R54, R61, RZ ;  /* 0x0000003d36077227 */ /* 0x000fc800078e00ff */
[----:B------:R-:W-:-:S04]  /*3390*/  IMAD.MOV R7, RZ, RZ, -R7 ;  /* 0x000000ffff077224 */ /* 0x000fc800078e0a07 */
[----:B------:R-:W-:Y:S02]  /*33a0*/  IMAD R61, R0, R7, R61 ;  /* 0x00000007003d7224 */ /* 0x000fe400078e023d */
[----:B------:R-:W-:-:S04]  /*33b0*/  IMAD.HI.U32 R7, R54, R5, RZ ;  /* 0x0000000536077227 */ /* 0x000fc800078e00ff */
[----:B------:R-:W-:-:S04]  /*33c0*/  IMAD.HI.U32 R11, R54, R10, RZ ;  /* 0x0000000a360b7227 */ /* 0x000fc800078e00ff */
[----:B------:R-:W-:Y:S02]  /*33d0*/  IMAD.MOV R7, RZ, RZ, -R7 ;  /* 0x000000ffff077224 */ /* 0x000fe400078e0a07 */
[----:B------:R-:W-:Y:S02]  /*33e0*/  IMAD.MOV R11, RZ, RZ, -R11 ;  /* 0x000000ffff0b7224 */ /* 0x000fe400078e0a0b */
[----:B------:R-:W-:Y:S01]  /*33f0*/  IMAD R5, R0, R7, R5 ;  /* 0x0000000700057224 */ /* 0x000fe200078e0205 */
[----:B------:R-:W-:Y:S01]  /*3400*/  ISETP.GE.AND P4, PT, R50, RZ, PT ;  /* 0x000000ff3200720c */ /* 0x000fe20003f86270 */
[----:B------:R-:W-:Y:S01]  /*3410*/  IMAD R10, R0, R11, R10 ;  /* 0x0000000b000a7224 */ /* 0x000fe200078e020a */
[----:B------:R-:W-:Y:S02]  /*3420*/  IABS R50, R50 ;  /* 0x0000003200327213 */ /* 0x000fe40000000000 */
[----:B------:R-:W-:Y:S02]  /*3430*/  ISETP.GE.AND P2, PT, R53, RZ, PT ;  /* 0x000000ff3500720c */ /* 0x000fe40003f46270 */
[----:B------:R-:W-:Y:S01]  /*3440*/  IABS R53, R53 ;  /* 0x0000003500357213 */ /* 0x000fe20000000000 */
[----:B------:R-:W-:-:S04]  /*3450*/  IMAD.HI.U32 R4, R54, R50, RZ ;  /* 0x0000003236047227 */ /* 0x000fc800078e00ff */
[----:B-1----:R-:W-:-:S04]  /*3460*/  IMAD.HI.U32 R2, R54, R53, RZ ;  /* 0x0000003536027227 */ /* 0x002fc800078e00ff */
[----:B------:R-:W-:Y:S01]  /*3470*/  IMAD.MOV R4, RZ, RZ, -R4 ;  /* 0x000000ffff047224 */ /* 0x000fe200078e0a04 */
[----:B------:R-:W-:Y:S01]  /*3480*/  IABS R58, R58 ;  /* 0x0000003a003a7213 */ /* 0x000fe20000000000 */
[----:B------:R-:W-:Y:S02]  /*3490*/  IMAD.MOV R2, RZ, RZ, -R2 ;  /* 0x000000ffff027224 */ /* 0x000fe400078e0a02 */
[C---:B------:R-:W-:Y:S02]  /*34a0*/  IMAD R50, R0.reuse, R4, R50 ;  /* 0x0000000400327224 */ /* 0x040fe400078e0232 */
[----:B------:R-:W-:Y:S02]  /*34b0*/  IMAD R53, R0, R2, R53 ;  /* 0x0000000200357224 */ /* 0x000fe400078e0235 */
[----:B------:R-:W-:-:S04]  /*34c0*/  IMAD.HI.U32 R2, R54, R58, RZ ;  /* 0x0000003a36027227 */ /* 0x000fc800078e00ff */
[----:B------:R-:W-:-:S04]  /*34d0*/  IMAD.HI.U32 R11, R54, R55, RZ ;  /* 0x00000037360b7227 */ /* 0x000fc800078e00ff */
[----:B------:R-:W-:Y:S02]  /*34e0*/  IMAD.MOV R2, RZ, RZ, -R2 ;  /* 0x000000ffff027224 */ /* 0x000fe400078e0a02 */
[----:B------:R-:W-:Y:S02]  /*34f0*/  IMAD.MOV R11, RZ, RZ, -R11 ;  /* 0x000000ffff0b7224 */ /* 0x000fe400078e0a0b */
[C---:B------:R-:W-:Y:S01]  /*3500*/  IMAD R58, R0.reuse, R2, R58 ;  /* 0x00000002003a7224 */ /* 0x040fe200078e023a */
[----:B------:R-:W-:Y:S01]  /*3510*/  IABS R2, R25 ;  /* 0x0000001900027213 */ /* 0x000fe20000000000 */
[----:B------:R-:W-:Y:S01]  /*3520*/  IMAD R55, R0, R11, R55 ;  /* 0x0000000b00377224 */ /* 0x000fe200078e0237 */
[----:B------:R-:W-:Y:S02]  /*3530*/  IABS R56, R56 ;  /* 0x0000003800387213 */ /* 0x000fe40000000000 */
[----:B------:R-:W-:Y:S01]  /*3540*/  IABS R57, R57 ;  /* 0x0000003900397213 */ /* 0x000fe20000000000 */
[----:B------:R-:W-:-:S04]  /*3550*/  IMAD.HI.U32 R12, R54, R2, RZ ;  /* 0x00000002360c7227 */ /* 0x000fc800078e00ff */
[----:B------:R-:W-:-:S04]  /*3560*/  IMAD.HI.U32 R13, R54, R56, RZ ;  /* 0x00000038360d7227 */ /* 0x000fc800078e00ff */
[----:B------:R-:W-:Y:S02]  /*3570*/  IMAD.MOV R12, RZ, RZ, -R12 ;  /* 0x000000ffff0c7224 */ /* 0x000fe400078e0a0c */
[----:B------:R-:W-:Y:S02]  /*3580*/  IMAD.MOV R13, RZ, RZ, -R13 ;  /* 0x000000ffff0d7224 */ /* 0x000fe400078e0a0d */
[----:B------:R-:W-:-:S04]  /*3590*/  IMAD.HI.U32 R14, R54, R57, RZ ;  /* 0x00000039360e7227 */ /* 0x000fc800078e00ff */
[C---:B------:R-:W-:Y:S01]  /*35a0*/  IMAD R2, R0.reuse, R12, R2 ;  /* 0x0000000c00027224 */ /* 0x040fe200078e0202 */
[----:B------:R-:W-:Y:S01]  /*35b0*/  IABS R12, R29 ;  /* 0x0000001d000c7213 */ /* 0x000fe20000000000 */
[----:B------:R-:W-:Y:S02]  /*35c0*/  IMAD R56, R0, R13, R56 ;  /* 0x0000000d00387224 */ /* 0x000fe400078e0238 */
[----:B------:R-:W-:Y:S02]  /*35d0*/  IMAD.MOV R14, RZ, RZ, -R14 ;  /* 0x000000ffff0e7224 */ /* 0x000fe400078e0a0e */
[----:B------:R-:W-:Y:S02]  /*35e0*/  IMAD.MOV.U32 R29, RZ, RZ, R31 ;  /* 0x000000ffff1d7224 */ /* 0x000fe400078e001f */
[----:B------:R-:W-:Y:S02]  /*35f0*/  IMAD.MOV.U32 R31, RZ, RZ, R32 ;  /* 0x000000ffff1f7224 */ /* 0x000fe400078e0020 */
[----:B------:R-:W-:-:S02]  /*3600*/  IMAD.MOV.U32 R32, RZ, RZ, R33 ;  /* 0x000000ffff207224 */ /* 0x000fc400078e0021 */
[----:B------:R-:W-:Y:S01]  /*3610*/  IMAD R57, R0, R14, R57 ;  /* 0x0000000e00397224 */ /* 0x000fe200078e0239 */
[----:B------:R-:W-:Y:S01]  /*3620*/  IABS R14, R28 ;  /* 0x0000001c000e7213 */ /* 0x000fe20000000000 */
[----:B------:R-:W-:Y:S01]  /*3630*/  IMAD.HI.U32 R15, R54, R12, RZ ;  /* 0x0000000c360f7227 */ /* 0x000fe200078e00ff */
[----:B------:R-:W-:-:S03]  /*3640*/  IABS R18, R27 ;  /* 0x0000001b00127213 */ /* 0x000fc60000000000 */
[----:B------:R-:W-:Y:S02]  /*3650*/  IMAD.MOV R15, RZ, RZ, -R15 ;  /* 0x000000ffff0f7224 */ /* 0x000fe400078e0a0f */
[----:B------:R-:W-:-:S04]  /*3660*/  IMAD.HI.U32 R16, R54, R14, RZ ;  /* 0x0000000e36107227 */ /* 0x000fc800078e00ff */
[----:B------:R-:W-:-:S04]  /*3670*/  IMAD.HI.U32 R19, R54, R18, RZ ;  /* 0x0000001236137227 */ /* 0x000fc800078e00ff */
[----:B------:R-:W-:Y:S02]  /*3680*/  IMAD.MOV R16, RZ, RZ, -R16 ;  /* 0x000000ffff107224 */ /* 0x000fe400078e0a10 */
[----:B------:R-:W-:Y:S01]  /*3690*/  IMAD.MOV R19, RZ, RZ, -R19 ;  /* 0x000000ffff137224 */ /* 0x000fe200078e0a13 */
[----:B---3--:R-:W-:Y:S02]  /*36a0*/  IABS R59, R59 ;  /* 0x0000003b003b7213 */ /* 0x008fe40000000000 */
[----:B----4-:R-:W-:Y:S01]  /*36b0*/  IABS R7, R3 ;  /* 0x0000000300077213 */ /* 0x010fe20000000000 */
[----:B------:R0:W-:Y:S02]  /*36c0*/  STL [R1+0x1564], R3 ;  /* 0x0015640301007387 */ /* 0x0001e40000100800 */
[----:B0-----:R-:W-:-:S04]  /*36d0*/  IMAD.MOV.U32 R3, RZ, RZ, R6 ;  /* 0x000000ffff037224 */ /* 0x001fc800078e0006 */
[----:B------:R-:W-:Y:S01]  /*36e0*/  @!P6 IMAD.MOV R3, RZ, RZ, -R3 ;  /* 0x000000ffff03e224 */ /* 0x000fe200078e0a03 */
[----:B------:R-:W-:Y:S01]  /*36f0*/  ISETP.GT.U32.AND P6, PT, R0, R10, PT ;  /* 0x0000000a0000720c */ /* 0x000fe20003fc4070 */
[----:B------:R-:W-:-:S04]  /*3700*/  IMAD.HI.U32 R4, R54, R59, RZ ;  /* 0x0000003b36047227 */ /* 0x000fc800078e00ff */
[----:B------:R-:W-:-:S08]  /*3710*/  IMAD.MOV R4, RZ, RZ, -R4 ;  /* 0x000000ffff047224 */ /* 0x000fd000078e0a04 */
[----:B------:R-:W-:Y:S02]  /*3720*/  @!P6 IMAD.IADD R10, R10, 0x1, -R0 ;  /* 0x000000010a0ae824 */ /* 0x000fe400078e0a00 */
[C---:B------:R-:W-:Y:S01]  /*3730*/  IMAD R59, R0.reuse, R4, R59 ;  /* 0x00000004003b7224 */ /* 0x040fe200078e023b */
[----:B------:R-:W-:Y:S02]  /*3740*/  IABS R4, R26 ;  /* 0x0000001a00047213 */ /* 0x000fe40000000000 */
[----:B------:R-:W-:-:S03]  /*3750*/  ISETP.GT.U32.AND P6, PT, R0, R10, PT ;  /* 0x0000000a0000720c */ /* 0x000fc60003fc4070 */
[----:B------:R-:W-:-:S04]  /*3760*/  IMAD.HI.U32 R11, R54, R4, RZ ;  /* 0x00000004360b7227 */ /* 0x000fc800078e00ff */
[----:B------:R-:W-:-:S04]  /*3770*/  IMAD.MOV R11, RZ, RZ, -R11 ;  /* 0x000000ffff0b7224 */ /* 0x000fc800078e0a0b */
[----:B------:R-:W-:Y:S02]  /*3780*/  IMAD R4, R0, R11, R4 ;  /* 0x0000000b00047224 */ /* 0x000fe400078e0204 */
[----:B------:R-:W-:Y:S01]  /*3790*/  @!P6 IMAD.IADD R10, R10, 0x1, -R0 ;  /* 0x000000010a0ae824 */ /* 0x000fe200078e0a00 */
[----:B------:R-:W-:Y:S02]  /*37a0*/  ISETP.GT.U32.AND P6, PT, R0, R9, PT ;  /* 0x000000090000720c */ /* 0x000fe40003fc4070 */
[----:B------:R-:W-:Y:S01]  /*37b0*/  IABS R11, R30 ;  /* 0x0000001e000b7213 */ /* 0x000fe20000000000 */
[----:B------:R-:W-:-:S04]  /*37c0*/  IMAD.MOV.U32 R33, RZ, RZ, R34 ;  /* 0x000000ffff217224 */ /* 0x000fc800078e0022 */
[----:B------:R-:W-:-:S04]  /*37d0*/  IMAD.HI.U32 R13, R54, R11, RZ ;  /* 0x0000000b360d7227 */ /* 0x000fc800078e00ff */
[----:B------:R-:W-:Y:S02]  /*37e0*/  IMAD.MOV.U32 R34, RZ, RZ, R40 ;  /* 0x000000ffff227224 */ /* 0x000fe400078e0028 */
[----:B------:R-:W-:Y:S02]  /*37f0*/  IMAD.MOV R13, RZ, RZ, -R13 ;  /* 0x000000ffff0d7224 */ /* 0x000fe400078e0a0d */
[----:B------:R-:W-:Y:S02]  /*3800*/  @!P6 IMAD.IADD R9, R9, 0x1, -R0 ;  /* 0x000000010909e824 */ /* 0x000fe400078e0a00 */
[----:B------:R-:W-:Y:S01]  /*3810*/  IMAD R24, R0, R13, R11 ;  /* 0x0000000d00187224 */ /* 0x000fe200078e020b */
[----:B------:R-:W-:Y:S01]  /*3820*/  IABS R11, R34 ;  /* 0x00000022000b7213 */ /* 0x000fe20000000000 */
[----:B------:R-:W-:Y:S01]  /*3830*/  IMAD.HI.U32 R17, R54, R7, RZ ;  /* 0x0000000736117227 */ /* 0x000fe200078e00ff */
[C---:B------:R-:W-:Y:S01]  /*3840*/  ISETP.GT.U32.AND P6, PT, R0.reuse, R9, PT ;  /* 0x000000090000720c */ /* 0x040fe20003fc4070 */
[----:B------:R0:W-:Y:S01]  /*3850*/  STL [R1+0x120], R3 ;  /* 0x0001200301007387 */ /* 0x0001e20000100800 */
[----:B------:R-:W-:Y:S01]  /*3860*/  IABS R13, R33 ;  /* 0x00000021000d7213 */ /* 0x000fe20000000000 */
[----:B------:R-:W-:-:S02]  /*3870*/  IMAD R30, R0, R15, R12 ;  /* 0x0000000f001e7224 */ /* 0x000fc400078e020c */
[----:B------:R-:W-:-:S04]  /*3880*/  IMAD.HI.U32 R12, R54, R11, RZ ;  /* 0x0000000b360c7227 */ /* 0x000fc800078e00ff */
[----:B------:R-:W-:Y:S02]  /*3890*/  IMAD.MOV R17, RZ, RZ, -R17 ;  /* 0x000000ffff117224 */ /* 0x000fe400078e0a11 */
[----:B0-----:R-:W-:Y:S02]  /*38a0*/  IMAD.MOV.U32 R3, RZ, RZ, R10 ;  /* 0x000000ffff037224 */ /* 0x001fe400078e000a */
[----:B------:R-:W-:Y:S02]  /*38b0*/  IMAD R40, R0, R16, R14 ;  /* 0x0000001000287224 */ /* 0x000fe400078e020e */
[----:B------:R-:W-:Y:S02]  /*38c0*/  IMAD.MOV.U32 R33, RZ, RZ, R38 ;  /* 0x000000ffff217224 */ /* 0x000fe400078e0026 */
[----:B------:R-:W-:Y:S02]  /*38d0*/  IMAD.MOV.U32 R34, RZ, RZ, R39 ;  /* 0x000000ffff227224 */ /* 0x000fe400078e0027 */
[----:B------:R-:W-:-:S02]  /*38e0*/  IMAD.MOV R12, RZ, RZ, -R12 ;  /* 0x000000ffff0c7224 */ /* 0x000fc400078e0a0c */
[----:B------:R-:W-:Y:S02]  /*38f0*/  @!P3 IMAD.MOV R3, RZ, RZ, -R3 ;  /* 0x000000ffff03b224 */ /* 0x000fe400078e0a03 */
[----:B------:R-:W-:Y:S01]  /*3900*/  IMAD R7, R0, R17, R7 ;  /* 0x0000001100077224 */ /* 0x000fe200078e0207 */
[----:B------:R-:W-:Y:S01]  /*3910*/  IABS R17, R31 ;  /* 0x0000001f00117213 */ /* 0x000fe20000000000 */
[----:B------:R-:W-:Y:S01]  /*3920*/  IMAD.HI.U32 R14, R54, R13, RZ ;  /* 0x0000000d360e7227 */ /* 0x000fe200078e00ff */
[----:B------:R-:W-:-:S03]  /*3930*/  IABS R10, R34 ;  /* 0x00000022000a7213 */ /* 0x000fc60000000000 */
[C---:B------:R-:W-:Y:S01]  /*3940*/  IMAD R6, R0.reuse, R19, R18 ;  /* 0x0000001300067224 */ /* 0x040fe200078e0212 */
[----:B------:R-:W-:Y:S01]  /*3950*/  IABS R19, R29 ;  /* 0x0000001d00137213 */ /* 0x000fe20000000000 */
[----:B------:R-:W-:Y:S01]  /*3960*/  IMAD.MOV.U32 R31, RZ, RZ, R36 ;  /* 0x000000ffff1f7224 */ /* 0x000fe200078e0024 */
[----:B------:R-:W2:Y:S01]  /*3970*/  LDL R29, [R1+0x12a0] ;  /* 0x0012a000011d7983 */ /* 0x000ea20000100800 */
[----:B------:R-:W-:Y:S01]  /*3980*/  IMAD R36, R0, R12, R11 ;  /* 0x0000000c00247224 */ /* 0x000fe200078e020b */
[----:B------:R-:W-:Y:S01]  /*3990*/  IABS R12, R33 ;  /* 0x00000021000c7213 */ /* 0x000fe20000000000 */
[----:B------:R-:W-:Y:S01]  /*39a0*/  IMAD.MOV R14, RZ, RZ, -R14 ;  /* 0x000000ffff0e7224 */ /* 0x000fe200078e0a0e */
[----:B------:R0:W-:Y:S01]  /*39b0*/  STL [R1+0x124], R3 ;  /* 0x0001240301007387 */ /* 0x0001e20000100800 */
[----:B------:R-:W-:-:S03]  /*39c0*/  @!P6 IMAD.IADD R9, R9, 0x1, -R0 ;  /* 0x000000010909e824 */ /* 0x000fc600078e0a00 */
[----:B------:R-:W3:Y:S01]  /*39d0*/  LDL R34, [R1+0x1420] ;  /* 0x0014200001227983 */ /* 0x000ee20000100800 */
[----:B------:R-:W-:Y:S02]  /*39e0*/  IMAD R23, R0, R14, R13 ;  /* 0x0000000e00177224 */ /* 0x000fe400078e020d */
[----:B------:R-:W-:-:S04]  /*39f0*/  IMAD.HI.U32 R13, R54, R12, RZ ;  /* 0x0000000c360d7227 */ /* 0x000fc800078e00ff */
[----:B0-----:R-:W-:Y:S02]  /*3a00*/  IMAD.MOV.U32 R3, RZ, RZ, R9 ;  /* 0x000000ffff037224 */ /* 0x001fe400078e0009 */
[----:B------:R-:W-:Y:S02]  /*3a10*/  IMAD.MOV.U32 R33, RZ, RZ, R35 ;  /* 0x000000ffff217224 */ /* 0x000fe400078e0023 */
[----:B------:R-:W-:Y:S02]  /*3a20*/  IMAD.MOV R13, RZ, RZ, -R13 ;  /* 0x000000ffff0d7224 */ /* 0x000fe400078e0a0d */
[----:B------:R-:W-:Y:S01]  /*3a30*/  @!P5 IMAD.MOV R3, RZ, RZ, -R3 ;  /* 0x000000ffff03d224 */ /* 0x000fe200078e0a03 */
[----:B------:R-:W-:Y:S01]  /*3a40*/  IABS R9, R41 ;  /* 0x0000002900097213 */ /* 0x000fe20000000000 */
[C---:B------:R-:W-:Y:S01]  /*3a50*/  IMAD R35, R0.reuse, R13, R12 ;  /* 0x0000000d00237224 */ /* 0x040fe200078e020c */
[----:B------:R-:W-:Y:S01]  /*3a60*/  IABS R12, R33 ;  /* 0x00000021000c7213 */ /* 0x000fe20000000000 */
[----:B------:R-:W-:Y:S01]  /*3a70*/  IMAD.MOV.U32 R33, RZ, RZ, R42 ;  /* 0x000000ffff217224 */ /* 0x000fe200078e002a */
[----:B------:R0:W-:Y:S04]  /*3a80*/  STL [R1+0x128], R3 ;  /* 0x0001280301007387 */ /* 0x0001e80000100800 */
[----:B------:R-:W4:Y:S04]  /*3a90*/  LDL R41, [R1+0x1404] ;  /* 0x0014040001297983 */ /* 0x000f280000100800 */
[----:B------:R-:W2:Y:S01]  /*3aa0*/  LDL R42, [R1+0x1400] ;  /* 0x00140000012a7983 */ /* 0x000ea20000100800 */
[----:B------:R-:W-:-:S13]  /*3ab0*/  ISETP.GT.U32.AND P3, PT, R0, R8, PT ;  /* 0x000000080000720c */ /* 0x000fda0003f64070 */
[----:B------:R-:W-:-:S05]  /*3ac0*/  @!P3 IMAD.IADD R8, R8, 0x1, -R0 ;  /* 0x000000010808b824 */ /* 0x000fca00078e0a00 */
[----:B------:R-:W-:Y:S02]  /*3ad0*/  ISETP.GT.U32.AND P3, PT, R0, R8, PT ;  /* 0x000000080000720c */ /* 0x000fe40003f64070 */
[----:B------:R-:W-:-:S11]  /*3ae0*/  IABS R15, R32 ;  /* 0x00000020000f7213 */ /* 0x000fd60000000000 */
[----:B------:R-:W-:Y:S01]  /*3af0*/  @!P3 IMAD.IADD R8, R8, 0x1, -R0 ;  /* 0x000000010808b824 */ /* 0x000fe200078e0a00 */
[----:B------:R-:W-:Y:S01]  /*3b00*/  ISETP.GT.U32.AND P3, PT, R0, R53, PT ;  /* 0x000000350000720c */ /* 0x000fe20003f64070 */
[----:B------:R-:W-:-:S04]  /*3b10*/  IMAD.HI.U32 R16, R54, R15, RZ ;  /* 0x0000000f36107227 */ /* 0x000fc800078e00ff */
[----:B------:R-:W-:-:S04]  /*3b20*/  IMAD.HI.U32 R11, R54, R10, RZ ;  /* 0x0000000a360b7227 */ /* 0x000fc800078e00ff */
[----:B------:R-:W-:-:S04]  /*3b30*/  IMAD.MOV R16, RZ, RZ, -R16 ;  /* 0x000000ffff107224 */ /* 0x000fc800078e0a10 */
[----:B------:R-:W-:Y:S02]  /*3b40*/  @!P3 IMAD.IADD R53, R53, 0x1, -R0 ;  /* 0x000000013535b824 */ /* 0x000fe400078e0a00 */
[----:B------:R-:W-:-:S03]  /*3b50*/  IMAD.HI.U32 R18, R54, R17, RZ ;  /* 0x0000001136127227 */ /* 0x000fc600078e00ff */
[C---:B------:R-:W-:Y:S01]  /*3b60*/  ISETP.GT.U32.AND P3, PT, R0.reuse, R53, PT ;  /* 0x000000350000720c */ /* 0x040fe20003f64070 */
[----:B------:R-:W-:Y:S02]  /*3b70*/  IMAD.MOV R11, RZ, RZ, -R11 ;  /* 0x000000ffff0b7224 */ /* 0x000fe400078e0a0b */
[----:B------:R-:W-:Y:S02]  /*3b80*/  IMAD.MOV.U32 R32, RZ, RZ, R37 ;  /* 0x000000ffff207224 */ /* 0x000fe400078e0025 */
[C---:B------:R-:W-:Y:S01]  /*3b90*/  IMAD R37, R0.reuse, R16, R15 ;  /* 0x0000001000257224 */ /* 0x040fe200078e020f */
[----:B------:R-:W-:Y:S01]  /*3ba0*/  IABS R16, R31 ;  /* 0x0000001f00107213 */ /* 0x000fe20000000000 */
[----:B------:R-:W-:Y:S02]  /*3bb0*/  IMAD.MOV R18, RZ, RZ, -R18 ;  /* 0x000000ffff127224 */ /* 0x000fe400078e0a12 */
[----:B------:R-:W-:Y:S02]  /*3bc0*/  IMAD R28, R0, R11, R10 ;  /* 0x0000000b001c7224 */ /* 0x000fe400078e020a */
[----:B0-----:R-:W-:-:S02]  /*3bd0*/  IMAD.MOV.U32 R3, RZ, RZ, R8 ;  /* 0x000000ffff037224 */ /* 0x001fc400078e0008 */
[----:B------:R-:W-:Y:S02]  /*3be0*/  IMAD.MOV.U32 R8, RZ, RZ, R9 ;  /* 0x000000ffff087224 */ /* 0x000fe400078e0009 */
[----:B------:R-:W-:Y:S02]  /*3bf0*/  IMAD R38, R0, R18, R17 ;  /* 0x0000001200267224 */ /* 0x000fe400078e0211 */
[----:B------:R-:W-:-:S04]  /*3c00*/  IMAD.HI.U32 R17, R54, R16, RZ ;  /* 0x0000001036117227 */ /* 0x000fc800078e00ff */
[----:B------:R-:W-:-:S04]  /*3c10*/  IMAD.HI.U32 R9, R54, R8, RZ ;  /* 0x0000000836097227 */ /* 0x000fc800078e00ff */
[----:B------:R-:W-:Y:S02]  /*3c20*/  IMAD.MOV R17, RZ, RZ, -R17 ;  /* 0x000000ffff117224 */ /* 0x000fe400078e0a11 */
[----:B------:R-:W-:Y:S02]  /*3c30*/  @!P0 IMAD.MOV R3, RZ, RZ, -R3 ;  /* 0x000000ffff038224 */ /* 0x000fe400078e0a03 */
[----:B------:R-:W-:Y:S02]  /*3c40*/  @!P3 IMAD.IADD R53, R53, 0x1, -R0 ;  /* 0x000000013535b824 */ /* 0x000fe400078e0a00 */
[----:B------:R-:W-:Y:S01]  /*3c50*/  IMAD.MOV R9, RZ, RZ, -R9 ;  /* 0x000000ffff097224 */ /* 0x000fe200078e0a09 */
[----:B------:R-:W-:Y:S01]  /*3c60*/  STL [R1+0x138], R3 ;  /* 0x0001380301007387 */ /* 0x000fe20000100800 */
[----:B------:R-:W-:-:S03]  /*3c70*/  IMAD R22, R0, R17, R16 ;  /* 0x0000001100167224 */ /* 0x000fc600078e0210 */
[----:B------:R-:W-:Y:S01]  /*3c80*/  STL [R1+0x1578], R53 ;  /* 0x0015783501007387 */ /* 0x000fe20000100800 */
[----:B---3--:R-:W-:-:S05]  /*3c90*/  IABS R10, R34 ;  /* 0x00000022000a7213 */ /* 0x008fca0000000000 */
[----:B------:R-:W-:-:S04]  /*3ca0*/  IMAD.HI.U32 R11, R54, R10, RZ ;  /* 0x0000000a360b7227 */ /* 0x000fc800078e00ff */
[----:B------:R-:W-:Y:S02]  /*3cb0*/  IMAD.MOV R11, RZ, RZ, -R11 ;  /* 0x000000ffff0b7224 */ /* 0x000fe400078e0a0b */
[C---:B------:R-:W-:Y:S02]  /*3cc0*/  IMAD R34, R0.reuse, R9, R8 ;  /* 0x0000000900227224 */ /* 0x040fe400078e0208 */
[----:B------:R-:W-:Y:S01]  /*3cd0*/  IMAD R16, R0, R11, R10 ;  /* 0x0000000b00107224 */ /* 0x000fe200078e020a */
[----:B----4-:R-:W-:Y:S02]  /*3ce0*/  IABS R10, R41 ;  /* 0x00000029000a7213 */ /* 0x010fe40000000000 */
[----:B------:R-:W3:Y:S01]  /*3cf0*/  LDL R41, [R1+0x13f8] ;  /* 0x0013f80001297983 */ /* 0x000ee20000100800 */
[----:B--2---:R-:W-:-:S03]  /*3d00*/  IABS R8, R42 ;  /* 0x0000002a00087213 */ /* 0x004fc60000000000 */
[----:B------:R-:W2:Y:S01]  /*3d10*/  LDL R42, [R1+0x13f4] ;  /* 0x0013f400012a7983 */ /* 0x000ea20000100800 */
[----:B------:R-:W-:-:S13]  /*3d20*/  ISETP.GT.U32.AND P6, PT, R0, R50, PT ;  /* 0x000000320000720c */ /* 0x000fda0003fc4070 */
[----:B------:R-:W-:-:S05]  /*3d30*/  @!P6 IMAD.IADD R50, R50, 0x1, -R0 ;  /* 0x000000013232e824 */ /* 0x000fca00078e0a00 */
[----:B------:R-:W-:-:S13]  /*3d40*/  ISETP.GT.U32.AND P6, PT, R0, R50, PT ;  /* 0x000000320000720c */ /* 0x000fda0003fc4070 */
[----:B------:R-:W-:Y:S01]  /*3d50*/  @!P6 IMAD.IADD R50, R50, 0x1, -R0 ;  /* 0x000000013232e824 */ /* 0x000fe200078e0a00 */
[----:B------:R-:W-:Y:S01]  /*3d60*/  ISETP.GT.U32.AND P6, PT, R0, R60, PT ;  /* 0x0000003c0000720c */ /* 0x000fe20003fc4070 */
[----:B------:R-:W-:Y:S01]  /*3d70*/  IMAD.HI.U32 R20, R54, R19, RZ ;  /* 0x0000001336147227 */ /* 0x000fe200078e00ff */
[----:B------:R-:W-:-:S03]  /*3d80*/  IABS R18, R29 ;  /* 0x0000001d00127213 */ /* 0x000fc60000000000 */
[----:B------:R-:W-:-:S08]  /*3d90*/  IMAD.MOV R20, RZ, RZ, -R20 ;  /* 0x000000ffff147224 */ /* 0x000fd000078e0a14 */
[----:B------:R-:W-:-:S05]  /*3da0*/  @!P6 IMAD.IADD R60, R60, 0x1, -R0 ;  /* 0x000000013c3ce824 */ /* 0x000fca00078e0a00 */
[C---:B------:R-:W-:Y:S01]  /*3db0*/  ISETP.GT.U32.AND P6, PT, R0.reuse, R60, PT ;  /* 0x0000003c0000720c */ /* 0x040fe20003fc4070 */
[----:B------:R-:W-:Y:S02]  /*3dc0*/  IMAD R39, R0, R20, R19 ;  /* 0x0000001400277224 */ /* 0x000fe400078e0213 */
[----:B------:R-:W-:-:S04]  /*3dd0*/  IMAD.HI.U32 R13, R54, R12, RZ ;  /* 0x0000000c360d7227 */ /* 0x000fc800078e00ff */
[----:B------:R-:W-:-:S04]  /*3de0*/  IMAD.HI.U32 R19, R54, R18, RZ ;  /* 0x0000001236137227 */ /* 0x000fc800078e00ff */
[----:B------:R-:W-:-:S04]  /*3df0*/  IMAD.HI.U32 R11, R54, R10, RZ ;  /* 0x0000000a360b7227 */ /* 0x000fc800078e00ff */
[----:B------:R-:W-:-:S04]  /*3e00*/  IMAD.HI.U32 R9, R54, R8, RZ ;  /* 0x0000000836097227 */ /* 0x000fc800078e00ff */
[----:B------:R-:W-:Y:S02]  /*3e10*/  IMAD.MOV R13, RZ, RZ, -R13 ;  /* 0x000000ffff0d7224 */ /* 0x000fe400078e0a0d */
[----:B------:R-:W-:Y:S02]  /*3e20*/  IMAD.MOV R19, RZ, RZ, -R19 ;  /* 0x000000ffff137224 */ /* 0x000fe400078e0a13 */
[----:B------:R-:W-:Y:S02]  /*3e30*/  @!P6 IMAD.IADD R60, R60, 0x1, -R0 ;  /* 0x000000013c3ce824 */ /* 0x000fe400078e0a00 */
[----:B------:R-:W-:Y:S02]  /*3e40*/  IMAD.MOV R11, RZ, RZ, -R11 ;  /* 0x000000ffff0b7224 */ /* 0x000fe400078e0a0b */
[----:B------:R-:W-:Y:S02]  /*3e50*/  IMAD.MOV R9, RZ, RZ, -R9 ;  /* 0x000000ffff097224 */ /* 0x000fe400078e0a09 */
[C---:B------:R-:W-:Y:S01]  /*3e60*/  IMAD R21, R0.reuse, R13, R12 ;  /* 0x0000000d00157224 */ /* 0x040fe200078e020c */
[----:B------:R-:W-:Y:S01]  /*3e70*/  IABS R12, R33 ;  /* 0x00000021000c7213 */ /* 0x000fe20000000000 */
[C---:B------:R-:W-:Y:S01]  /*3e80*/  IMAD R29, R0.reuse, R19, R18 ;  /* 0x00000013001d7224 */ /* 0x040fe200078e0212 */
[----:B------:R-:W4:Y:S01]  /*3e90*/  LDL R33, [R1+0x13fc] ;  /* 0x0013fc0001217983 */ /* 0x000f220000100800 */
[----:B------:R-:W-:-:S02]  /*3ea0*/  IMAD R19, R0, R11, R10 ;  /* 0x0000000b00137224 */ /* 0x000fc400078e020a */
[C---:B------:R-:W-:Y:S01]  /*3eb0*/  IMAD R18, R0.reuse, R9, R8 ;  /* 0x0000000900127224 */ /* 0x040fe200078e0208 */
[----:B------:R-:W-:Y:S01]  /*3ec0*/  STL [R1+0x1574], R60 ;  /* 0x0015743c01007387 */ /* 0x000fe20000100800 */
[C---:B------:R-:W-:Y:S02]  /*3ed0*/  ISETP.GT.U32.AND P5, PT, R0.reuse, R55, PT ;  /* 0x000000370000720c */ /* 0x040fe40003fa4070 */
[----:B------:R-:W-:Y:S01]  /*3ee0*/  ISETP.GT.U32.AND P0, PT, R0, R61, PT ;  /* 0x0000003d0000720c */ /* 0x000fe20003f04070 */
[----:B------:R-:W4:Y:S01]  /*3ef0*/  LDL R31, [R1+0x13f0] ;  /* 0x0013f000011f7983 */ /* 0x000f220000100800 */
[----:B---3--:R-:W-:-:S03]  /*3f00*/  IABS R10, R41 ;  /* 0x00000029000a7213 */ /* 0x008fc60000000000 */
[----:B------:R-:W3:Y:S01]  /*3f10*/  LDL R41, [R1+0x13ec] ;  /* 0x0013ec0001297983 */ /* 0x000ee20000100800 */
[----:B--2---:R-:W-:-:S03]  /*3f20*/  IABS R8, R42 ;  /* 0x0000002a00087213 */ /* 0x004fc60000000000 */
[----:B------:R-:W2:Y:S02]  /*3f30*/  LDL R42, [R1+0x13e8] ;  /* 0x0013e800012a7983 */ /* 0x000ea40000100800 */
[--C-:B------:R-:W-:Y:S02]  /*3f40*/  @!P5 IMAD.IADD R55, R55, 0x1, -R0.reuse ;  /* 0x000000013737d824 */ /* 0x100fe400078e0a00 */
[----:B------:R-:W-:-:S03]  /*3f50*/  @!P0 IMAD.IADD R61, R61, 0x1, -R0 ;  /* 0x000000013d3d8824 */ /* 0x000fc600078e0a00 */
[C---:B------:R-:W-:Y:S02]  /*3f60*/  ISETP.GT.U32.AND P5, PT, R0.reuse, R55, PT ;  /* 0x000000370000720c */ /* 0x040fe40003fa4070 */
[C---:B------:R-:W-:Y:S02]  /*3f70*/  ISETP.GT.U32.AND P0, PT, R0.reuse, R61, PT ;  /* 0x0000003d0000720c */ /* 0x040fe40003f04070 */
[----:B------:R-:W-:-:S09]  /*3f80*/  ISETP.GT.U32.AND P6, PT, R0, R56, PT ;  /* 0x000000380000720c */ /* 0x000fd20003fc4070 */
[--C-:B------:R-:W-:Y:S01]  /*3f90*/  @!P5 IMAD.IADD R55, R55, 0x1, -R0.reuse ;  /* 0x000000013737d824 */ /* 0x100fe200078e0a00 */
[C---:B------:R-:W-:Y:S01]  /*3fa0*/  ISETP.GT.U32.AND P5, PT, R0.reuse, R58, PT ;  /* 0x0000003a0000720c */ /* 0x040fe20003fa4070 */
[--C-:B------:R-:W-:Y:S01]  /*3fb0*/  @!P0 IMAD.IADD R61, R61, 0x1, -R0.reuse ;  /* 0x000000013d3d8824 */ /* 0x100fe200078e0a00 */
[----:B------:R-:W-:Y:S01]  /*3fc0*/  ISETP.GT.U32.AND P0, PT, R0, R57, PT ;  /* 0x000000390000720c */ /* 0x000fe20003f04070 */
[----:B------:R-:W-:-:S10]  /*3fd0*/  @!P6 IMAD.IADD R56, R56, 0x1, -R0 ;  /* 0x000000013838e824 */ /* 0x000fd400078e0a00 */
[--C-:B------:R-:W-:Y:S02]  /*3fe0*/  @!P5 IMAD.IADD R58, R58, 0x1, -R0.reuse ;  /* 0x000000013a3ad824 */ /* 0x100fe400078e0a00 */
[----:B------:R-:W-:Y:S01]  /*3ff0*/  @!P0 IMAD.IADD R57, R57, 0x1, -R0 ;  /* 0x0000000139398824 */ /* 0x000fe200078e0a00 */
[C---:B------:R-:W-:Y:S02]  /*4000*/  ISETP.GT.U32.AND P6, PT, R0.reuse, R56, PT ;  /* 0x000000380000720c */ /* 0x040fe40003fc4070 */
[C---:B------:R-:W-:Y:S02]  /*4010*/  ISETP.GT.U32.AND P5, PT, R0.reuse, R58, PT ;  /* 0x0000003a0000720c */ /* 0x040fe40003fa4070 */
[----:B------:R-:W-:Y:S01]  /*4020*/  ISETP.GT.U32.AND P0, PT, R0, R57, PT ;  /* 0x000000390000720c */ /* 0x000fe20003f04070 */
[----:B------:R-:W-:-:S04]  /*4030*/  IMAD.HI.U32 R11, R54, R10, RZ ;  /* 0x0000000a360b7227 */ /* 0x000fc800078e00ff */
[----:B------:R-:W-:Y:S01]  /*4040*/  IMAD.HI.U32 R9, R54, R8, RZ ;  /* 0x0000000836097227 */ /* 0x000fe200078e00ff */
[----:B------:R-:W-:-:S03]  /*4050*/  IABS R14, R32 ;  /* 0x00000020000e7213 */ /* 0x000fc60000000000 */
[--C-:B------:R-:W-:Y:S02]  /*4060*/  @!P6 IMAD.IADD R56, R56, 0x1, -R0.reuse ;  /* 0x000000013838e824 */ /* 0x100fe400078e0a00 */
[--C-:B------:R-:W-:Y:S02]  /*4070*/  @!P5 IMAD.IADD R58, R58, 0x1, -R0.reuse ;  /* 0x000000013a3ad824 */ /* 0x100fe400078e0a00 */
[----:B------:R-:W-:Y:S02]  /*4080*/  @!P0 IMAD.IADD R57, R57, 0x1, -R0 ;  /* 0x0000000139398824 */ /* 0x000fe400078e0a00 */
[----:B------:R-:W-:Y:S02]  /*4090*/  IMAD.MOV R11, RZ, RZ, -R11 ;  /* 0x000000ffff0b7224 */ /* 0x000fe400078e0a0b */
[----:B------:R-:W-:Y:S01]  /*40a0*/  IMAD.MOV R9, RZ, RZ, -R9 ;  /* 0x000000ffff097224 */ /* 0x000fe200078e0a09 */
[----:B------:R-:W-:Y:S01]  /*40b0*/  STL [R1+0x1568], R58 ;  /* 0x0015683a01007387 */ /* 0x000fe20000100800 */
[----:B------:R-:W-:-:S02]  /*40c0*/  IMAD R32, R0, R11, R10 ;  /* 0x0000000b00207224 */ /* 0x000fc400078e020a */
[C---:B------:R-:W-:Y:S01]  /*40d0*/  IMAD R26, R0.reuse, R9, R8 ;  /* 0x00000009001a7224 */ /* 0x040fe200078e0208 */
[----:B------:R-:W-:Y:S04]  /*40e0*/  STL [R1+0x156c], R57 ;  /* 0x00156c3901007387 */ /* 0x000fe80000100800 */
[----:B------:R-:W-:Y:S01]  /*40f0*/  STL [R1+0x1570], R56 ;  /* 0x0015703801007387 */ /* 0x000fe20000100800 */
[C---:B------:R-:W-:Y:S02]  /*4100*/  ISETP.GT.U32.AND P3, PT, R0.reuse, R59, PT ;  /* 0x0000003b0000720c */ /* 0x040fe40003f64070 */
[----:B------:R-:W-:Y:S01]  /*4110*/  ISETP.GT.U32.AND P5, PT, R0, R4, PT ;  /* 0x000000040000720c */ /* 0x000fe20003fa4070 */
[----:B------:R-:W-:Y:S01]  /*4120*/  IMAD.HI.U32 R13, R54, R12, RZ ;  /* 0x0000000c360d7227 */ /* 0x000fe200078e00ff */
[----:B------:R-:W4:Y:S09]  /*4130*/  LDL R17, [R1+0x13e4] ;  /* 0x0013e40001117983 */ /* 0x000f320000100800 */
[----:B------:R-:W-:Y:S01]  /*4140*/  @!P3 IMAD.IADD R59, R59, 0x1, -R0 ;  /* 0x000000013b3bb824 */ /* 0x000fe200078e0a00 */
[----:B---3--:R-:W-:-:S02]  /*4150*/  IABS R10, R41 ;  /* 0x00000029000a7213 */ /* 0x008fc40000000000 */
[----:B------:R-:W3:Y:S01]  /*4160*/  LDL R41, [R1+0x13e0] ;  /* 0x0013e00001297983 */ /* 0x000ee20000100800 */
[----:B--2---:R-:W-:-:S03]  /*4170*/  IABS R8, R42 ;  /* 0x0000002a00087213 */ /* 0x004fc60000000000 */
[----:B------:R-:W2:Y:S01]  /*4180*/  LDL R42, [R1+0x13dc] ;  /* 0x0013dc00012a7983 */ /* 0x000ea20000100800 */
[----:B------:R-:W-:-:S13]  /*4190*/  ISETP.GT.U32.AND P3, PT, R0, R59, PT ;  /* 0x0000003b0000720c */ /* 0x000fda0003f64070 */
[--C-:B------:R-:W-:Y:S01]  /*41a0*/  @!P3 IMAD.IADD R59, R59, 0x1, -R0.reuse ;  /* 0x000000013b3bb824 */ /* 0x100fe200078e0a00 */
[----:B------:R-:W-:Y:S01]  /*41b0*/  ISETP.GT.U32.AND P3, PT, R0, R2, PT ;  /* 0x000000020000720c */ /* 0x000fe20003f64070 */
[----:B------:R-:W-:-:S05]  /*41c0*/  @!P5 IMAD.IADD R4, R4, 0x1, -R0 ;  /* 0x000000010404d824 */ /* 0x000fca00078e0a00 */
[----:B------:R-:W-:-:S07]  /*41d0*/  ISETP.GT.U32.AND P5, PT, R0, R4, PT ;  /* 0x000000040000720c */ /* 0x000fce0003fa4070 */
[----:B------:R-:W-:-:S05]  /*41e0*/  @!P3 IMAD.IADD R2, R2, 0x1, -R0 ;  /* 0x000000010202b824 */ /* 0x000fca00078e0a00 */
[----:B------:R-:W-:Y:S01]  /*41f0*/  ISETP.GT.U32.AND P3, PT, R0, R2, PT ;  /* 0x000000020000720c */ /* 0x000fe20003f64070 */
[----:B------:R-:W-:Y:S01]  /*4200*/  @!P5 IMAD.IADD R4, R4, 0x1, -R0 ;  /* 0x000000010404d824 */ /* 0x000fe200078e0a00 */
[----:B------:R-:W-:-:S11]  /*4210*/  ISETP.GT.U32.AND P5, PT, R0, R40, PT ;  /* 0x000000280000720c */ /* 0x000fd60003fa4070 */
[--C-:B------:R-:W-:Y:S01]  /*4220*/  @!P3 IMAD.IADD R2, R2, 0x1, -R0.reuse ;  /* 0x000000010202b824 */ /* 0x100fe200078e0a00 */
[----:B------:R-:W-:Y:S01]  /*4230*/  ISETP.GT.U32.AND P3, PT, R0, R7, PT ;  /* 0x000000070000720c */ /* 0x000fe20003f64070 */
[----:B------:R-:W-:Y:S02]  /*4240*/  @!P5 IMAD.IADD R40, R40, 0x1, -R0 ;  /* 0x000000012828d824 */ /* 0x000fe400078e0a00 */
[----:B------:R-:W-:-:S03]  /*4250*/  IMAD.MOV R13, RZ, RZ, -R13 ;  /* 0x000000ffff0d7224 */ /* 0x000fc600078e0a0d */
[----:B------:R-:W-:-:S07]  /*4260*/  ISETP.GT.U32.AND P5, PT, R0, R40, PT ;  /* 0x000000280000720c */ /* 0x000fce0003fa4070 */
[----:B------:R-:W-:-:S05]  /*4270*/  @!P3 IMAD.IADD R7, R7, 0x1, -R0 ;  /* 0x000000010707b824 */ /* 0x000fca00078e0a00 */
[C---:B------:R-:W-:Y:S01]  /*4280*/  ISETP.GT.U32.AND P3, PT, R0.reuse, R7, PT ;  /* 0x000000070000720c */ /* 0x040fe20003f64070 */
[----:B------:R-:W-:Y:S01]  /*4290*/  IMAD R27, R0, R13, R12 ;  /* 0x0000000d001b7224 */ /* 0x000fe200078e020c */
[----:B----4-:R-:W-:Y:S01]  /*42a0*/  IABS R12, R33 ;  /* 0x00000021000c7213 */ /* 0x010fe20000000000 */
[----:B------:R-:W-:-:S04]  /*42b0*/  IMAD.HI.U32 R11, R54, R10, RZ ;  /* 0x0000000a360b7227 */ /* 0x000fc800078e00ff */
[----:B------:R-:W-:-:S04]  /*42c0*/  IMAD.HI.U32 R13, R54, R12, RZ ;  /* 0x0000000c360d7227 */ /* 0x000fc800078e00ff */
[----:B------:R-:W-:-:S04]  /*42d0*/  IMAD.HI.U32 R9, R54, R8, RZ ;  /* 0x0000000836097227 */ /* 0x000fc800078e00ff */
[--C-:B------:R-:W-:Y:S02]  /*42e0*/  @!P3 IMAD.IADD R7, R7, 0x1, -R0.reuse ;  /* 0x000000010707b824 */ /* 0x100fe400078e0a00 */
[----:B------:R-:W-:Y:S02]  /*42f0*/  IMAD.MOV R13, RZ, RZ, -R13 ;  /* 0x000000ffff0d7224 */ /* 0x000fe400078e0a0d */
[----:B------:R-:W-:Y:S02]  /*4300*/  @!P5 IMAD.IADD R40, R40, 0x1, -R0 ;  /* 0x000000012828d824 */ /* 0x000fe400078e0a00 */
[----:B------:R-:W-:Y:S01]  /*4310*/  IMAD.MOV R11, RZ, RZ, -R11 ;  /* 0x000000ffff0b7224 */ /* 0x000fe200078e0a0b */
[----:B------:R-:W-:Y:S01]  /*4320*/  STL [R1+0x155c], R7 ;  /* 0x00155c0701007387 */ /* 0x000fe20000100800 */
[----:B------:R-:W-:Y:S02]  /*4330*/  IMAD.MOV R9, RZ, RZ, -R9 ;  /* 0x000000ffff097224 */ /* 0x000fe400078e0a09 */
[C---:B------:R-:W-:Y:S01]  /*4340*/  IMAD R33, R0.reuse, R13, R12 ;  /* 0x0000000d00217224 */ /* 0x040fe200078e020c */
[----:B------:R-:W-:Y:S01]  /*4350*/  IABS R12, R31 ;  /* 0x0000001f000c7213 */ /* 0x000fe20000000000 */
[----:B------:R0:W-:Y:S01]  /*4360*/  STL [R1+0xe0], R40 ;  /* 0x0000e02801007387 */ /* 0x0001e20000100800 */
[----:B------:R-:W-:-:S02]  /*4370*/  IMAD R31, R0, R11, R10 ;  /* 0x0000000b001f7224 */ /* 0x000fc400078e020a */
[----:B------:R-:W-:Y:S01]  /*4380*/  IMAD R25, R0, R9, R8 ;  /* 0x0000000900197224 */ /* 0x000fe200078e0208 */
[----:B0-----:R-:W4:Y:S01]  /*4390*/  LDL R40, [R1+0x13d8] ;  /* 0x0013d80001287983 */ /* 0x001f220000100800 */
[----:B---3--:R-:W-:-:S03]  /*43a0*/  IABS R10, R41 ;  /* 0x00000029000a7213 */ /* 0x008fc60000000000 */
[----:B------:R-:W3:Y:S01]  /*43b0*/  LDL R41, [R1+0x13d4] ;  /* 0x0013d40001297983 */ /* 0x000ee20000100800 */
[----:B--2---:R-:W-:-:S03]  /*43c0*/  IABS R8, R42 ;  /* 0x0000002a00087213 */ /* 0x004fc60000000000 */
[----:B------:R-:W2:Y:S01]  /*43d0*/  LDL R42, [R1+0x13d0] ;  /* 0x0013d000012a7983 */ /* 0x000ea20000100800 */
[C---:B------:R-:W-:Y:S02]  /*43e0*/  ISETP.GT.U32.AND P0, PT, R0.reuse, R5, PT ;  /* 0x000000050000720c */ /* 0x040fe40003f04070 */
[----:B------:R-:W-:-:S11]  /*43f0*/  ISETP.GT.U32.AND P6, PT, R0, R6, PT ;  /* 0x000000060000720c */ /* 0x000fd60003fc4070 */
[--C-:B------:R-:W-:Y:S02]  /*4400*/  @!P0 IMAD.IADD R5, R5, 0x1, -R0.reuse ;  /* 0x0000000105058824 */ /* 0x100fe400078e0a00 */
[----:B------:R-:W-:-:S03]  /*4410*/  @!P6 IMAD.IADD R6, R6, 0x1, -R0 ;  /* 0x000000010606e824 */ /* 0x000fc600078e0a00 */
[C---:B------:R-:W-:Y:S02]  /*4420*/  ISETP.GT.U32.AND P0, PT, R0.reuse, R5, PT ;  /* 0x000000050000720c */ /* 0x040fe40003f04070 */
[C---:B------:R-:W-:Y:S02]  /*4430*/  ISETP.GT.U32.AND P6, PT, R0.reuse, R6, PT ;  /* 0x000000060000720c */ /* 0x040fe40003fc4070 */
[C---:B------:R-:W-:Y:S02]  /*4440*/  ISETP.GT.U32.AND P3, PT, R0.reuse, R39, PT ;  /* 0x000000270000720c */ /* 0x040fe40003f64070 */
[----:B------:R-:W-:-:S07]  /*4450*/  ISETP.GT.U32.AND P5, PT, R0, R38, PT ;  /* 0x000000260000720c */ /* 0x000fce0003fa4070 */
[--C-:B------:R-:W-:Y:S01]  /*4460*/  @!P0 IMAD.IADD R5, R5, 0x1, -R0.reuse ;  /* 0x0000000105058824 */ /* 0x100fe200078e0a00 */
[----:B------:R-:W-:Y:S01]  /*4470*/  ISETP.GT.U32.AND P0, PT, R0, R30, PT ;  /* 0x0000001e0000720c */ /* 0x000fe20003f04070 */
[----:B------:R-:W-:Y:S01]  /*4480*/  @!P6 IMAD.IADD R6, R6, 0x1, -R0 ;  /* 0x000000010606e824 */ /* 0x000fe200078e0a00 */
[----:B------:R-:W-:Y:S01]  /*4490*/  ISETP.GT.U32.AND P6, PT, R0, R24, PT ;  /* 0x000000180000720c */ /* 0x000fe20003fc4070 */
[----:B------:R-:W-:-:S04]  /*44a0*/  IMAD.HI.U32 R13, R54, R12, RZ ;  /* 0x0000000c360d7227 */ /* 0x000fc800078e00ff */
[----:B------:R-:W-:-:S06]  /*44b0*/  @!P3 IMAD.IADD R39, R39, 0x1, -R0 ;  /* 0x000000012727b824 */ /* 0x000fcc00078e0a00 */
[--C-:B------:R-:W-:Y:S02]  /*44c0*/  @!P0 IMAD.IADD R30, R30, 0x1, -R0.reuse ;  /* 0x000000011e1e8824 */ /* 0x100fe400078e0a00 */
[--C-:B------:R-:W-:Y:S02]  /*44d0*/  @!P6 IMAD.IADD R24, R24, 0x1, -R0.reuse ;  /* 0x000000011818e824 */ /* 0x100fe400078e0a00 */
[----:B------:R-:W-:Y:S01]  /*44e0*/  @!P5 IMAD.IADD R38, R38, 0x1, -R0 ;  /* 0x000000012626d824 */ /* 0x000fe200078e0a00 */
[C---:B------:R-:W-:Y:S01]  /*44f0*/  ISETP.GT.U32.AND P0, PT, R0.reuse, R30, PT ;  /* 0x0000001e0000720c */ /* 0x040fe20003f04070 */
[----:B------:R-:W-:Y:S01]  /*4500*/  IMAD.MOV R13, RZ, RZ, -R13 ;  /* 0x000000ffff0d7224 */ /* 0x000fe200078e0a0d */
[C---:B------:R-:W-:Y:S02]  /*4510*/  ISETP.GT.U32.AND P6, PT, R0.reuse, R24, PT ;  /* 0x000000180000720c */ /* 0x040fe40003fc4070 */
[C---:B------:R-:W-:Y:S01]  /*4520*/  ISETP.GT.U32.AND P3, PT, R0.reuse, R39, PT ;  /* 0x000000270000720c */ /* 0x040fe20003f64070 */
[C---:B------:R-:W-:Y:S01]  /*4530*/  IMAD R3, R0.reuse, R13, R12 ;  /* 0x0000000d00037224 */ /* 0x040fe200078e020c */
[----:B------:R-:W-:-:S02]  /*4540*/  ISETP.GT.U32.AND P5, PT, R0, R38, PT ;  /* 0x000000260000720c */ /* 0x000fc40003fa4070 */
[----:B------:R-:W-:Y:S01]  /*4550*/  IABS R12, R17 ;  /* 0x00000011000c7213 */ /* 0x000fe20000000000 */
[----:B------:R-:W-:-:S04]  /*4560*/  IMAD.HI.U32 R15, R54, R14, RZ ;  /* 0x0000000e360f7227 */ /* 0x000fc800078e00ff */
[----:B------:R-:W-:-:S04]  /*4570*/  IMAD.HI.U32 R13, R54, R12, RZ ;  /* 0x0000000c360d7227 */ /* 0x000fc800078e00ff */
[----:B------:R-:W-:Y:S02]  /*4580*/  @!P0 IMAD.IADD R30, R30, 0x1, -R0 ;  /* 0x000000011e1e8824 */ /* 0x000fe400078e0a00 */
[----:B------:R-:W-:-:S04]  /*4590*/  IMAD.HI.U32 R11, R54, R10, RZ ;  /* 0x0000000a360b7227 */ /* 0x000fc800078e00ff */
[--C-:B------:R-:W-:Y:S02]  /*45a0*/  @!P6 IMAD.IADD R24, R24, 0x1, -R0.reuse ;  /* 0x000000011818e824 */ /* 0x100fe400078e0a00 */
[----:B------:R-:W-:Y:S01]  /*45b0*/  IMAD.HI.U32 R9, R54, R8, RZ ;  /* 0x0000000836097227 */ /* 0x000fe200078e00ff */
[----:B------:R-:W-:Y:S03]  /*45c0*/  STL [R1+0xdc], R30 ;  /* 0x0000dc1e01007387 */ /* 0x000fe60000100800 */
[----:B------:R-:W-:Y:S02]  /*45d0*/  IMAD.MOV R13, RZ, RZ, -R13 ;  /* 0x000000ffff0d7224 */ /* 0x000fe400078e0a0d */
[----:B------:R-:W-:Y:S02]  /*45e0*/  @!P3 IMAD.IADD R39, R39, 0x1, -R0 ;  /* 0x000000012727b824 */ /* 0x000fe400078e0a00 */
[----:B------:R-:W-:Y:S01]  /*45f0*/  IMAD.MOV R15, RZ, RZ, -R15 ;  /* 0x000000ffff0f7224 */ /* 0x000fe200078e0a0f */
[----:B------:R0:W-:Y:S01]  /*4600*/  STL [R1+0xd8], R24 ;  /* 0x0000d81801007387 */ /* 0x0001e20000100800 */
[----:B------:R-:W-:-:S02]  /*4610*/  IMAD.MOV R11, RZ, RZ, -R11 ;  /* 0x000000ffff0b7224 */ /* 0x000fc400078e0a0b */
[----:B------:R-:W-:Y:S02]  /*4620*/  @!P5 IMAD.IADD R38, R38, 0x1, -R0 ;  /* 0x000000012626d824 */ /* 0x000fe400078e0a00 */
[----:B------:R-:W-:Y:S01]  /*4630*/  IMAD.MOV R9, RZ, RZ, -R9 ;  /* 0x000000ffff097224 */ /* 0x000fe200078e0a09 */
[----:B------:R-:W-:Y:S01]  /*4640*/  STL [R1+0xd4], R39 ;  /* 0x0000d42701007387 */ /* 0x000fe20000100800 */
[C---:B------:R-:W-:Y:S02]  /*4650*/  IMAD R20, R0.reuse, R15, R14 ;  /* 0x0000000f00147224 */ /* 0x040fe400078e020e */
[C---:B0-----:R-:W-:Y:S02]  /*4660*/  IMAD R24, R0.reuse, R13, R12 ;  /* 0x0000000d00187224 */ /* 0x041fe400078e020c */
[C---:B------:R-:W-:Y:S01]  /*4670*/  IMAD R14, R0.reuse, R11, R10 ;  /* 0x0000000b000e7224 */ /* 0x040fe200078e020a */
[----:B----4-:R-:W-:Y:S01]  /*4680*/  IABS R12, R40 ;  /* 0x00000028000c7213 */ /* 0x010fe20000000000 */
[----:B------:R-:W-:Y:S01]  /*4690*/  IMAD R30, R0, R9, R8 ;  /* 0x00000009001e7224 */ /* 0x000fe200078e0208 */
[----:B------:R-:W4:Y:S04]  /*46a0*/  LDL R40, [R1+0x13cc] ;  /* 0x0013cc0001287983 */ /* 0x000f280000100800 */
[----:B------:R-:W-:Y:S01]  /*46b0*/  STL [R1+0xd0], R38 ;  /* 0x0000d02601007387 */ /* 0x000fe20000100800 */
[----:B---3--:R-:W-:-:S03]  /*46c0*/  IABS R10, R41 ;  /* 0x00000029000a7213 */ /* 0x008fc60000000000 */
[----:B------:R-:W3:Y:S01]  /*46d0*/  LDL R41, [R1+0x13c8] ;  /* 0x0013c80001297983 */ /* 0x000ee20000100800 */
[----:B--2---:R-:W-:-:S03]  /*46e0*/  IABS R8, R42 ;  /* 0x0000002a00087213 */ /* 0x004fc60000000000 */
[----:B------:R-:W2:Y:S01]  /*46f0*/  LDL R42, [R1+0x13c4] ;  /* 0x0013c400012a7983 */ /* 0x000ea20000100800 */
[C---:B------:R-:W-:Y:S02]  /*4700*/  ISETP.GT.U32.AND P0, PT, R0.reuse, R37, PT ;  /* 0x000000250000720c */ /* 0x040fe40003f04070 */
[C---:B------:R-:W-:Y:S02]  /*4710*/  ISETP.GT.U32.AND P6, PT, R0.reuse, R23, PT ;  /* 0x000000170000720c */ /* 0x040fe40003fc4070 */
[C---:B------:R-:W-:Y:S02]  /*4720*/  ISETP.GT.U32.AND P3, PT, R0.reuse, R36, PT ;  /* 0x000000240000720c */ /* 0x040fe40003f64070 */
[----:B------:R-:W-:-:S07]  /*4730*/  ISETP.GT.U32.AND P5, PT, R0, R29, PT ;  /* 0x0000001d0000720c */ /* 0x000fce0003fa4070 */
[--C-:B------:R-:W-:Y:S02]  /*4740*/  @!P0 IMAD.IADD R37, R37, 0x1, -R0.reuse ;  /* 0x0000000125258824 */ /* 0x100fe400078e0a00 */
[--C-:B------:R-:W-:Y:S02]  /*4750*/  @!P6 IMAD.IADD R23, R23, 0x1, -R0.reuse ;  /* 0x000000011717e824 */ /* 0x100fe400078e0a00 */
[--C-:B------:R-:W-:Y:S01]  /*4760*/  @!P3 IMAD.IADD R36, R36, 0x1, -R0.reuse ;  /* 0x000000012424b824 */ /* 0x100fe200078e0a00 */
[C---:B------:R-:W-:Y:S01]  /*4770*/  ISETP.GT.U32.AND P0, PT, R0.reuse, R37, PT ;  /* 0x000000250000720c */ /* 0x040fe20003f04070 */
[----:B------:R-:W-:Y:S01]  /*4780*/  @!P5 IMAD.IADD R29, R29, 0x1, -R0 ;  /* 0x000000011d1dd824 */ /* 0x000fe200078e0a00 */
[C---:B------:R-:W-:Y:S02]  /*4790*/  ISETP.GT.U32.AND P6, PT, R0.reuse, R23, PT ;  /* 0x000000170000720c */ /* 0x040fe40003fc4070 */
[C---:B------:R-:W-:Y:S02]  /*47a0*/  ISETP.GT.U32.AND P3, PT, R0.reuse, R36, PT ;  /* 0x000000240000720c */ /* 0x040fe40003f64070 */
[----:B------:R-:W-:Y:S01]  /*47b0*/  ISETP.GT.U32.AND P5, PT, R0, R29, PT ;  /* 0x0000001d0000720c */ /* 0x000fe20003fa4070 */
[----:B------:R-:W-:-:S04]  /*47c0*/  IMAD.HI.U32 R13, R54, R12, RZ ;  /* 0x0000000c360d7227 */ /* 0x000fc800078e00ff */
[----:B------:R-:W-:-:S04]  /*47d0*/  IMAD.HI.U32 R11, R54, R10, RZ ;  /* 0x0000000a360b7227 */ /* 0x000fc800078e00ff */
[--C-:B------:R-:W-:Y:S02]  /*47e0*/  @!P0 IMAD.IADD R37, R37, 0x1, -R0.reuse ;  /* 0x0000000125258824 */ /* 0x100fe400078e0a00 */
[--C-:B------:R-:W-:Y:S02]  /*47f0*/  @!P6 IMAD.IADD R23, R23, 0x1, -R0.reuse ;  /* 0x000000011717e824 */ /* 0x100fe400078e0a00 */
[----:B------:R-:W-:Y:S01]  /*4800*/  IMAD.HI.U32 R9, R54, R8, RZ ;  /* 0x0000000836097227 */ /* 0x000fe200078e00ff */
[----:B------:R-:W-:Y:S03]  /*4810*/  STL [R1+0xcc], R37 ;  /* 0x0000cc2501007387 */ /* 0x000fe60000100800 */
[----:B------:R-:W-:Y:S02]  /*4820*/  IMAD.MOV R13, RZ, RZ, -R13 ;  /* 0x000000ffff0d7224 */ /* 0x000fe400078e0a0d */
[----:B------:R-:W-:Y:S01]  /*4830*/  @!P3 IMAD.IADD R36, R36, 0x1, -R0 ;  /* 0x000000012424b824 */ /* 0x000fe200078e0a00 */
[----:B------:R0:W-:Y:S01]  /*4840*/  STL [R1+0xc8], R23 ;  /* 0x0000c81701007387 */ /* 0x0001e20000100800 */
[----:B------:R-:W-:-:S02]  /*4850*/  IMAD.MOV R11, RZ, RZ, -R11 ;  /* 0x000000ffff0b7224 */ /* 0x000fc400078e0a0b */
[----:B------:R-:W-:Y:S02]  /*4860*/  @!P5 IMAD.IADD R29, R29, 0x1, -R0 ;  /* 0x000000011d1dd824 */ /* 0x000fe400078e0a00 */
[----:B------:R-:W-:Y:S01]  /*4870*/  IMAD.MOV R9, RZ, RZ, -R9 ;  /* 0x000000ffff097224 */ /* 0x000fe200078e0a09 */
[----:B------:R-:W-:Y:S01]  /*4880*/  STL [R1+0xc4], R36 ;  /* 0x0000c42401007387 */ /* 0x000fe20000100800 */
[C---:B------:R-:W-:Y:S02]  /*4890*/  IMAD R17, R0.reuse, R11, R10 ;  /* 0x0000000b00117224 */ /* 0x040fe400078e020a */
[C---:B0-----:R-:W-:Y:S02]  /*48a0*/  IMAD R23, R0.reuse, R13, R12 ;  /* 0x0000000d00177224 */ /* 0x041fe400078e020c */
[----:B------:R-:W-:Y:S01]  /*48b0*/  IMAD R15, R0, R9, R8 ;  /* 0x00000009000f7224 */ /* 0x000fe200078e0208 */
[----:B----4-:R-:W-:Y:S02]  /*48c0*/  IABS R12, R40 ;  /* 0x00000028000c7213 */ /* 0x010fe40000000000 */
[----:B------:R-:W4:Y:S04]  /*48d0*/  LDL R40, [R1+0x13c0] ;  /* 0x0013c00001287983 */ /* 0x000f280000100800 */
[----:B------:R0:W-:Y:S01]  /*48e0*/  STL [R1+0xc0], R29 ;  /* 0x0000c01d01007387 */ /* 0x0001e20000100800 */
        /* <DEDUP_REMOVED lines=11> */
[----:B------:R-:W-:Y:S01]  /*49a0*/  ISETP.GT.U32.AND P0, PT, R0, R22, PT ;  /* 0x000000160000720c */ /* 0x000fe20003f04070 */
        /* <DEDUP_REMOVED lines=8> */
[----:B------:R-:W-:Y:S02]  /*4a30*/  IMAD.MOV R13, RZ, RZ, -R13 ;  /* 0x000000ffff0d7224 */ /* 0x000fe400078e0a0d */
[--C-:B------:R-:W-:Y:S01]  /*4a40*/  @!P3 IMAD.IADD R35, R35, 0x1, -R0.reuse ;  /* 0x000000012323b824 */ /* 0x100fe200078e0a00 */
[----:B------:R-:W-:Y:S01]  /*4a50*/  STL [R1+0xbc], R22 ;  /* 0x0000bc1601007387 */ /* 0x000fe20000100800 */
[----:B------:R-:W-:Y:S02]  /*4a60*/  IMAD.MOV R9, RZ, RZ, -R9 ;  /* 0x000000ffff097224 */ /* 0x000fe400078e0a09 */
[----:B------:R-:W-:Y:S01]  /*4a70*/  @!P5 IMAD.IADD R28, R28, 0x1, -R0 ;  /* 0x000000011c1cd824 */ /* 0x000fe200078e0a00 */
[----:B------:R1:W-:Y:S01]  /*4a80*/  STL [R1+0xb8], R20 ;  /* 0x0000b81401007387 */ /* 0x0003e20000100800 */
[----:B0-----:R-:W-:-:S03]  /*4a90*/  IMAD R29, R0, R13, R12 ;  /* 0x0000000d001d7224 */ /* 0x001fc600078e020c */
[----:B------:R-:W-:Y:S01]  /*4aa0*/  STL [R1+0xb4], R35 ;  /* 0x0000b42301007387 */ /* 0x000fe20000100800 */
[----:B-1----:R-:W-:Y:S01]  /*4ab0*/  IMAD R20, R0, R9, R8 ;  /* 0x0000000900147224 */ /* 0x002fe200078e0208 */
        /* <DEDUP_REMOVED lines=16> */
[----:B------:R-:W-:Y:S01]  /*4bc0*/  ISETP.GT.U32.AND P6, PT, R0, R16, PT ;  /* 0x000000100000720c */ /* 0x000fe20003fc4070 */
[----:B------:R-:W-:Y:S01]  /*4bd0*/  IMAD.HI.U32 R11, R54, R10, RZ ;  /* 0x0000000a360b7227 */ /* 0x000fe200078e00ff */
[C---:B------:R-:W-:Y:S02]  /*4be0*/  ISETP.GT.U32.AND P3, PT, R0.reuse, R34, PT ;  /* 0x000000220000720c */ /* 0x040fe40003f64070 */
[----:B------:R-:W-:Y:S01]  /*4bf0*/  ISETP.GT.U32.AND P5, PT, R0, R27, PT ;  /* 0x0000001b0000720c */ /* 0x000fe20003fa4070 */
[----:B------:R-:W-:-:S04]  /*4c00*/  IMAD.MOV R11, RZ, RZ, -R11 ;  /* 0x000000ffff0b7224 */ /* 0x000fc800078e0a0b */
[----:B------:R-:W-:Y:S02]  /*4c10*/  IMAD R22, R0, R11, R10 ;  /* 0x0000000b00167224 */ /* 0x000fe400078e020a */
[----:B------:R-:W-:-:S04]  /*4c20*/  IMAD.HI.U32 R10, R54, R9, RZ ;  /* 0x00000009360a7227 */ /* 0x000fc800078e00ff */
[----:B------:R-:W-:Y:S02]  /*4c30*/  @!P0 IMAD.IADD R21, R21, 0x1, -R0 ;  /* 0x0000000115158824 */ /* 0x000fe400078e0a00 */
[----:B------:R-:W-:-:S04]  /*4c40*/  IMAD.HI.U32 R13, R54, R8, RZ ;  /* 0x00000008360d7227 */ /* 0x000fc800078e00ff */
[----:B------:R-:W-:Y:S02]  /*4c50*/  @!P6 IMAD.IADD R16, R16, 0x1, -R0 ;  /* 0x000000011010e824 */ /* 0x000fe400078e0a00 */
[----:B------:R-:W-:Y:S02]  /*4c60*/  IMAD.MOV R10, RZ, RZ, -R10 ;  /* 0x000000ffff0a7224 */ /* 0x000fe400078e0a0a */
[--C-:B------:R-:W-:Y:S01]  /*4c70*/  @!P3 IMAD.IADD R34, R34, 0x1, -R0.reuse ;  /* 0x000000012222b824 */ /* 0x100fe200078e0a00 */
[----:B------:R1:W-:Y:S01]  /*4c80*/  STL [R1+0xac], R21 ;  /* 0x0000ac1501007387 */ /* 0x0003e20000100800 */
        /* <DEDUP_REMOVED lines=32> */
[----:B------:R-:W-:Y:S01]  /*4e90*/  IMAD.HI.U32 R13, R54, R10, RZ ;  /* 0x0000000a360d7227 */ /* 0x000fe200078e00ff */
[----:B------:R0:W-:Y:S03]  /*4ea0*/  STL [R1+0x9c], R19 ;  /* 0x00009c1301007387 */ /* 0x0001e60000100800 */
[----:B------:R-:W-:Y:S02]  /*4eb0*/  IMAD.MOV R12, RZ, RZ, -R12 ;  /* 0x000000ffff0c7224 */ /* 0x000fe400078e0a0c */
[----:B------:R-:W-:Y:S01]  /*4ec0*/  @!P3 IMAD.IADD R33, R33, 0x1, -R0 ;  /* 0x000000012121b824 */ /* 0x000fe200078e0a00 */
[----:B------:R1:W-:Y:S01]  /*4ed0*/  STL [R1+0x98], R18 ;  /* 0x0000981201007387 */ /* 0x0003e20000100800 */
[----:B------:R-:W-:-:S02]  /*4ee0*/  IMAD.MOV R11, RZ, RZ, -R11 ;  /* 0x000000ffff0b7224 */ /* 0x000fc400078e0a0b */
[----:B------:R-:W-:Y:S02]  /*4ef0*/  @!P5 IMAD.IADD R32, R32, 0x1, -R0 ;  /* 0x000000012020d824 */ /* 0x000fe400078e0a00 */
[----:B------:R-:W-:Y:S01]  /*4f00*/  IMAD.MOV R13, RZ, RZ, -R13 ;  /* 0x000000ffff0d7224 */ /* 0x000fe200078e0a0d */
[----:B------:R-:W-:Y:S01]  /*4f10*/  STL [R1+0x94], R33 ;  /* 0x0000942101007387 */ /* 0x000fe20000100800 */
[C---:B0-----:R-:W-:Y:S02]  /*4f20*/  IMAD R19, R0.reuse, R11, R9 ;  /* 0x0000000b00137224 */ /* 0x041fe400078e0209 */
[C---:B-1----:R-:W-:Y:S02]  /*4f30*/  IMAD R18, R0.reuse, R12, R8 ;  /* 0x0000000c00127224 */ /* 0x042fe400078e0208 */
[----:B------:R-:W-:Y:S01]  /*4f40*/  IMAD R27, R0, R13, R10 ;  /* 0x0000000d001b7224 */ /* 0x000fe200078e020a */
        /* <DEDUP_REMOVED lines=21> */
[----:B------:R-:W-:Y:S02]  /*50a0*/  @!P0 IMAD.IADD R26, R26, 0x1, -R0 ;  /* 0x000000011a1a8824 */ /* 0x000fe400078e0a00 */
[----:B------:R-:W-:-:S04]  /*50b0*/  IMAD.HI.U32 R13, R54, R10, RZ ;  /* 0x0000000a360d7227 */ /* 0x000fc800078e00ff */
[--C-:B------:R-:W-:Y:S02]  /*50c0*/  @!P6 IMAD.IADD R3, R3, 0x1, -R0.reuse ;  /* 0x000000010303e824 */ /* 0x100fe400078e0a00 */
[----:B------:R-:W-:Y:S02]  /*50d0*/  IMAD.MOV R11, RZ, RZ, -R11 ;  /* 0x000000ffff0b7224 */ /* 0x000fe400078e0a0b */
[----:B------:R-:W-:Y:S01]  /*50e0*/  @!P3 IMAD.IADD R31, R31, 0x1, -R0 ;  /* 0x000000011f1fb824 */ /* 0x000fe200078e0a00 */
[----:B------:R0:W-:Y:S01]  /*50f0*/  STL [R1+0x8c], R26 ;  /* 0x00008c1a01007387 */ /* 0x0001e20000100800 */
[----:B------:R-:W-:Y:S02]  /*5100*/  IMAD.MOV R12, RZ, RZ, -R12 ;  /* 0x000000ffff0c7224 */ /* 0x000fe400078e0a0c */
[----:B------:R-:W-:Y:S01]  /*5110*/  @!P5 IMAD.IADD R25, R25, 0x1, -R0 ;  /* 0x000000011919d824 */ /* 0x000fe200078e0a00 */
[----:B------:R1:W-:Y:S01]  /*5120*/  STL [R1+0x88], R3 ;  /* 0x0000880301007387 */ /* 0x0003e20000100800 */
[----:B------:R-:W-:-:S02]  /*5130*/  IMAD.MOV R13, RZ, RZ, -R13 ;  /* 0x000000ffff0d7224 */ /* 0x000fc400078e0a0d */
[C---:B------:R-:W-:Y:S01]  /*5140*/  IMAD R7, R0.reuse, R12, R9 ;  /* 0x0000000c00077224 */ /* 0x040fe200078e0209 */
[----:B------:R-:W-:Y:S01]  /*5150*/  STL [R1+0x84], R31 ;  /* 0x0000841f01007387 */ /* 0x000fe20000100800 */
[C---:B0-----:R-:W-:Y:S02]  /*5160*/  IMAD R26, R0.reuse, R11, R8 ;  /* 0x0000000b001a7224 */ /* 0x041fe400078e0208 */
        /* <DEDUP_REMOVED lines=32> */
[C---:B0-----:R-:W-:Y:S01]  /*5370*/  IMAD R25, R0.reuse, R11, R8 ;  /* 0x0000000b00197224 */ /* 0x041fe200078e0208 */
[----:B------:R-:W-:Y:S01]  /*5380*/  STL [R1+0x74], R30 ;  /* 0x0000741e01007387 */ /* 0x000fe20000100800 */
[C---:B-1----:R-:W-:Y:S02]  /*5390*/  IMAD R24, R0.reuse, R12, R9 ;  /* 0x0000000c00187224 */ /* 0x042fe400078e0209 */
        /* <DEDUP_REMOVED lines=134> */
[----:B------:R-:W-:Y:S01]  /*5c00*/  IMAD.MOV R13, RZ, RZ, -R13 ;  /* 0x000000ffff0d7224 */ /* 0x000fe200078e0a0d */
[----:B------:R1:W-:Y:S01]  /*5c10*/  STL [R1+0x38], R3 ;  /* 0x0000380301007387 */ /* 0x0003e20000100800 */
[----:B------:R-:W-:-:S03]  /*5c20*/  @!P5 IMAD.IADD R24, R24, 0x1, -R0 ;  /* 0x000000011818d824 */ /* 0x000fc600078e0a00 */
[----:B------:R-:W-:Y:S01]  /*5c30*/  STL [R1+0x34], R25 ;  /* 0x0000341901007387 */ /* 0x000fe20000100800 */
[C---:B0-----:R-:W-:Y:S02]  /*5c40*/  IMAD R7, R0.reuse, R11, R8 ;  /* 0x0000000b00077224 */ /* 0x041fe400078e0208 */
[C---:B------:R-:W-:Y:S02]  /*5c50*/  IMAD R8, R0.reuse, R13, R10 ;  /* 0x0000000d00087224 */ /* 0x040fe400078e020a */
        /* <DEDUP_REMOVED lines=13> */
[----:B------:R-:W-:-:S03]  /*5d30*/  @!P6 IMAD.IADD R23, R23, 0x1, -R0 ;  /* 0x000000011717e824 */ /* 0x000fc600078e0a00 */
[C---:B------:R-:W-:Y:S01]  /*5d40*/  ISETP.GT.U32.AND P0, PT, R0.reuse, R14, PT ;  /* 0x0000000e0000720c */ /* 0x040fe20003f04070 */
[--C-:B------:R-:W-:Y:S02]  /*5d50*/  @!P3 IMAD.IADD R17, R17, 0x1, -R0.reuse ;  /* 0x000000011111b824 */ /* 0x100fe400078e0a00 */
[----:B------:R-:W-:Y:S01]  /*5d60*/  @!P5 IMAD.IADD R15, R15, 0x1, -R0 ;  /* 0x000000010f0fd824 */ /* 0x000fe200078e0a00 */
[C---:B------:R-:W-:Y:S02]  /*5d70*/  ISETP.GT.U32.AND P6, PT, R0.reuse, R23, PT ;  /* 0x000000170000720c */ /* 0x040fe40003fc4070 */
[C---:B------:R-:W-:Y:S02]  /*5d80*/  ISETP.GT.U32.AND P3, PT, R0.reuse, R17, PT ;  /* 0x000000110000720c */ /* 0x040fe40003f64070 */
[----:B------:R-:W-:Y:S01]  /*5d90*/  ISETP.GT.U32.AND P5, PT, R0, R15, PT ;  /* 0x0000000f0000720c */ /* 0x000fe20003fa4070 */
[----:B------:R-:W-:-:S04]  /*5da0*/  IMAD.HI.U32 R12, R54, R9, RZ ;  /* 0x00000009360c7227 */ /* 0x000fc800078e00ff */
[----:B------:R-:W-:Y:S02]  /*5db0*/  @!P0 IMAD.IADD R14, R14, 0x1, -R0 ;  /* 0x000000010e0e8824 */ /* 0x000fe400078e0a00 */
[----:B------:R-:W-:-:S03]  /*5dc0*/  IMAD.HI.U32 R13, R54, R10, RZ ;  /* 0x0000000a360d7227 */ /* 0x000fc600078e00ff */
[----:B------:R0:W-:Y:S01]  /*5dd0*/  STL [R1+0x2c], R14 ;  /* 0x00002c0e01007387 */ /* 0x0001e20000100800 */
[----:B------:R-:W-:Y:S02]  /*5de0*/  @!P6 IMAD.IADD R23, R23, 0x1, -R0 ;  /* 0x000000011717e824 */ /* 0x000fe400078e0a00 */
[----:B------:R-:W-:Y:S02]  /*5df0*/  IMAD.MOV R12, RZ, RZ, -R12 ;  /* 0x000000ffff0c7224 */ /* 0x000fe400078e0a0c */
[--C-:B------:R-:W-:Y:S02]  /*5e00*/  @!P3 IMAD.IADD R17, R17, 0x1, -R0.reuse ;  /* 0x000000011111b824 */ /* 0x100fe400078e0a00 */
[----:B------:R-:W-:Y:S02]  /*5e10*/  IMAD.MOV R13, RZ, RZ, -R13 ;  /* 0x000000ffff0d7224 */ /* 0x000fe400078e0a0d */
[----:B0-----:R-:W-:Y:S01]  /*5e20*/  IMAD.HI.U32 R14, R54, R11, RZ ;  /* 0x0000000b360e7227 */ /* 0x001fe200078e00ff */
[----:B------:R-:W-:Y:S03]  /*5e30*/  STL [R1+0x28], R23 ;  /* 0x0000281701007387 */ /* 0x000fe60000100800 */
[----:B------:R-:W-:-:S02]  /*5e40*/  @!P5 IMAD.IADD R15, R15, 0x1, -R0 ;  /* 0x000000010f0fd824 */ /* 0x000fc400078e0a00 */
[----:B------:R-:W-:Y:S01]  /*5e50*/  IMAD.MOV R14, RZ, RZ, -R14 ;  /* 0x000000ffff0e7224 */ /* 0x000fe200078e0a0e */
[----:B------:R0:W-:Y:S01]  /*5e60*/  STL [R1+0x24], R17 ;  /* 0x0000241101007387 */ /* 0x0001e20000100800 */
[C---:B------:R-:W-:Y:S02]  /*5e70*/  IMAD R9, R0.reuse, R12, R9 ;  /* 0x0000000c00097224 */ /* 0x040fe400078e0209 */
[C---:B------:R-:W-:Y:S02]  /*5e80*/  IMAD R10, R0.reuse, R13, R10 ;  /* 0x0000000d000a7224 */ /* 0x040fe400078e020a */
        /* <DEDUP_REMOVED lines=10> */
[----:B------:R-:W-:-:S09]  /*5f30*/  ISETP.GT.U32.AND P3, PT, R0, R20, PT ;  /* 0x000000140000720c */ /* 0x000fd20003f64070 */
[----:B------:R-:W-:-:S05]  /*5f40*/  @!P0 IMAD.IADD R16, R16, 0x1, -R0 ;  /* 0x0000000110108824 */ /* 0x000fca00078e0a00 */
[C---:B------:R-:W-:Y:S02]  /*5f50*/  ISETP.GT.U32.AND P0, PT, R0.reuse, R16, PT ;  /* 0x000000100000720c */ /* 0x040fe40003f04070 */
[----:B------:R-:W-:Y:S01]  /*5f60*/  ISETP.GT.U32.AND P5, PT, R0, R18, PT ;  /* 0x000000120000720c */ /* 0x000fe20003fa4070 */
[--C-:B------:R-:W-:Y:S02]  /*5f70*/  @!P6 IMAD.IADD R22, R22, 0x1, -R0.reuse ;  /* 0x000000011616e824 */ /* 0x100fe400078e0a00 */
[----:B------:R-:W-:-:S08]  /*5f80*/  @!P3 IMAD.IADD R20, R20, 0x1, -R0 ;  /* 0x000000011414b824 */ /* 0x000fd000078e0a00 */
[--C-:B------:R-:W-:Y:S01]  /*5f90*/  @!P0 IMAD.IADD R16, R16, 0x1, -R0.reuse ;  /* 0x0000000110108824 */ /* 0x100fe200078e0a00 */
[----:B------:R-:W-:Y:S01]  /*5fa0*/  ISETP.GT.U32.AND P0, PT, R0, R19, PT ;  /* 0x000000130000720c */ /* 0x000fe20003f04070 */
[----:B------:R-:W-:Y:S01]  /*5fb0*/  @!P5 IMAD.IADD R18, R18, 0x1, -R0 ;  /* 0x000000011212d824 */ /* 0x000fe200078e0a00 */
[C---:B------:R-:W-:Y:S02]  /*5fc0*/  ISETP.GT.U32.AND P6, PT, R0.reuse, R22, PT ;  /* 0x000000160000720c */ /* 0x040fe40003fc4070 */
[C---:B------:R-:W-:Y:S02]  /*5fd0*/  ISETP.GT.U32.AND P3, PT, R0.reuse, R20, PT ;  /* 0x000000140000720c */ /* 0x040fe40003f64070 */
[----:B------:R-:W-:Y:S01]  /*5fe0*/  ISETP.GT.U32.AND P5, PT, R0, R18, PT ;  /* 0x000000120000720c */ /* 0x000fe20003fa4070 */
[----:B------:R1:W-:Y:S01]  /*5ff0*/  STL [R1+0x1c], R16 ;  /* 0x00001c1001007387 */ /* 0x0003e20000100800 */
[----:B0-----:R-:W-:-:S05]  /*6000*/  IMAD.HI.U32 R17, R54, R14, RZ ;  /* 0x0000000e36117227 */ /* 0x001fca00078e00ff */
[----:B------:R-:W-:Y:S02]  /*6010*/  @!P0 IMAD.IADD R19, R19, 0x1, -R0 ;  /* 0x0000000113138824 */ /* 0x000fe400078e0a00 */
[----:B-1----:R-:W-:-:S03]  /*6020*/  IMAD.HI.U32 R16, R54, R13, RZ ;  /* 0x0000000d36107227 */ /* 0x002fc600078e00ff */
[----:B------:R-:W-:Y:S01]  /*6030*/  ISETP.GT.U32.AND P0, PT, R0, R19, PT ;  /* 0x000000130000720c */ /* 0x000fe20003f04070 */
[----:B------:R-:W-:Y:S02]  /*6040*/  @!P6 IMAD.IADD R22, R22, 0x1, -R0 ;  /* 0x000000011616e824 */ /* 0x000fe400078e0a00 */
[----:B------:R-:W-:Y:S02]  /*6050*/  IMAD.MOV R16, RZ, RZ, -R16 ;  /* 0x000000ffff107224 */ /* 0x000fe400078e0a10 */
[--C-:B------:R-:W-:Y:S02]  /*6060*/  @!P3 IMAD.IADD R20, R20, 0x1, -R0.reuse ;  /* 0x000000011414b824 */ /* 0x100fe400078e0a00 */
[----:B------:R-:W-:Y:S02]  /*6070*/  IMAD.MOV R17, RZ, RZ, -R17 ;  /* 0x000000ffff117224 */ /* 0x000fe400078e0a11 */
[----:B------:R-:W-:Y:S01]  /*6080*/  @!P5 IMAD.IADD R18, R18, 0x1, -R0 ;  /* 0x000000011212d824 */ /* 0x000fe200078e0a00 */
[----:B------:R-:W-:Y:S01]  /*6090*/  STL [R1+0x18], R22 ;  /* 0x0000181601007387 */ /* 0x000fe20000100800 */
[----:B------:R-:W-:-:S02]  /*60a0*/  IMAD R13, R0, R16, R13 ;  /* 0x00000010000d7224 */ /* 0x000fc400078e020d */
[C---:B------:R-:W-:Y:S01]  /*60b0*/  IMAD R14, R0.reuse, R17, R14 ;  /* 0x00000011000e7224 */ /* 0x040fe200078e020e */
[----:B------:R-:W-:Y:S01]  /*60c0*/  STL [R1+0x14], R20 ;  /* 0x0000141401007387 */ /* 0x000fe20000100800 */
[----:B------:R-:W-:Y:S01]  /*60d0*/  @!P0 IMAD.IADD R19, R19, 0x1, -R0 ;  /* 0x0000000113138824 */ /* 0x000fe200078e0a00 */
[C---:B------:R-:W-:Y:S02]  /*60e0*/  ISETP.GT.U32.AND P6, PT, R0.reuse, R21, PT ;  /* 0x000000150000720c */ /* 0x040fe40003fc4070 */
[C---:B------:R-:W-:Y:S02]  /*60f0*/  ISETP.GT.U32.AND P3, PT, R0.reuse, R7, PT ;  /* 0x000000070000720c */ /* 0x040fe40003f64070 */
[----:B------:R-:W-:-:S09]  /*6100*/  ISETP.GT.U32.AND P5, PT, R0, R3, PT ;  /* 0x000000030000720c */ /* 0x000fd20003fa4070 */
[--C-:B------:R-:W-:Y:S02]  /*6110*/  @!P6 IMAD.IADD R21, R21, 0x1, -R0.reuse ;  /* 0x000000011515e824 */ /* 0x100fe400078e0a00 */
[--C-:B------:R-:W-:Y:S02]  /*6120*/  @!P3 IMAD.IADD R7, R7, 0x1, -R0.reuse ;  /* 0x000000010707b824 */ /* 0x100fe400078e0a00 */
[----:B------:R-:W-:Y:S01]  /*6130*/  @!P5 IMAD.IADD R3, R3, 0x1, -R0 ;  /* 0x000000010303d824 */ /* 0x000fe200078e0a00 */
[C---:B------:R-:W-:Y:S02]  /*6140*/  ISETP.GT.U32.AND P6, PT, R0.reuse, R21, PT ;  /* 0x000000150000720c */ /* 0x040fe40003fc4070 */
[C---:B------:R-:W-:Y:S02]  /*6150*/  ISETP.GT.U32.AND P3, PT, R0.reuse, R7, PT ;  /* 0x000000070000720c */ /* 0x040fe40003f64070 */
[----:B------:R-:W-:-:S09]  /*6160*/  ISETP.GT.U32.AND P5, PT, R0, R3, PT ;  /* 0x000000030000720c */ /* 0x000fd20003fa4070 */
[--C-:B------:R-:W-:Y:S02]  /*6170*/  @!P6 IMAD.IADD R21, R21, 0x1, -R0.reuse ;  /* 0x000000011515e824 */ /* 0x100fe400078e0a00 */
[--C-:B------:R-:W-:Y:S02]  /*6180*/  @!P3 IMAD.IADD R7, R7, 0x1, -R0.reuse ;  /* 0x000000010707b824 */ /* 0x100fe400078e0a00 */
[----:B------:R-:W-:Y:S01]  /*6190*/  @!P5 IMAD.IADD R3, R3, 0x1, -R0 ;  /* 0x000000010303d824 */ /* 0x000fe200078e0a00 */
[----:B---3--:R-:W-:Y:S02]  /*61a0*/  IABS R16, R41 ;  /* 0x0000002900107213 */ /* 0x008fe40000000000 */
[----:B------:R-:W3:Y:S01]  /*61b0*/  LDL R41, [R1+0x133c] ;  /* 0x00133c0001297983 */ /* 0x000ee20000100800 */
[----:B--2---:R-:W-:Y:S01]  /*61c0*/  IABS R17, R42 ;  /* 0x0000002a00117213 */ /* 0x004fe20000000000 */
[----:B------:R-:W-:Y:S02]  /*61d0*/  IMAD.MOV.U32 R42, RZ, RZ, R43 ;  /* 0x000000ffff2a7224 */ /* 0x000fe400078e002b */
[----:B------:R-:W-:Y:S04]  /*61e0*/  STL [R1+0x10], R18 ;  /* 0x0000101201007387 */ /* 0x000fe80000100800 */
[----:B------:R-:W2:Y:S04]  /*61f0*/  LDL R43, [R1+0x1334] ;  /* 0x00133400012b7983 */ /* 0x000ea80000100800 */
[----:B------:R0:W-:Y:S02]  /*6200*/  STL [R1+0xc], R19 ;  /* 0x00000c1301007387 */ /* 0x0001e40000100800 */
[----:B0-----:R-:W-:-:S04]  /*6210*/  IMAD.HI.U32 R19, R54, R16, RZ ;  /* 0x0000001036137227 */ /* 0x001fc800078e00ff */
[----:B------:R-:W-:-:S04]  /*6220*/  IMAD.MOV R19, RZ, RZ, -R19 ;  /* 0x000000ffff137224 */ /* 0x000fc800078e0a13 */
[----:B------:R-:W-:Y:S01]  /*6230*/  IMAD R16, R0, R19, R16 ;  /* 0x0000001300107224 */ /* 0x000fe200078e0210 */
[----:B------:R-:W-:-:S05]  /*6240*/  IABS R19, R42 ;  /* 0x0000002a00137213 */ /* 0x000fca0000000000 */
[----:B------:R-:W-:-:S04]  /*6250*/  IMAD.HI.U32 R22, R54, R19, RZ ;  /* 0x0000001336167227 */ /* 0x000fc800078e00ff */
[----:B------:R-:W-:-:S04]  /*6260*/  IMAD.MOV R22, RZ, RZ, -R22 ;  /* 0x000000ffff167224 */ /* 0x000fc800078e0a16 */
[----:B------:R-:W-:Y:S01]  /*6270*/  IMAD R19, R0, R22, R19 ;  /* 0x0000001600137224 */ /* 0x000fe200078e0213 */
[----:B------:R-:W-:-:S05]  /*6280*/  IABS R22, R45 ;  /* 0x0000002d00167213 */ /* 0x000fca0000000000 */
[----:B------:R-:W-:Y:S01]  /*6290*/  IMAD.HI.U32 R25, R54, R22, RZ ;  /* 0x0000001636197227 */ /* 0x000fe200078e00ff */
[----:B------:R-:W-:Y:S03]  /*62a0*/  STL [R1+0x8], R21 ;  /* 0x0000081501007387 */ /* 0x000fe60000100800 */
[----:B------:R-:W-:Y:S01]  /*62b0*/  IMAD.MOV R25, RZ, RZ, -R25 ;  /* 0x000000ffff197224 */ /* 0x000fe200078e0a19 */
[----:B------:R-:W-:Y:S03]  /*62c0*/  STL [R1+0x4], R7 ;  /* 0x0000040701007387 */ /* 0x000fe60000100800 */
[----:B------:R-:W-:Y:S01]  /*62d0*/  IMAD R22, R0, R25, R22 ;  /* 0x0000001900167224 */ /* 0x000fe200078e0216 */
[----:B------:R0:W-:Y:S01]  /*62e0*/  STL [R1], R3 ;  /* 0x0000000301007387 */ /* 0x0001e20000100800 */
[----:B------:R-:W-:-:S03]  /*62f0*/  IABS R25, R51 ;  /* 0x0000003300197213 */ /* 0x000fc60000000000 */
[----:B------:R-:W4:Y:S01]  /*6300*/  LDL R51, [R1+0x1314] ;  /* 0x0013140001337983 */ /* 0x000f220000100800 */
[----:B------:R-:W-:-:S03]  /*6310*/  IMAD.HI.U32 R20, R54, R17, RZ ;  /* 0x0000001136147227 */ /* 0x000fc600078e00ff */
[----:B------:R-:W3:Y:S01]  /*6320*/  LDL R53, [R1+0x12cc] ;  /* 0x0012cc0001357983 */ /* 0x000ee20000100800 */
[----:B------:R-:W-:Y:S02]  /*6330*/  IMAD.MOV R20, RZ, RZ, -R20 ;  /* 0x000000ffff147224 */ /* 0x000fe400078e0a14 */
[----:B------:R-:W-:Y:S01]  /*6340*/  IMAD.HI.U32 R15, R54, R12, RZ ;  /* 0x0000000c360f7227 */ /* 0x000fe200078e00ff */
[C---:B------:R-:W-:Y:S01]  /*6350*/  ISETP.GT.U32.AND P6, PT, R0.reuse, R9, PT ;  /* 0x000000090000720c */ /* 0x040fe20003fc4070 */
[----:B------:R-:W3:Y:S02]  /*6360*/  LDL R60, [R1+0x12d0] ;  /* 0x0012d000013c7983 */ /* 0x000ee40000100800 */
[----:B------:R-:W-:Y:S02]  /*6370*/  IMAD R17, R0, R20, R17 ;  /* 0x0000001400117224 */ /* 0x000fe400078e0211 */
[----:B------:R-:W-:Y:S01]  /*6380*/  IMAD.HI.U32 R28, R54, R25, RZ ;  /* 0x00000019361c7227 */ /* 0x000fe200078e00ff */
[----:B0-----:R-:W3:Y:S03]  /*6390*/  LDL R3, [R1+0x12c8] ;  /* 0x0012c80001037983 */ /* 0x001ee60000100800 */
[----:B------:R-:W-:-:S04]  /*63a0*/  IMAD.MOV R28, RZ, RZ, -R28 ;  /* 0x000000ffff1c7224 */ /* 0x000fc800078e0a1c */
[----:B------:R-:W-:Y:S01]  /*63b0*/  IMAD R25, R0, R28, R25 ;  /* 0x0000001c00197224 */ /* 0x000fe200078e0219 */
[----:B--2---:R-:W-:-:S05]  /*63c0*/  IABS R20, R43 ;  /* 0x0000002b00147213 */ /* 0x004fca0000000000 */
[----:B------:R-:W-:-:S04]  /*63d0*/  IMAD.HI.U32 R23, R54, R20, RZ ;  /* 0x0000001436177227 */ /* 0x000fc800078e00ff */
[----:B------:R-:W-:-:S04]  /*63e0*/  IMAD.MOV R23, RZ, RZ, -R23 ;  /* 0x000000ffff177224 */ /* 0x000fc800078e0a17 */
[----:B------:R-:W-:Y:S01]  /*63f0*/  IMAD R20, R0, R23, R20 ;  /* 0x0000001700147224 */ /* 0x000fe200078e0214 */
[----:B------:R-:W-:-:S05]  /*6400*/  IABS R23, R46 ;  /* 0x0000002e00177213 */ /* 0x000fca0000000000 */
[----:B------:R-:W-:-:S04]  /*6410*/  IMAD.HI.U32 R26, R54, R23, RZ ;  /* 0x00000017361a7227 */ /* 0x000fc800078e00ff */
[----:B------:R-:W-:-:S04]  /*6420*/  IMAD.MOV R26, RZ, RZ, -R26 ;  /* 0x000000ffff1a7224 */ /* 0x000fc800078e0a1a */
[----:B------:R-:W-:Y:S01]  /*6430*/  IMAD R23, R0, R26, R23 ;  /* 0x0000001a00177224 */ /* 0x000fe200078e0217 */
[----:B------:R-:W-:Y:S02]  /*6440*/  IABS R26, R52 ;  /* 0x00000034001a7213 */ /* 0x000fe40000000000 */
[----:B------:R-:W2:Y:S01]  /*6450*/  LDL R52, [R1+0x1310] ;  /* 0x0013100001347983 */ /* 0x000ea20000100800 */
[----:B----4-:R-:W-:-:S03]  /*6460*/  IABS R28, R51 ;  /* 0x00000033001c7213 */ /* 0x010fc60000000000 */
[----:B------:R-:W4:Y:S01]  /*6470*/  LDL R51, [R1+0x1308] ;  /* 0x0013080001337983 */ /* 0x000f220000100800 */
[----:B------:R-:W-:-:S04]  /*6480*/  IMAD.MOV R15, RZ, RZ, -R15 ;  /* 0x000000ffff0f7224 */ /* 0x000fc800078e0a0f */
[----:B------:R-:W-:Y:S01]  /*6490*/  IMAD R12, R0, R15, R12 ;  /* 0x0000000f000c7224 */ /* 0x000fe200078e020c */
[----:B------:R-:W-:-:S05]  /*64a0*/  IABS R15, R40 ;  /* 0x00000028000f7213 */ /* 0x000fca0000000000 */
[----:B------:R-:W-:-:S04]  /*64b0*/  IMAD.HI.U32 R18, R54, R15, RZ ;  /* 0x0000000f36127227 */ /* 0x000fc800078e00ff */
[----:B------:R-:W-:-:S04]  /*64c0*/  IMAD.MOV R18, RZ, RZ, -R18 ;  /* 0x000000ffff127224 */ /* 0x000fc800078e0a12 */
[----:B------:R-:W-:Y:S01]  /*64d0*/  IMAD R15, R0, R18, R15 ;  /* 0x00000012000f7224 */ /* 0x000fe200078e020f */
[----:B---3--:R-:W-:-:S05]  /*64e0*/  IABS R18, R41 ;  /* 0x0000002900127213 */ /* 0x008fca0000000000 */
[----:B------:R-:W-:-:S04]  /*64f0*/  IMAD.HI.U32 R21, R54, R18, RZ ;  /* 0x0000001236157227 */ /* 0x000fc800078e00ff */
[----:B------:R-:W-:-:S04]  /*6500*/  IMAD.MOV R21, RZ, RZ, -R21 ;  /* 0x000000ffff157224 */ /* 0x000fc800078e0a15 */
[----:B------:R-:W-:Y:S01]  /*6510*/  IMAD R18, R0, R21, R18 ;  /* 0x0000001500127224 */ /* 0x000fe200078e0212 */
[----:B------:R-:W-:-:S05]  /*6520*/  IABS R21, R44 ;  /* 0x0000002c00157213 */ /* 0x000fca0000000000 */
[----:B------:R-:W-:-:S04]  /*6530*/  IMAD.HI.U32 R24, R54, R21, RZ ;  /* 0x0000001536187227 */ /* 0x000fc800078e00ff */
[----:B------:R-:W-:Y:S02]  /*6540*/  IMAD.MOV R24, RZ, RZ, -R24 ;  /* 0x000000ffff187224 */ /* 0x000fe400078e0a18 */
[----:B------:R-:W-:-:S04]  /*6550*/  IMAD.HI.U32 R29, R54, R26, RZ ;  /* 0x0000001a361d7227 */ /* 0x000fc800078e00ff */
[----:B------:R-:W-:Y:S01]  /*6560*/  IMAD R21, R0, R24, R21 ;  /* 0x0000001800157224 */ /* 0x000fe200078e0215 */
[----:B------:R-:W-:Y:S01]  /*6570*/  IABS R24, R48 ;  /* 0x0000003000187213 */ /* 0x000fe20000000000 */
[----:B------:R-:W-:Y:S01]  /*6580*/  IMAD.MOV R29, RZ, RZ, -R29 ;  /* 0x000000ffff1d7224 */ /* 0x000fe200078e0a1d */
[----:B------:R-:W3:Y:S03]  /*6590*/  LDL R48, [R1+0x12f4] ;  /* 0x0012f40001307983 */ /* 0x000ee60000100800 */
[----:B------:R-:W-:-:S04]  /*65a0*/  IMAD.HI.U32 R27, R54, R24, RZ ;  /* 0x00000018361b7227 */ /* 0x000fc800078e00ff */
[----:B------:R-:W-:Y:S02]  /*65b0*/  IMAD.MOV R27, RZ, RZ, -R27 ;  /* 0x000000ffff1b7224 */ /* 0x000fe400078e0a1b */
[C---:B------:R-:W-:Y:S02]  /*65c0*/  IMAD R26, R0.reuse, R29, R26 ;  /* 0x0000001d001a7224 */ /* 0x040fe400078e021a */
[----:B------:R-:W-:Y:S01]  /*65d0*/  IMAD R24, R0, R27, R24 ;  /* 0x0000001b00187224 */ /* 0x000fe200078e0218 */
[----:B------:R-:W-:Y:S02]  /*65e0*/  IABS R27, R49 ;  /* 0x00000031001b7213 */ /* 0x000fe40000000000 */
[----:B------:R-:W3:Y:S01]  /*65f0*/  LDL R49, [R1+0x130c] ;  /* 0x00130c0001317983 */ /* 0x000ee20000100800 */
[----:B------:R-:W-:-:S04]  /*6600*/  IMAD.HI.U32 R31, R54, R28, RZ ;  /* 0x0000001c361f7227 */ /* 0x000fc800078e00ff */
[----:B------:R-:W-:-:S04]  /*6610*/  IMAD.MOV R31, RZ, RZ, -R31 ;  /* 0x000000ffff1f7224 */ /* 0x000fc800078e0a1f */
[----:B------:R-:W-:Y:S01]  /*6620*/  IMAD R28, R0, R31, R28 ;  /* 0x0000001f001c7224 */ /* 0x000fe200078e021c */
[----:B--2---:R-:W-:Y:S02]  /*6630*/  IABS R29, R52 ;  /* 0x00000034001d7213 */ /* 0x004fe40000000000 */
[----:B------:R-:W2:Y:S01]  /*6640*/  LDL R52, [R1+0x1304] ;  /* 0x0013040001347983 */ /* 0x000ea20000100800 */
[----:B----4-:R-:W-:-:S03]  /*6650*/  IABS R31, R51 ;  /* 0x00000033001f7213 */ /* 0x010fc60000000000 */
[----:B------:R-:W4:Y:S01]  /*6660*/  LDL R51, [R1+0x12fc] ;  /* 0x0012fc0001337983 */ /* 0x000f220000100800 */
[----:B------:R-:W-:-:S04]  /*6670*/  IMAD.HI.U32 R32, R54, R29, RZ ;  /* 0x0000001d36207227 */ /* 0x000fc800078e00ff */
[----:B------:R-:W-:-:S04]  /*6680*/  IMAD.HI.U32 R30, R54, R27, RZ ;  /* 0x0000001b361e7227 */ /* 0x000fc800078e00ff */
[----:B------:R-:W-:Y:S02]  /*6690*/  IMAD.MOV R32, RZ, RZ, -R32 ;  /* 0x000000ffff207224 */ /* 0x000fe400078e0a20 */
[----:B------:R-:W-:Y:S02]  /*66a0*/  IMAD.MOV R30, RZ, RZ, -R30 ;  /* 0x000000ffff1e7224 */ /* 0x000fe400078e0a1e */
[C---:B------:R-:W-:Y:S02]  /*66b0*/  IMAD R29, R0.reuse, R32, R29 ;  /* 0x00000020001d7224 */ /* 0x040fe400078e021d */
[----:B------:R-:W-:Y:S02]  /*66c0*/  IMAD R27, R0, R30, R27 ;  /* 0x0000001e001b7224 */ /* 0x000fe400078e021b */
[----:B------:R-:W-:-:S04]  /*66d0*/  IMAD.HI.U32 R34, R54, R31, RZ ;  /* 0x0000001f36227227 */ /* 0x000fc800078e00ff */
[----:B------:R-:W-:-:S04]  /*66e0*/  IMAD.MOV R34, RZ, RZ, -R34 ;  /* 0x000000ffff227224 */ /* 0x000fc800078e0a22 */
[----:B------:R-:W-:Y:S01]  /*66f0*/  IMAD R31, R0, R34, R31 ;  /* 0x00000022001f7224 */ /* 0x000fe200078e021f */
[----:B---3--:R-:W-:Y:S02]  /*6700*/  IABS R30, R49 ;  /* 0x00000031001e7213 */ /* 0x008fe40000000000 */
[----:B------:R-:W3:Y:S01]  /*6710*/  LDL R49, [R1+0x1300] ;  /* 0x0013000001317983 */ /* 0x000ee20000100800 */
[----:B--2---:R-:W-:-:S03]  /*6720*/  IABS R32, R52 ;  /* 0x0000003400207213 */ /* 0x004fc60000000000 */
        /* <DEDUP_REMOVED lines=8> */
[----:B------:R-:W-:Y:S01]  /*67b0*/  IMAD R30, R0, R33, R30 ;  /* 0x00000021001e7224 */ /* 0x000fe200078e021e */
[----:B---3--:R-:W-:Y:S02]  /*67c0*/  IABS R33, R49 ;  /* 0x0000003100217213 */ /* 0x008fe40000000000 */
[----:B------:R-:W3:Y:S03]  /*67d0*/  LDL R49, [R1+0x12f0] ;  /* 0x0012f00001317983 */ /* 0x000ee60000100800 */
[----:B------:R-:W-:-:S04]  /*67e0*/  IMAD.HI.U32 R36, R54, R33, RZ ;  /* 0x0000002136247227 */ /* 0x000fc800078e00ff */
[----:B------:R-:W-:-:S04]  /*67f0*/  IMAD.MOV R36, RZ, RZ, -R36 ;  /* 0x000000ffff247224 */ /* 0x000fc800078e0a24 */
[----:B------:R-:W-:Y:S01]  /*6800*/  IMAD R33, R0, R36, R33 ;  /* 0x0000002400217224 */ /* 0x000fe200078e0221 */
[----:B------:R-:W-:Y:S02]  /*6810*/  IABS R36, R48 ;  /* 0x0000003000247213 */ /* 0x000fe40000000000 */
[----:B------:R-:W3:Y:S01]  /*6820*/  LDL R48, [R1+0x12e0] ;  /* 0x0012e00001307983 */ /* 0x000ee20000100800 */
[----:B------:R-:W-:-:S05]  /*6830*/  @!P6 IMAD.IADD R9, R9, 0x1, -R0 ;  /* 0x000000010909e824 */ /* 0x000fca00078e0a00 */
[----:B------:R-:W-:-:S13]  /*6840*/  ISETP.GT.U32.AND P6, PT, R0, R9, PT ;  /* 0x000000090000720c */ /* 0x000fda0003fc4070 */
[----:B------:R-:W-:Y:S01]  /*6850*/  @!P6 IMAD.IADD R9, R9, 0x1, -R0 ;  /* 0x000000010909e824 */ /* 0x000fe200078e0a00 */
[----:B------:R-:W-:-:S13]  /*6860*/  ISETP.GT.U32.AND P6, PT, R0, R13, PT ;  /* 0x0000000d0000720c */ /* 0x000fda0003fc4070 */
[----:B------:R-:W-:-:S05]  /*6870*/  @!P6 IMAD.IADD R13, R13, 0x1, -R0 ;  /* 0x000000010d0de824 */ /* 0x000fca00078e0a00 */
[----:B------:R-:W-:Y:S02]  /*6880*/  ISETP.GT.U32.AND P6, PT, R0, R13, PT ;  /* 0x0000000d0000720c */ /* 0x000fe40003fc4070 */
[----:B--2---:R-:W-:Y:S02]  /*6890*/  IABS R35, R52 ;  /* 0x0000003400237213 */ /* 0x004fe40000000000 */
[----:B------:R-:W2:Y:S03]  /*68a0*/  LDL R52, [R1+0x12e8] ;  /* 0x0012e80001347983 */ /* 0x000ea60000100800 */
[----:B------:R-:W-:-:S04]  /*68b0*/  IMAD.HI.U32 R38, R54, R35, RZ ;  /* 0x0000002336267227 */ /* 0x000fc800078e00ff */
[----:B------:R-:W-:-:S04]  /*68c0*/  IMAD.MOV R38, RZ, RZ, -R38 ;  /* 0x000000ffff267224 */ /* 0x000fc800078e0a26 */
[C---:B------:R-:W-:Y:S01]  /*68d0*/  IMAD R35, R0.reuse, R38, R35 ;  /* 0x0000002600237224 */ /* 0x040fe200078e0223 */
[----:B----4-:R-:W-:Y:S02]  /*68e0*/  IABS R38, R51 ;  /* 0x0000003300267213 */ /* 0x010fe40000000000 */
[----:B------:R-:W4:Y:S01]  /*68f0*/  LDL R51, [R1+0x12d8] ;  /* 0x0012d80001337983 */ /* 0x000f220000100800 */
[----:B------:R-:W-:Y:S01]  /*6900*/  @!P6 IMAD.IADD R13, R13, 0x1, -R0 ;  /* 0x000000010d0de824 */ /* 0x000fe200078e0a00 */
[----:B------:R-:W-:-:S13]  /*6910*/  ISETP.GT.U32.AND P6, PT, R0, R17, PT ;  /* 0x000000110000720c */ /* 0x000fda0003fc4070 */
[----:B------:R-:W-:-:S05]  /*6920*/  @!P6 IMAD.IADD R17, R17, 0x1, -R0 ;  /* 0x000000011111e824 */ /* 0x000fca00078e0a00 */
[----:B------:R-:W-:-:S13]  /*6930*/  ISETP.GT.U32.AND P6, PT, R0, R17, PT ;  /* 0x000000110000720c */ /* 0x000fda0003fc4070 */
        /* <DEDUP_REMOVED lines=11> */
[----:B------:R-:W-:Y:S01]  /*69f0*/  ISETP.GT.U32.AND P6, PT, R0, R29, PT ;  /* 0x0000001d0000720c */ /* 0x000fe20003fc4070 */
[----:B------:R-:W-:-:S04]  /*6a00*/  IMAD.HI.U32 R37, R54, R34, RZ ;  /* 0x0000002236257227 */ /* 0x000fc800078e00ff */
[----:B------:R-:W-:-:S08]  /*6a10*/  IMAD.MOV R37, RZ, RZ, -R37 ;  /* 0x000000ffff257224 */ /* 0x000fd000078e0a25 */
[----:B------:R-:W-:Y:S01]  /*6a20*/  @!P6 IMAD.IADD R29, R29, 0x1, -R0 ;  /* 0x000000011d1de824 */ /* 0x000fe200078e0a00 */
[----:B------:R-:W-:Y:S02]  /*6a30*/  ISETP.GE.AND P6, PT, R47, RZ, PT ;  /* 0x000000ff2f00720c */ /* 0x000fe40003fc6270 */
[----:B------:R-:W4:Y:S01]  /*6a40*/  LDL R47, [R1+0x12e4] ;  /* 0x0012e400012f7983 */ /* 0x000f220000100800 */
[----:B------:R-:W-:Y:S01]  /*6a50*/  IMAD R34, R0, R37, R34 ;  /* 0x0000002500227224 */ /* 0x000fe200078e0222 */
[----:B---3--:R-:W-:Y:S01]  /*6a60*/  IABS R37, R49 ;  /* 0x0000003100257213 */ /* 0x008fe20000000000 */
[----:B------:R-:W-:Y:S01]  /*6a70*/  IMAD.HI.U32 R40, R54, R36, RZ ;  /* 0x0000002436287227 */ /* 0x000fe200078e00ff */
[----:B------:R-:W3:Y:S03]  /*6a80*/  LDL R49, [R1+0x12dc] ;  /* 0x0012dc0001317983 */ /* 0x000ee60000100800 */
[----:B------:R-:W-:-:S02]  /*6a90*/  IMAD.MOV R40, RZ, RZ, -R40 ;  /* 0x000000ffff287224 */ /* 0x000fc400078e0a28 */
[----:B------:R-:W-:-:S04]  /*6aa0*/  IMAD.HI.U32 R41, R54, R37, RZ ;  /* 0x0000002536297227 */ /* 0x000fc800078e00ff */
[----:B------:R-:W-:-:S04]  /*6ab0*/  IMAD.HI.U32 R42, R54, R38, RZ ;  /* 0x00000026362a7227 */ /* 0x000fc800078e00ff */
[----:B------:R-:W-:Y:S02]  /*6ac0*/  IMAD R36, R0, R40, R36 ;  /* 0x0000002800247224 */ /* 0x000fe400078e0224 */
[----:B------:R-:W-:Y:S02]  /*6ad0*/  IMAD.MOV R40, RZ, RZ, -R41 ;  /* 0x000000ffff287224 */ /* 0x000fe400078e0a29 */
[----:B------:R-:W-:-:S04]  /*6ae0*/  IMAD.MOV R41, RZ, RZ, -R42 ;  /* 0x000000ffff297224 */ /* 0x000fc800078e0a2a */
[----:B------:R-:W-:Y:S01]  /*6af0*/  IMAD R38, R0, R41, R38 ;  /* 0x0000002900267224 */ /* 0x000fe200078e0226 */
[----:B------:R-:W-:-:S05]  /*6b00*/  IABS R41, R48 ;  /* 0x0000003000297213 */ /* 0x000fca0000000000 */
[----:B------:R-:W-:-:S04]  /*6b10*/  IMAD.HI.U32 R46, R54, R41, RZ ;  /* 0x00000029362e7227 */ /* 0x000fc800078e00ff */
[----:B------:R-:W-:-:S04]  /*6b20*/  IMAD.MOV R46, RZ, RZ, -R46 ;  /* 0x000000ffff2e7224 */ /* 0x000fc800078e0a2e */
[----:B------:R-:W-:Y:S01]  /*6b30*/  IMAD R41, R0, R46, R41 ;  /* 0x0000002e00297224 */ /* 0x000fe200078e0229 */
[----:B------:R-:W-:Y:S02]  /*6b40*/  IABS R46, R53 ;  /* 0x00000035002e7213 */ /* 0x000fe40000000000 */
[----:B------:R-:W3:Y:S01]  /*6b50*/  LDL R53, [R1+0x12bc] ;  /* 0x0012bc0001357983 */ /* 0x000ee20000100800 */
[----:B--2---:R-:W-:-:S03]  /*6b60*/  IABS R39, R52 ;  /* 0x0000003400277213 */ /* 0x004fc60000000000 */
[----:B------:R-:W2:Y:S02]  /*6b70*/  LDL R52, [R1+0x12d4] ;  /* 0x0012d40001347983 */ /* 0x000ea40000100800 */
[----:B------:R-:W-:-:S04]  /*6b80*/  IMAD.HI.U32 R43, R54, R39, RZ ;  /* 0x00000027362b7227 */ /* 0x000fc800078e00ff */
[----:B------:R-:W-:Y:S01]  /*6b90*/  IMAD.MOV R42, RZ, RZ, -R43 ;  /* 0x000000ffff2a7224 */ /* 0x000fe200078e0a2b */
[----:B----4-:R-:W-:Y:S02]  /*6ba0*/  IABS R43, R51 ;  /* 0x00000033002b7213 */ /* 0x010fe40000000000 */
[----:B------:R-:W4:Y:S01]  /*6bb0*/  LDL R51, [R1+0x12c4] ;  /* 0x0012c40001337983 */ /* 0x000f220000100800 */
[C---:B------:R-:W-:Y:S01]  /*6bc0*/  IMAD R37, R0.reuse, R40, R37 ;  /* 0x0000002800257224 */ /* 0x040fe200078e0225 */
[C---:B------:R-:W-:Y:S01]  /*6bd0*/  ISETP.GT.U32.AND P3, PT, R0.reuse, R10, PT ;  /* 0x0000000a0000720c */ /* 0x040fe20003f64070 */
[C---:B------:R-:W-:Y:S01]  /*6be0*/  IMAD R39, R0.reuse, R42, R39 ;  /* 0x0000002a00277224 */ /* 0x040fe200078e0227 */
[----:B------:R-:W-:-:S11]  /*6bf0*/  ISETP.GT.U32.AND P5, PT, R0, R11, PT ;  /* 0x0000000b0000720c */ /* 0x000fd60003fa4070 */
[--C-:B------:R-:W-:Y:S02]  /*6c00*/  @!P3 IMAD.IADD R10, R10, 0x1, -R0.reuse ;  /* 0x000000010a0ab824 */ /* 0x100fe400078e0a00 */
[----:B------:R-:W-:-:S03]  /*6c10*/  @!P5 IMAD.IADD R11, R11, 0x1, -R0 ;  /* 0x000000010b0bd824 */ /* 0x000fc600078e0a00 */
[C---:B------:R-:W-:Y:S02]  /*6c20*/  ISETP.GT.U32.AND P3, PT, R0.reuse, R10, PT ;  /* 0x0000000a0000720c */ /* 0x040fe40003f64070 */
[----:B------:R-:W-:-:S11]  /*6c30*/  ISETP.GT.U32.AND P5, PT, R0, R11, PT ;  /* 0x0000000b0000720c */ /* 0x000fd60003fa4070 */
[--C-:B------:R-:W-:Y:S01]  /*6c40*/  @!P3 IMAD.IADD R10, R10, 0x1, -R0.reuse ;  /* 0x000000010a0ab824 */ /* 0x100fe200078e0a00 */
[C---:B------:R-:W-:Y:S01]  /*6c50*/  ISETP.GT.U32.AND P3, PT, R0.reuse, R14, PT ;  /* 0x0000000e0000720c */ /* 0x040fe20003f64070 */
[----:B------:R-:W-:Y:S01]  /*6c60*/  @!P5 IMAD.IADD R11, R11, 0x1, -R0 ;  /* 0x000000010b0bd824 */ /* 0x000fe200078e0a00 */
[----:B------:R-:W-:-:S11]  /*6c70*/  ISETP.GT.U32.AND P5, PT, R0, R15, PT ;  /* 0x0000000f0000720c */ /* 0x000fd60003fa4070 */
[--C-:B------:R-:W-:Y:S02]  /*6c80*/  @!P3 IMAD.IADD R14, R14, 0x1, -R0.reuse ;  /* 0x000000010e0eb824 */ /* 0x100fe400078e0a00 */
[----:B------:R-:W-:-:S03]  /*6c90*/  @!P5 IMAD.IADD R15, R15, 0x1, -R0 ;  /* 0x000000010f0fd824 */ /* 0x000fc600078e0a00 */
[C---:B------:R-:W-:Y:S02]  /*6ca0*/  ISETP.GT.U32.AND P3, PT, R0.reuse, R14, PT ;  /* 0x0000000e0000720c */ /* 0x040fe40003f64070 */
[----:B------:R-:W-:Y:S02]  /*6cb0*/  ISETP.GT.U32.AND P5, PT, R0, R15, PT ;  /* 0x0000000f0000720c */ /* 0x000fe40003fa4070 */
[----:B------:R-:W-:-:S05]  /*6cc0*/  IABS R40, R47 ;  /* 0x0000002f00287213 */ /* 0x000fca0000000000 */
[----:B------:R-:W-:Y:S01]  /*6cd0*/  IMAD.HI.U32 R45, R54, R40, RZ ;  /* 0x00000028362d7227 */ /* 0x000fe200078e00ff */
[----:B---3--:R-:W-:-:S03]  /*6ce0*/  IABS R42, R49 ;  /* 0x00000031002a7213 */ /* 0x008fc60000000000 */
[----:B------:R-:W-:Y:S02]  /*6cf0*/  IMAD.MOV R45, RZ, RZ, -R45 ;  /* 0x000000ffff2d7224 */ /* 0x000fe400078e0a2d */
[----:B------:R-:W-:-:S04]  /*6d00*/  IMAD.HI.U32 R48, R54, R42, RZ ;  /* 0x0000002a36307227 */ /* 0x000fc800078e00ff */
[----:B------:R-:W-:Y:S02]  /*6d10*/  IMAD R40, R0, R45, R40 ;  /* 0x0000002d00287224 */ /* 0x000fe400078e0228 */
[----:B------:R-:W-:-:S04]  /*6d20*/  IMAD.MOV R48, RZ, RZ, -R48 ;  /* 0x000000ffff307224 */ /* 0x000fc800078e0a30 */
[----:B------:R-:W-:Y:S02]  /*6d30*/  IMAD R42, R0, R48, R42 ;  /* 0x00000030002a7224 */ /* 0x000fe400078e022a */
[----:B------:R-:W-:-:S04]  /*6d40*/  IMAD.HI.U32 R47, R54, R43, RZ ;  /* 0x0000002b362f7227 */ /* 0x000fc800078e00ff */
[----:B------:R-:W-:-:S04]  /*6d50*/  IMAD.MOV R47, RZ, RZ, -R47 ;  /* 0x000000ffff2f7224 */ /* 0x000fc800078e0a2f */
[----:B------:R-:W-:Y:S01]  /*6d60*/  IMAD R43, R0, R47, R43 ;  /* 0x0000002f002b7224 */ /* 0x000fe200078e022b */
[----:B------:R-:W-:Y:S02]  /*6d70*/  IABS R47, R3 ;  /* 0x00000003002f7213 */ /* 0x000fe40000000000 */
[----:B------:R-:W3:Y:S01]  /*6d80*/  LDL R3, [R1+0x12b4] ;  /* 0x0012b40001037983 */ /* 0x000ee20000100800 */
[--C-:B------:R-:W-:Y:S01]  /*6d90*/  @!P3 IMAD.IADD R14, R14, 0x1, -R0.reuse ;  /* 0x000000010e0eb824 */ /* 0x100fe200078e0a00 */
[C---:B------:R-:W-:Y:S01]  /*6da0*/  ISETP.GT.U32.AND P3, PT, R0.reuse, R18, PT ;  /* 0x000000120000720c */ /* 0x040fe20003f64070 */
[----:B------:R-:W-:Y:S01]  /*6db0*/  @!P5 IMAD.IADD R15, R15, 0x1, -R0 ;  /* 0x000000010f0fd824 */ /* 0x000fe200078e0a00 */
[----:B------:R-:W-:-:S11]  /*6dc0*/  ISETP.GT.U32.AND P5, PT, R0, R19, PT ;  /* 0x000000130000720c */ /* 0x000fd60003fa4070 */
[--C-:B------:R-:W-:Y:S02]  /*6dd0*/  @!P3 IMAD.IADD R18, R18, 0x1, -R0.reuse ;  /* 0x000000011212b824 */ /* 0x100fe400078e0a00 */
[----:B------:R-:W-:-:S03]  /*6de0*/  @!P5 IMAD.IADD R19, R19, 0x1, -R0 ;  /* 0x000000011313d824 */ /* 0x000fc600078e0a00 */
[----:B------:R-:W-:Y:S02]  /*6df0*/  ISETP.GT.U32.AND P3, PT, R0, R18, PT ;  /* 0x000000120000720c */ /* 0x000fe40003f64070 */
[----:B--2---:R-:W-:Y:S02]  /*6e00*/  IABS R44, R52 ;  /* 0x00000034002c7213 */ /* 0x004fe40000000000 */
[----:B------:R-:W2:Y:S03]  /*6e10*/  LDL R52, [R1+0x12c0] ;  /* 0x0012c00001347983 */ /* 0x000ea60000100800 */
[----:B------:R-:W-:-:S04]  /*6e20*/  IMAD.HI.U32 R49, R54, R44, RZ ;  /* 0x0000002c36317227 */ /* 0x000fc800078e00ff */
[----:B------:R-:W-:-:S04]  /*6e30*/  IMAD.MOV R45, RZ, RZ, -R49 ;  /* 0x000000ffff2d7224 */ /* 0x000fc800078e0a31 */
[----:B------:R-:W-:Y:S01]  /*6e40*/  IMAD R44, R0, R45, R44 ;  /* 0x0000002d002c7224 */ /* 0x000fe200078e022c */
[----:B------:R-:W-:Y:S02]  /*6e50*/  IABS R45, R60 ;  /* 0x0000003c002d7213 */ /* 0x000fe40000000000 */
[----:B------:R-:W3:Y:S01]  /*6e60*/  LDL R60, [R1+0x12b8] ;  /* 0x0012b800013c7983 */ /* 0x000ee20000100800 */
[----:B----4-:R-:W-:Y:S02]  /*6e70*/  IABS R48, R51 ;  /* 0x0000003300307213 */ /* 0x010fe40000000000 */
[----:B------:R-:W-:-:S04]  /*6e80*/  IMAD.HI.U32 R51, R54, R45, RZ ;  /* 0x0000002d36337227 */ /* 0x000fc800078e00ff */
[----:B------:R-:W-:-:S04]  /*6e90*/  IMAD.MOV R51, RZ, RZ, -R51 ;  /* 0x000000ffff337224 */ /* 0x000fc800078e0a33 */
[----:B------:R-:W-:Y:S02]  /*6ea0*/  IMAD R45, R0, R51, R45 ;  /* 0x00000033002d7224 */ /* 0x000fe400078e022d */
[----:B------:R-:W-:-:S04]  /*6eb0*/  IMAD.HI.U32 R51, R54, R48, RZ ;  /* 0x0000003036337227 */ /* 0x000fc800078e00ff */
[----:B------:R-:W-:-:S04]  /*6ec0*/  IMAD.MOV R51, RZ, RZ, -R51 ;  /* 0x000000ffff337224 */ /* 0x000fc800078e0a33 */
[C---:B------:R-:W-:Y:S01]  /*6ed0*/  IMAD R48, R0.reuse, R51, R48 ;  /* 0x0000003300307224 */ /* 0x040fe200078e0230 */
[----:B------:R-:W-:Y:S02]  /*6ee0*/  IABS R51, R53 ;  /* 0x0000003500337213 */ /* 0x000fe40000000000 */
[----:B------:R-:W4:Y:S01]  /*6ef0*/  LDL.LU R53, [R1+0x108] ;  /* 0x0001080001357983 */ /* 0x000f220000300800 */
[----:B------:R-:W-:Y:S01]  /*6f00*/  ISETP.GT.U32.AND P5, PT, R0, R19, PT ;  /* 0x000000130000720c */ /* 0x000fe20003fa4070 */
[----:B------:R-:W-:Y:S01]  /*6f10*/  @!P3 IMAD.IADD R18, R18, 0x1, -R0 ;  /* 0x000000011212b824 */ /* 0x000fe200078e0a00 */
[----:B------:R-:W-:-:S11]  /*6f20*/  ISETP.GT.U32.AND P3, PT, R0, R22, PT ;  /* 0x000000160000720c */ /* 0x000fd60003f64070 */
        /* <DEDUP_REMOVED lines=29> */
[C---:B------:R-:W-:Y:S01]  /*7100*/  ISETP.GT.U32.AND P5, PT, R0.reuse, R34, PT ;  /* 0x000000220000720c */ /* 0x040fe20003fa4070 */
        /* <DEDUP_REMOVED lines=20> */
[----:B------:R-:W-:Y:S02]  /*7250*/  @!P3 IMAD.IADD R42, R42, 0x1, -R0 ;  /* 0x000000012a2ab824 */ /* 0x000fe400078e0a00 */
[----:B------:R-:W-:-:S04]  /*7260*/  IMAD.HI.U32 R56, R54, R46, RZ ;  /* 0x0000002e36387227 */ /* 0x000fc800078e00ff */
[----:B------:R-:W-:-:S06]  /*7270*/  IMAD.MOV R56, RZ, RZ, -R56 ;  /* 0x000000ffff387224 */ /* 0x000fcc00078e0a38 */
[----:B------:R-:W-:Y:S01]  /*7280*/  @!P5 IMAD.IADD R43, R43, 0x1, -R0 ;  /* 0x000000012b2bd824 */ /* 0x000fe200078e0a00 */
[C---:B------:R-:W-:Y:S01]  /*7290*/  ISETP.GT.U32.AND P5, PT, R0.reuse, R42, PT ;  /* 0x0000002a0000720c */ /* 0x040fe20003fa4070 */
[----:B------:R-:W-:Y:S02]  /*72a0*/  IMAD R46, R0, R56, R46 ;  /* 0x00000038002e7224 */ /* 0x000fe400078e022e */
[----:B------:R-:W-:-:S10]  /*72b0*/  @!P4 IMAD.MOV R50, RZ, RZ, -R50 ;  /* 0x000000ffff32c224 */ /* 0x000fd400078e0a32 */
[----:B------:R-:W-:Y:S01]  /*72c0*/  @!P5 IMAD.IADD R42, R42, 0x1, -R0 ;  /* 0x000000012a2ad824 */ /* 0x000fe200078e0a00 */
[----:B------:R-:W-:Y:S02]  /*72d0*/  ISETP.GT.U32.AND P5, PT, R0, R46, PT ;  /* 0x0000002e0000720c */ /* 0x000fe40003fa4070 */
[----:B--2---:R-:W-:Y:S01]  /*72e0*/  IABS R49, R52 ;  /* 0x0000003400317213 */ /* 0x004fe20000000000 */
[----:B------:R-:W-:-:S04]  /*72f0*/  IMAD.HI.U32 R52, R54, R47, RZ ;  /* 0x0000002f36347227 */ /* 0x000fc800078e00ff */
[----:B------:R-:W-:-:S04]  /*7300*/  IMAD.HI.U32 R7, R54, R49, RZ ;  /* 0x0000003136077227 */ /* 0x000fc800078e00ff */
[----:B------:R-:W-:Y:S02]  /*7310*/  IMAD.MOV R7, RZ, RZ, -R7 ;  /* 0x000000ffff077224 */ /* 0x000fe400078e0a07 */
[----:B------:R-:W-:Y:S02]  /*7320*/  IMAD.MOV R52, RZ, RZ, -R52 ;  /* 0x000000ffff347224 */ /* 0x000fe400078e0a34 */
[C---:B------:R-:W-:Y:S01]  /*7330*/  IMAD R49, R0.reuse, R7, R49 ;  /* 0x0000000700317224 */ /* 0x040fe200078e0231 */
[----:B---3--:R-:W-:Y:S01]  /*7340*/  IABS R7, R3 ;  /* 0x0000000300077213 */ /* 0x008fe20000000000 */
[----:B------:R-:W-:Y:S01]  /*7350*/  IMAD R47, R0, R52, R47 ;  /* 0x00000034002f7224 */ /* 0x000fe200078e022f */
[----:B------:R-:W2:Y:S01]  /*7360*/  LDL R3, [R1+0x12b0] ;  /* 0x0012b00001037983 */ /* 0x000ea20000100800 */
[----:B------:R-:W-:Y:S01]  /*7370*/  IABS R52, R60 ;  /* 0x0000003c00347213 */ /* 0x000fe20000000000 */
[----:B------:R-:W-:Y:S02]  /*7380*/  @!P5 IMAD.IADD R46, R46, 0x1, -R0 ;  /* 0x000000012e2ed824 */ /* 0x000fe400078e0a00 */
[----:B------:R0:W-:Y:S04]  /*7390*/  STL [R1+0x11c], R50 ;  /* 0x00011c3201007387 */ /* 0x0001e80000100800 */
[----:B------:R-:W3:Y:S04]  /*73a0*/  LDL R57, [R1+0x12ac] ;  /* 0x0012ac0001397983 */ /* 0x000ee80000100800 */
[----:B------:R-:W3:Y:S01]  /*73b0*/  LDL R60, [R1+0x12a8] ;  /* 0x0012a800013c7983 */ /* 0x000ee20000100800 */
[----:B0-----:R-:W-:-:S04]  /*73c0*/  IMAD.MOV.U32 R50, RZ, RZ, R51 ;  /* 0x000000ffff327224 */ /* 0x001fc800078e0033 */
[----:B------:R-:W-:Y:S01]  /*73d0*/  IMAD.HI.U32 R58, R54, R50, RZ ;  /* 0x00000032363a7227 */ /* 0x000fe200078e00ff */
[----:B----4-:R-:W-:Y:S02]  /*73e0*/  ISETP.GE.AND P5, PT, R53, RZ, PT ;  /* 0x000000ff3500720c */ /* 0x010fe40003fa6270 */
[----:B------:R-:W4:Y:S01]  /*73f0*/  LDL.LU R53, [R1+0x1578] ;  /* 0x0015780001357983 */ /* 0x000f220000300800 */
[----:B------:R-:W-:-:S04]  /*7400*/  IMAD.MOV R58, RZ, RZ, -R58 ;  /* 0x000000ffff3a7224 */ /* 0x000fc800078e0a3a */
[C---:B------:R-:W-:Y:S02]  /*7410*/  IMAD R50, R0.reuse, R58, R50 ;  /* 0x0000003a00327224 */ /* 0x040fe400078e0232 */
[----:B------:R-:W4:Y:S01]  /*7420*/  LDL.LU R58, [R1+0x10c] ;  /* 0x00010c00013a7983 */ /* 0x000f220000300800 */
[----:B------:R-:W-:-:S13]  /*7430*/  ISETP.GT.U32.AND P0, PT, R0, R8, PT ;  /* 0x000000080000720c */ /* 0x000fda0003f04070 */
[----:B------:R-:W-:-:S05]  /*7440*/  @!P0 IMAD.IADD R8, R8, 0x1, -R0 ;  /* 0x0000000108088824 */ /* 0x000fca00078e0a00 */
[C---:B------:R-:W-:Y:S02]  /*7450*/  ISETP.GT.U32.AND P0, PT, R0.reuse, R8, PT ;  /* 0x000000080000720c */ /* 0x040fe40003f04070 */
        /* <DEDUP_REMOVED lines=8> */
[----:B------:R-:W-:Y:S01]  /*74e0*/  ISETP.GT.U32.AND P4, PT, R0, R49, PT ;  /* 0x000000310000720c */ /* 0x000fe20003f84070 */
[----:B------:R-:W-:-:S10]  /*74f0*/  IMAD.MOV.U32 R51, RZ, RZ, R52 ;  /* 0x000000ffff337224 */ /* 0x000fd400078e0034 */
[----:B------:R-:W-:Y:S01]  /*7500*/  @!P0 IMAD.IADD R12, R12, 0x1, -R0 ;  /* 0x000000010c0c8824 */ /* 0x000fe200078e0a00 */
[----:B------:R-:W-:Y:S01]  /*7510*/  ISETP.GT.U32.AND P0, PT, R0, R16, PT ;  /* 0x000000100000720c */ /* 0x000fe20003f04070 */
[----:B------:R-:W-:-:S04]  /*7520*/  IMAD.HI.U32 R56, R54, R51, RZ ;  /* 0x0000003336387227 */ /* 0x000fc800078e00ff */
[----:B------:R-:W-:Y:S02]  /*7530*/  IMAD.MOV.U32 R52, RZ, RZ, R7 ;  /* 0x000000ffff347224 */ /* 0x000fe400078e0007 */
[----:B------:R-:W-:Y:S02]  /*7540*/  IMAD.MOV R56, RZ, RZ, -R56 ;  /* 0x000000ffff387224 */ /* 0x000fe400078e0a38 */
[----:B------:R-:W-:Y:S02]  /*7550*/  @!P4 IMAD.IADD R49, R49, 0x1, -R0 ;  /* 0x000000013131c824 */ /* 0x000fe400078e0a00 */
[----:B------:R-:W-:-:S04]  /*7560*/  IMAD.HI.U32 R7, R54, R52, RZ ;  /* 0x0000003436077227 */ /* 0x000fc800078e00ff */
[----:B------:R-:W-:Y:S02]  /*7570*/  @!P0 IMAD.IADD R16, R16, 0x1, -R0 ;  /* 0x0000000110108824 */ /* 0x000fe400078e0a00 */
[C---:B------:R-:W-:Y:S01]  /*7580*/  IMAD R51, R0.reuse, R56, R51 ;  /* 0x0000003800337224 */ /* 0x040fe200078e0233 */
[C---:B------:R-:W-:Y:S01]  /*7590*/  ISETP.GT.U32.AND P4, PT, R0.reuse, R49, PT ;  /* 0x000000310000720c */ /* 0x040fe20003f84070 */
[----:B------:R-:W-:Y:S01]  /*75a0*/  IMAD.MOV R7, RZ, RZ, -R7 ;  /* 0x000000ffff077224 */ /* 0x000fe200078e0a07 */
[----:B------:R-:W-:-:S03]  /*75b0*/  ISETP.GT.U32.AND P0, PT, R0, R16, PT ;  /* 0x000000100000720c */ /* 0x000fc60003f04070 */
[----:B------:R-:W-:Y:S02]  /*75c0*/  IMAD R52, R0, R7, R52 ;  /* 0x0000000700347224 */ /* 0x000fe400078e0234 */
[----:B------:R-:W4:Y:S06]  /*75d0*/  LDL.LU R7, [R1+0x110] ;  /* 0x0001100001077983 */ /* 0x000f2c0000300800 */
[--C-:B------:R-:W-:Y:S02]  /*75e0*/  @!P4 IMAD.IADD R49, R49, 0x1, -R0.reuse ;  /* 0x000000013131c824 */ /* 0x100fe400078e0a00 */
        /* <DEDUP_REMOVED lines=9> */
[----:B------:R-:W-:Y:S02]  /*7680*/  ISETP.GT.U32.AND P0, PT, R0, R28, PT ;  /* 0x0000001c0000720c */ /* 0x000fe40003f04070 */
[----:B--2---:R-:W-:Y:S02]  /*7690*/  IABS R56, R3 ;  /* 0x0000000300387213 */ /* 0x004fe40000000000 */
[----:B---3--:R-:W-:Y:S01]  /*76a0*/  IABS R57, R57 ;  /* 0x0000003900397213 */ /* 0x008fe20000000000 */
[----:B----4-:R-:W-:Y:S02]  /*76b0*/  IMAD.MOV.U32 R3, RZ, RZ, R53 ;  /* 0x000000ffff037224 */ /* 0x010fe400078e0035 */
[----:B------:R-:W-:Y:S02]  /*76c0*/  IMAD.MOV.U32 R53, RZ, RZ, R56 ;  /* 0x000000ffff357224 */ /* 0x000fe400078e0038 */
[----:B------:R-:W-:Y:S01]  /*76d0*/  @!P2 IMAD.MOV R3, RZ, RZ, -R3 ;  /* 0x000000ffff03a224 */ /* 0x000fe200078e0a03 */
[----:B------:R-:W-:Y:S01]  /*76e0*/  IABS R56, R60 ;  /* 0x0000003c00387213 */ /* 0x000fe20000000000 */
[----:B------:R-:W-:-:S03]  /*76f0*/  IMAD.MOV.U32 R60, RZ, RZ, R57 ;  /* 0x000000ffff3c7224 */ /* 0x000fc600078e0039 */
[----:B------:R0:W-:Y:S01]  /*7700*/  STL [R1+0x118], R3 ;  /* 0x0001180301007387 */ /* 0x0001e20000100800 */
[----:B------:R-:W-:Y:S02]  /*7710*/  IMAD.MOV.U32 R57, RZ, RZ, R56 ;  /* 0x000000ffff397224 */ /* 0x000fe400078e0038 */
[----:B------:R-:W-:Y:S01]  /*7720*/  IMAD.HI.U32 R56, R54, R60, RZ ;  /* 0x0000003c36387227 */ /* 0x000fe200078e00ff */
[----:B------:R-:W-:-:S03]  /*7730*/  ISETP.GE.AND P4, PT, R58, RZ, PT ;  /* 0x000000ff3a00720c */ /* 0x000fc60003f86270 */
[----:B0-----:R-:W-:-:S04]  /*7740*/  IMAD.HI.U32 R3, R54, R53, RZ ;  /* 0x0000003536037227 */ /* 0x001fc800078e00ff */
[----:B------:R-:W-:Y:S02]  /*7750*/  IMAD.MOV R3, RZ, RZ, -R3 ;  /* 0x000000ffff037224 */ /* 0x000fe400078e0a03 */
[----:B------:R-:W-:-:S04]  /*7760*/  IMAD.HI.U32 R54, R54, R57, RZ ;  /* 0x0000003936367227 */ /* 0x000fc800078e00ff */
[----:B------:R-:W-:Y:S02]  /*7770*/  IMAD.MOV R58, RZ, RZ, -R56 ;  /* 0x000000ffff3a7224 */ /* 0x000fe400078e0a38 */
[C---:B------:R-:W-:Y:S02]  /*7780*/  IMAD R53, R0.reuse, R3, R53 ;  /* 0x0000000300357224 */ /* 0x040fe400078e0235 */
[----:B------:R-:W-:Y:S01]  /*7790*/  IMAD.MOV R56, RZ, RZ, -R54 ;  /* 0x000000ffff387224 */ /* 0x000fe200078e0a36 */
[----:B------:R-:W2:Y:S01]  /*77a0*/  LDL.LU R3, [R1+0x144] ;  /* 0x0001440001037983 */ /* 0x000ea20000300800 */
[----:B------:R-:W-:-:S03]  /*77b0*/  IMAD R54, R0, R58, R60 ;  /* 0x0000003a00367224 */ /* 0x000fc600078e023c */
[----:B------:R-:W3:Y:S01]  /*77c0*/  LDL.LU R60, [R1+0x1574] ;  /* 0x00157400013c7983 */ /* 0x000ee20000300800 */
        /* <DEDUP_REMOVED lines=20> */
[----:B------:R-:W-:Y:S01]  /*7910*/  @!P0 IMAD.IADD R44, R44, 0x1, -R0 ;  /* 0x000000012c2c8824 */ /* 0x000fe200078e0a00 */
[----:B------:R-:W-:-:S04]  /*7920*/  ISETP.GT.U32.AND P0, PT, R0, R43, PT ;  /* 0x0000002b0000720c */ /* 0x000fc80003f04070 */
[----:B------:R-:W-:-:S09]  /*7930*/  ISETP.GT.U32.AND P3, PT, R0, R44, PT ;  /* 0x0000002c0000720c */ /* 0x000fd20003f64070 */
[----:B------:R-:W-:Y:S01]  /*7940*/  @!P0 IMAD.IADD R43, R43, 0x1, -R0 ;  /* 0x000000012b2b8824 */ /* 0x000fe200078e0a00 */
[----:B------:R-:W-:-:S03]  /*7950*/  ISETP.GT.U32.AND P0, PT, R0, R47, PT ;  /* 0x0000002f0000720c */ /* 0x000fc60003f04070 */
[----:B------:R-:W-:Y:S01]  /*7960*/  @!P3 IMAD.IADD R44, R44, 0x1, -R0 ;  /* 0x000000012c2cb824 */ /* 0x000fe200078e0a00 */
[----:B------:R-:W-:-:S09]  /*7970*/  ISETP.GT.U32.AND P3, PT, R0, R48, PT ;  /* 0x000000300000720c */ /* 0x000fd20003f64070 */
[----:B------:R-:W-:-:S04]  /*7980*/  @!P0 IMAD.IADD R47, R47, 0x1, -R0 ;  /* 0x000000012f2f8824 */ /* 0x000fc800078e0a00 */
[----:B------:R-:W-:Y:S01]  /*7990*/  @!P3 IMAD.IADD R48, R48, 0x1, -R0 ;  /* 0x000000013030b824 */ /* 0x000fe200078e0a00 */
[----:B------:R-:W-:-:S13]  /*79a0*/  ISETP.GT.U32.AND P3, PT, R0, R47, PT ;  /* 0x0000002f0000720c */ /* 0x000fda0003f64070 */
[----:B------:R-:W-:Y:S01]  /*79b0*/  @!P3 IMAD.IADD R47, R47, 0x1, -R0 ;  /* 0x000000012f2fb824 */ /* 0x000fe200078e0a00 */
[----:B------:R-:W-:Y:S01]  /*79c0*/  ISETP.GT.U32.AND P3, PT, R0, R51, PT ;  /* 0x000000330000720c */ /* 0x000fe20003f64070 */
[----:B------:R-:W-:-:S12]  /*79d0*/  IMAD.MOV.U32 R58, RZ, RZ, R59 ;  /* 0x000000ffff3a7224 */ /* 0x000fd800078e003b */
[----:B------:R-:W-:Y:S01]  /*79e0*/  @!P3 IMAD.IADD R51, R51, 0x1, -R0 ;  /* 0x000000013333b824 */ /* 0x000fe200078e0a00 */
[----:B------:R-:W-:Y:S01]  /*79f0*/  ISETP.GE.AND P3, PT, R7, RZ, PT ;  /* 0x000000ff0700720c */ /* 0x000fe20003f66270 */
[----:B------:R-:W-:Y:S02]  /*7a00*/  IMAD.MOV.U32 R7, RZ, RZ, R55 ;  /* 0x000000ffff077224 */ /* 0x000fe400078e0037 */
[----:B------:R-:W-:Y:S02]  /*7a10*/  IMAD R55, R0, R56, R57 ;  /* 0x0000003800377224 */ /* 0x000fe400078e0239 */
[----:B------:R-:W-:Y:S02]  /*7a20*/  @!P1 IMAD.MOV R7, RZ, RZ, -R7 ;  /* 0x000000ffff079224 */ /* 0x000fe400078e0a07 */
[----:B------:R-:W-:-:S03]  /*7a30*/  IMAD.MOV.U32 R56, RZ, RZ, R61 ;  /* 0x000000ffff387224 */ /* 0x000fc600078e003d */
[----:B------:R0:W-:Y:S01]  /*7a40*/  STL [R1+0x114], R7 ;  /* 0x0001140701007387 */ /* 0x0001e20000100800 */
[----:B------:R-:W-:Y:S02]  /*7a50*/  @!P6 IMAD.MOV R56, RZ, RZ, -R56 ;  /* 0x000000ffff38e224 */ /* 0x000fe400078e0a38 */
[----:B------:R-:W-:Y:S01]  /*7a60*/  @!P4 IMAD.MOV R58, RZ, RZ, -R58 ;  /* 0x000000ffff3ac224 */ /* 0x000fe200078e0a3a */
[----:B0-----:R-:W4:Y:S04]  /*7a70*/  LDL.LU R7, [R1+0x1c8] ;  /* 0x0001c80001077983 */ /* 0x001f280000300800 */
[----:B------:R-:W4:Y:S01]  /*7a80*/  LDL.LU R61, [R1+0x1c4] ;  /* 0x0001c400013d7983 */ /* 0x000f220000300800 */
[----:B---3--:R-:W-:-:S03]  /*7a90*/  IMAD.MOV.U32 R57, RZ, RZ, R60 ;  /* 0x000000ffff397224 */ /* 0x008fc600078e003c */
[----:B------:R-:W3:Y:S01]  /*7aa0*/  LDL.LU R60, [R1+0x1c0] ;  /* 0x0001c000013c7983 */ /* 0x000ee20000300800 */
[----:B------:R-:W-:-:S03]  /*7ab0*/  @!P5 IMAD.MOV R57, RZ, RZ, -R57 ;  /* 0x000000ffff39d224 */ /* 0x000fc600078e0a39 */
[----:B------:R-:W3:Y:S04]  /*7ac0*/  LDL.LU R59, [R1+0x14c] ;  /* 0x00014c00013b7983 */ /* 0x000ee80000300800 */
[----:B------:R0:W-:Y:S04]  /*7ad0*/  STL [R1+0x110], R56 ;  /* 0x0001103801007387 */ /* 0x0001e80000100800 */
[----:B0-----:R-:W3:Y:S04]  /*7ae0*/  LDL.LU R56, [R1+0x1570] ;  /* 0x0015700001387983 */ /* 0x001ee80000300800 */
[----:B------:R0:W-:Y:S04]  /*7af0*/  STL [R1+0x10c], R57 ;  /* 0x00010c3901007387 */ /* 0x0001e80000100800 */
[----:B0-----:R-:W4:Y:S04]  /*7b00*/  LDL.LU R57, [R1+0x156c] ;  /* 0x00156c0001397983 */ /* 0x001f280000300800 */
[----:B------:R0:W-:Y:S04]  /*7b10*/  STL [R1+0x108], R58 ;  /* 0x0001083a01007387 */ /* 0x0001e80000100800 */
[----:B0-----:R-:W3:Y:S01]  /*7b20*/  LDL.LU R58, [R1+0x1568] ;  /* 0x00156800013a7983 */ /* 0x001ee20000300800 */
[----:B--2---:R-:W-:-:S02]  /*7b30*/  ISETP.GE.AND P6, PT, R3, RZ, PT ;  /* 0x000000ff0300720c */ /* 0x004fc40003fc6270 */
[----:B------:R-:W-:-:S13]  /*7b40*/  ISETP.GT.U32.AND P2, PT, R0, R48, PT ;  /* 0x000000300000720c */ /* 0x000fda0003f44070 */
[----:B------:R-:W-:Y:S01]  /*7b50*/  @!P2 IMAD.IADD R48, R48, 0x1, -R0 ;  /* 0x000000013030a824 */ /* 0x000fe200078e0a00 */
[----:B------:R-:W-:Y:S01]  /*7b60*/  ISETP.GT.U32.AND P2, PT, R0, R52, PT ;  /* 0x000000340000720c */ /* 0x000fe20003f44070 */
[----:B---3--:R-:W-:Y:S02]  /*7b70*/  IMAD.MOV.U32 R3, RZ, RZ, R58 ;  /* 0x000000ffff037224 */ /* 0x008fe400078e003a */
[----:B------:R-:W2:Y:S02]  /*7b80*/  LDL.LU R58, [R1+0x148] ;  /* 0x00014800013a7983 */ /* 0x000ea40000300800 */
[----:B------:R-:W-:-:S05]  /*7b90*/  @!P3 IMAD.MOV R3, RZ, RZ, -R3 ;  /* 0x000000ffff03b224 */ /* 0x000fca00078e0a03 */
[----:B------:R0:W-:Y:S04]  /*7ba0*/  STL [R1+0x104], R3 ;  /* 0x0001040301007387 */ /* 0x0001e80000100800 */
[----:B0-----:R-:W3:Y:S01]  /*7bb0*/  LDL.LU R3, [R1+0x1564] ;  /* 0x0015640001037983 */ /* 0x001ee20000300800 */
[----:B------:R-:W-:Y:S01]  /*7bc0*/  @!P2 IMAD.IADD R52, R52, 0x1, -R0 ;  /* 0x000000013434a824 */ /* 0x000fe200078e0a00 */
[----:B------:R-:W-:-:S13]  /*7bd0*/  ISETP.GT.U32.AND P2, PT, R0, R54, PT ;  /* 0x000000360000720c */ /* 0x000fda0003f44070 */
[----:B------:R-:W-:-:S05]  /*7be0*/  @!P2 IMAD.IADD R54, R54, 0x1, -R0 ;  /* 0x000000013636a824 */ /* 0x000fca00078e0a00 */
[----:B------:R-:W-:Y:S01]  /*7bf0*/  ISETP.GT.U32.AND P2, PT, R0, R54, PT ;  /* 0x000000360000720c */ /* 0x000fe20003f44070 */
[----:B----4-:R-:W-:-:S05]  /*7c00*/  @!P6 IMAD.MOV R57, RZ, RZ, -R57 ;  /* 0x000000ffff39e224 */ /* 0x010fca00078e0a39 */
[----:B------:R0:W-:Y:S07]  /*7c10*/  STL [R1+0x100], R57 ;  /* 0x0001003901007387 */ /* 0x0001ee0000100800 */
[----:B------:R-:W-:Y:S01]  /*7c20*/  @!P2 IMAD.IADD R54, R54, 0x1, -R0 ;  /* 0x000000013636a824 */ /* 0x000fe200078e0a00 */
[----:B------:R-:W-:-:S13]  /*7c30*/  ISETP.GT.U32.AND P0, PT, R0, R46, PT ;  /* 0x0000002e0000720c */ /* 0x000fda0003f04070 */
[----:B------:R-:W-:Y:S01]  /*7c40*/  @!P0 IMAD.IADD R46, R46, 0x1, -R0 ;  /* 0x000000012e2e8824 */ /* 0x000fe200078e0a00 */
[----:B------:R-:W-:-:S13]  /*7c50*/  ISETP.GT.U32.AND P0, PT, R0, R50, PT ;  /* 0x000000320000720c */ /* 0x000fda0003f04070 */
[----:B------:R-:W-:Y:S01]  /*7c60*/  @!P0 IMAD.IADD R50, R50, 0x1, -R0 ;  /* 0x0000000132328824 */ /* 0x000fe200078e0a00 */
[----:B------:R-:W-:-:S04]  /*7c70*/  ISETP.GT.U32.AND P0, PT, R0, R53, PT ;  /* 0x000000350000720c */ /* 0x000fc80003f04070 */
[----:B------:R-:W-:-:S09]  /*7c80*/  ISETP.GT.U32.AND P1, PT, R0, R50, PT ;  /* 0x000000320000720c */ /* 0x000fd20003f24070 */
[----:B------:R-:W-:-:S05]  /*7c90*/  @!P0 IMAD.IADD R53, R53, 0x1, -R0 ;  /* 0x0000000135358824 */ /* 0x000fca00078e0a00 */
[----:B------:R-:W-:Y:S01]  /*7ca0*/  ISETP.GT.U32.AND P4, PT, R0, R53, PT ;  /* 0x000000350000720c */ /* 0x000fe20003f84070 */
[--C-:B------:R-:W-:Y:S01]  /*7cb0*/  @!P1 IMAD.IADD R50, R50, 0x1, -R0.reuse ;  /* 0x0000000132329824 */ /* 0x100fe200078e0a00 */
[----:B------:R-:W-:Y:S02]  /*7cc0*/  ISETP.GT.U32.AND P1, PT, R0, R55, PT ;  /* 0x000000370000720c */ /* 0x000fe40003f24070 */
[----:B---3--:R-:W-:Y:S02]  /*7cd0*/  ISETP.GE.AND P2, PT, R3, RZ, PT ;  /* 0x000000ff0300720c */ /* 0x008fe40003f46270 */
[----:B------:R-:W3:Y:S07]  /*7ce0*/  LDL.LU R3, [R1+0x1560] ;  /* 0x0015600001037983 */ /* 0x000eee0000300800 */
[----:B------:R-:W-:Y:S01]  /*7cf0*/  @!P4 IMAD.IADD R53, R53, 0x1, -R0 ;  /* 0x000000013535c824 */ /* 0x000fe200078e0a00 */
[----:B------:R-:W-:-:S02]  /*7d00*/  ISETP.GE.AND P4, PT, R61, RZ, PT ;  /* 0x000000ff3d00720c */ /* 0x000fc40003f86270 */
[----:B------:R-:W1:Y:S01]  /*7d10*/  S2R R61, SR_TID.X ;  /* 0x00000000003d7919 */ /* 0x000e620000002100 */
[----:B------:R-:W-:Y:S01]  /*7d20*/  @!P1 IMAD.IADD R55, R55, 0x1, -R0 ;  /* 0x0000000137379824 */ /* 0x000fe200078e0a00 */
[----:B------:R-:W-:Y:S02]  /*7d30*/  ISETP.GE.AND P1, PT, R7, RZ, PT ;  /* 0x000000ff0700720c */ /* 0x000fe40003f26270 */
[----:B------:R-:W4:Y:S01]  /*7d40*/  LDC R7, c[0x0][0x230] ;  /* 0x00008c00ff077b82 */ /* 0x000f220000000800 */
[C---:B------:R-:W-:Y:S02]  /*7d50*/  ISETP.GT.U32.AND P0, PT, R0.reuse, R51, PT ;  /* 0x000000330000720c */ /* 0x040fe40003f04070 */
[----:B------:R-:W-:Y:S02]  /*7d60*/  ISETP.GT.U32.AND P5, PT, R0, R52, PT ;  /* 0x000000340000720c */ /* 0x000fe40003fa4070 */
[----:B--2---:R-:W-:-:S09]  /*7d70*/  ISETP.GE.AND P3, PT, R58, RZ, PT ;  /* 0x000000ff3a00720c */ /* 0x004fd20003f66270 */
[--C-:B------:R-:W-:Y:S01]  /*7d80*/  @!P0 IMAD.IADD R51, R51, 0x1, -R0.reuse ;  /* 0x0000000133338824 */ /* 0x100fe200078e0a00 */
[----:B------:R-:W-:Y:S01]  /*7d90*/  ISETP.GE.AND P0, PT, R59, RZ, PT ;  /* 0x000000ff3b00720c */ /* 0x000fe20003f06270 */
[----:B------:R-:W-:Y:S01]  /*7da0*/  @!P5 IMAD.IADD R52, R52, 0x1, -R0 ;  /* 0x000000013434d824 */ /* 0x000fe200078e0a00 */
[----:B------:R-:W-:Y:S01]  /*7db0*/  ISETP.GE.AND P5, PT, R60, RZ, PT ;  /* 0x000000ff3c00720c */ /* 0x000fe20003fa6270 */
[----:B----4-:R-:W-:Y:S01]  /*7dc0*/  VIADD R7, R7, 0x1f ;  /* 0x0000001f07077836 */ /* 0x010fe20000000000 */
[C---:B-1----:R-:W-:Y:S01]  /*7dd0*/  LOP3.LUT R60, R61.reuse, 0x7, RZ, 0xc0, !PT ;  /* 0x000000073d3c7812 */ /* 0x042fe200078ec0ff */
[C---:B------:R-:W-:Y:S02]  /*7de0*/  IMAD.SHL.U32 R59, R61.reuse, 0x8, RZ ;  /* 0x000000083d3b7824 */ /* 0x040fe400078e00ff */
[----:B------:R-:W-:Y:S01]  /*7df0*/  IMAD.SHL.U32 R58, R61, 0x2, RZ ;  /* 0x000000023d3a7824 */ /* 0x000fe200078e00ff */
[----:B------:R-:W-:-:S04]  /*7e00*/  SHF.R.S32.HI R61, RZ, 0x1f, R7 ;  /* 0x0000001fff3d7819 */ /* 0x000fc80000011407 */
[----:B------:R-:W-:Y:S01]  /*7e10*/  LEA.HI R7, R61, R7, RZ, 0x5 ;  /* 0x000000073d077211 */ /* 0x000fe200078f28ff */
[----:B------:R-:W-:Y:S01]  /*7e20*/  IMAD.MOV.U32 R7, RZ, RZ, R56 ;  /* 0x000000ffff077224 */ /* 0x000fe200078e0038 */
[----:B------:R-:W-:Y:S01]  /*7e30*/  LOP3.LUT R59, R59, 0x30, RZ, 0xc0, !PT ;  /* 0x000000303b3b7812 */ /* 0x000fe200078ec0ff */
[----:B------:R-:W1:Y:S01]  /*7e40*/  S2R R56, SR_TID.X ;  /* 0x0000000000387919 */ /* 0x000e620000002100 */
[----:B0-----:R-:W-:Y:S01]  /*7e50*/  IMAD R57, R60, 0x110, RZ ;  /* 0x000001103c397824 */ /* 0x001fe200078e02ff */
[----:B------:R-:W-:Y:S02]  /*7e60*/  ISETP.GT.U32.AND P6, PT, R0, R55, PT ;  /* 0x000000370000720c */ /* 0x000fe40003fc4070 */
[----:B------:R-:W-:Y:S01]  /*7e70*/  IMAD R60, R60, 0x40, R59 ;  /* 0x000000403c3c7824 */ /* 0x000fe200078e023b */
[----:B------:R-:W2:Y:S01]  /*7e80*/  LDL R61, [R1+0x1298] ;  /* 0x00129800013d7983 */ /* 0x000ea20000100800 */
[----:B------:R-:W-:Y:S01]  /*7e90*/  LOP3.LUT R57, R57, 0x10, R58, 0x78, !PT ;  /* 0x0000001039397812 */ /* 0x000fe200078e783a */
[----:B------:R-:W-:-:S02]  /*7ea0*/  @!P3 IMAD.MOV R7, RZ, RZ, -R7 ;  /* 0x000000ffff07b224 */ /* 0x000fc400078e0a07 */
[----:B------:R-:W4:Y:S01]  /*7eb0*/  LDL R59, [R1+0x142c] ;  /* 0x00142c00013b7983 */ /* 0x000f220000100800 */
[----:B------:R-:W-:-:S05]  /*7ec0*/  LOP3.LUT R60, R60, 0x30, R58, 0x78, !PT ;  /* 0x000000303c3c7812 */ /* 0x000fca00078e783a */
[----:B------:R-:W-:Y:S02]  /*7ed0*/  @!P6 IMAD.IADD R55, R55, 0x1, -R0 ;  /* 0x000000013737e824 */ /* 0x000fe400078e0a00 */
[----:B-1----:R-:W-:-:S05]  /*7ee0*/  IMAD.SHL.U32 R56, R56, 0x80, RZ ;  /* 0x0000008038387824 */ /* 0x002fca00078e00ff */
[----:B------:R-:W-:Y:S02]  /*7ef0*/  LOP3.LUT R56, R57, 0x800, R56, 0xf8, !PT ;  /* 0x0000080039387812 */ /* 0x000fe400078ef838 */
[----:B------:R-:W4:Y:S04]  /*7f00*/  LDL R57, [R1+0x1438] ;  /* 0x0014380001397983 */ /* 0x000f280000100800 */
[----:B------:R0:W-:Y:S04]  /*7f10*/  STL [R1+0xa7c], R56 ;  /* 0x000a7c3801007387 */ /* 0x0001e80000100800 */
[----:B------:R-:W4:Y:S04]  /*7f20*/  LDL R58, [R1+0x1434] ;  /* 0x00143400013a7983 */ /* 0x000f280000100800 */
[----:B0-----:R-:W4:Y:S04]  /*7f30*/  LDL R56, [R1+0x140c] ;  /* 0x00140c0001387983 */ /* 0x001f280000100800 */
[----:B------:R0:W-:Y:S04]  /*7f40*/  STL [R1+0x143c], R60 ;  /* 0x00143c3c01007387 */ /* 0x0001e80000100800 */
[----:B------:R1:W-:Y:S04]  /*7f50*/  STL [R1+0xfc], R7 ;  /* 0x0000fc0701007387 */ /* 0x0003e80000100800 */
[----:B0-----:R-:W4:Y:S01]  /*7f60*/  LDL R60, [R1+0x12a4] ;  /* 0x0012a400013c7983 */ /* 0x001f220000100800 */
[----:B-1----:R-:W-:-:S03]  /*7f70*/  IMAD.MOV.U32 R7, RZ, RZ, R2 ;  /* 0x000000ffff077224 */ /* 0x002fc600078e0002 */
[----:B------:R-:W4:Y:S01]  /*7f80*/  LDL R2, [R1+0x1410] ;  /* 0x0014100001027983 */ /* 0x000f220000100800 */
[----:B------:R-:W-:Y:S01]  /*7f90*/  @!P0 IMAD.MOV R7, RZ, RZ, -R7 ;  /* 0x000000ffff078224 */ /* 0x000fe200078e0a07 */
[----:B---3--:R-:W-:Y:S02]  /*7fa0*/  ISETP.NE.AND P3, PT, R3, RZ, PT ;  /* 0x000000ff0300720c */ /* 0x008fe40003f65270 */
[----:B------:R-:W-:Y:S02]  /*7fb0*/  LOP3.LUT R0, RZ, R3, RZ, 0x33, !PT ;  /* 0x00000003ff007212 */ /* 0x000fe400078e33ff */
[----:B------:R-:W3:Y:S04]  /*7fc0*/  LDL R3, [R1+0x1430] ;  /* 0x0014300001037983 */ /* 0x000ee80000100800 */
[----:B------:R-:W-:Y:S04]  /*7fd0*/  STL [R1+0xe4], R0 ;  /* 0x0000e40001007387 */ /* 0x000fe80000100800 */
[----:B------:R0:W-:Y:S04]  /*7fe0*/  STL [R1+0xf8], R7 ;  /* 0x0000f80701007387 */ /* 0x0001e80000100800 */
[----:B0-----:R-:W3:Y:S01]  /*7ff0*/  LDL.LU R7, [R1+0x155c] ;  /* 0x00155c0001077983 */ /* 0x001ee20000300800 */
[----:B------:R-:W-:-:S04]  /*8000*/  IMAD.MOV.U32 R0, RZ, RZ, R4 ;  /* 0x000000ffff007224 */ /* 0x000fc800078e0004 */
[----:B------:R-:W-:Y:S02]  /*8010*/  @!P5 IMAD.MOV R0, RZ, RZ, -R0 ;  /* 0x000000ffff00d224 */ /* 0x000fe400078e0a00 */
[----:B------:R-:W-:-:S04]  /*8020*/  IMAD.MOV.U32 R4, RZ, RZ, R5 ;  /* 0x000000ffff047224 */ /* 0x000fc800078e0005 */
[----:B------:R-:W-:Y:S01]  /*8030*/  @!P4 IMAD.MOV R4, RZ, RZ, -R4 ;  /* 0x000000ffff04c224 */ /* 0x000fe200078e0a04 */
[----:B--2---:R-:W-:Y:S02]  /*8040*/  ISETP.GE.AND P0, PT, R61, RZ, PT ;  /* 0x000000ff3d00720c */ /* 0x004fe40003f06270 */
[----:B------:R-:W2:Y:S01]  /*8050*/  LDL R61, [R1+0x12a0] ;  /* 0x0012a000013d7983 */ /* 0x000ea20000100800 */
[----:B----4-:R-:W-:-:S03]  /*8060*/  ISETP.GE.AND P5, PT, R59, RZ, PT ;  /* 0x000000ff3b00720c */ /* 0x010fc60003fa6270 */
[----:B------:R-:W4:Y:S04]  /*8070*/  LDL R59, [R1+0x129c] ;  /* 0x00129c00013b7983 */ /* 0x000f280000100800 */
[----:B------:R0:W-:Y:S02]  /*8080*/  STL [R1+0xf4], R0 ;  /* 0x0000f40001007387 */ /* 0x0001e40000100800 */
[----:B0-----:R-:W-:-:S04]  /*8090*/  IMAD.MOV.U32 R0, RZ, RZ, R6 ;  /* 0x000000ffff007224 */ /* 0x001fc800078e0006 */
[----:B------:R-:W-:Y:S01]  /*80a0*/  @!P1 IMAD.MOV R0, RZ, RZ, -R0 ;  /* 0x000000ffff009224 */ /* 0x000fe200078e0a00 */
[----:B------:R-:W-:Y:S02]  /*80b0*/  ISETP.GE.AND P1, PT, R58, RZ, PT ;  /* 0x000000ff3a00720c */ /* 0x000fe40003f26270 */
[----:B---3--:R-:W-:Y:S02]  /*80c0*/  ISETP.GE.AND P4, PT, R3, RZ, PT ;  /* 0x000000ff0300720c */ /* 0x008fe40003f86270 */
[----:B------:R-:W3:Y:S04]  /*80d0*/  LDL R3, [R1+0x1418] ;  /* 0x0014180001037983 */ /* 0x000ee80000100800 */
[----:B------:R-:W-:Y:S04]  /*80e0*/  STL [R1+0xf0], R4 ;  /* 0x0000f00401007387 */ /* 0x000fe80000100800 */
[----:B------:R-:W3:Y:S04]  /*80f0*/  LDL R58, [R1+0x141c] ;  /* 0x00141c00013a7983 */ /* 0x000ee80000100800 */
[----:B------:R0:W-:Y:S04]  /*8100*/  STL [R1+0xec], R0 ;  /* 0x0000ec0001007387 */ /* 0x0001e80000100800 */
[----:B0-----:R-:W2:Y:S01]  /*8110*/  LDL.LU R0, [R1+0xe0] ;  /* 0x0000e00001007983 */ /* 0x001ea20000300800 */
[----:B------:R-:W-:-:S04]  /*8120*/  IMAD.MOV.U32 R4, RZ, RZ, R7 ;  /* 0x000000ffff047224 */ /* 0x000fc800078e0007 */
[----:B------:R-:W-:Y:S01]  /*8130*/  @!P2 IMAD.MOV R4, RZ, RZ, -R4 ;  /* 0x000000ffff04a224 */ /* 0x000fe200078e0a04 */
[----:B------:R-:W-:Y:S02]  /*8140*/  ISETP.GE.AND P2, PT, R57, RZ, PT ;  /* 0x000000ff3900720c */ /* 0x000fe40003f46270 */
[----:B------:R-:W3:Y:S04]  /*8150*/  LDL R57, [R1+0x1424] ;  /* 0x0014240001397983 */ /* 0x000ee80000100800 */
[----:B------:R0:W-:Y:S04]  /*8160*/  STL [R1+0xe8], R4 ;  /* 0x0000e80401007387 */ /* 0x0001e80000100800 */
[----:B0-----:R-:W4:Y:S01]  /*8170*/  LDL.LU R4, [R1+0xdc] ;  /* 0x0000dc0001047983 */ /* 0x001f220000300800 */
[----:B--2---:R-:W-:Y:S01]  /*8180*/  @!P0 IMAD.MOV R0, RZ, RZ, -R0 ;  /* 0x000000ffff008224 */ /* 0x004fe200078e0a00 */
[----:B------:R-:W-:-:S02]  /*8190*/  ISETP.GE.AND P0, PT, R56, RZ, PT ;  /* 0x000000ff3800720c */ /* 0x000fc40003f06270 */
[----:B------:R-:W2:Y:S04]  /*81a0*/  LDL R56, [R1+0x1428] ;  /* 0x0014280001387983 */ /* 0x000ea80000100800 */
[----:B------:R0:W-:Y:S04]  /*81b0*/  STL [R1+0xe0], R0 ;  /* 0x0000e00001007387 */ /* 0x0001e80000100800 */
[----:B0-----:R-:W3:Y:S01]  /*81c0*/  LDL.LU R0, [R1+0xd8] ;  /* 0x0000d80001007983 */ /* 0x001ee20000300800 */
[----:B----4-:R-:W-:Y:S01]  /*81d0*/  @!P5 IMAD.MOV R4, RZ, RZ, -R4 ;  /* 0x000000ffff04d224 */ /* 0x010fe200078e0a04 */
[----:B------:R-:W-:-:S02]  /*81e0*/  ISETP.GE.AND P5, PT, R2, RZ, PT ;  /* 0x000000ff0200720c */ /* 0x000fc40003fa6270 */
[----:B------:R-:W4:Y:S04]  /*81f0*/  LDL R2, [R1+0x1420] ;  /* 0x0014200001027983 */ /* 0x000f280000100800 */
[----:B------:R0:W-:Y:S04]  /*8200*/  STL [R1+0xdc], R4 ;  /* 0x0000dc0401007387 */ /* 0x0001e80000100800 */
[----:B0-----:R-:W2:Y:S01]  /*8210*/  LDL.LU R4, [R1+0xd4] ;  /* 0x0000d40001047983 */ /* 0x001ea20000300800 */
[----:B---3--:R-:W-:Y:S01]  /*8220*/  @!P4 IMAD.MOV R0, RZ, RZ, -R0 ;  /* 0x000000ffff00c224 */ /* 0x008fe200078e0a00 */
[----:B------:R-:W-:-:S02]  /*8230*/  ISETP.GE.AND P4, PT, R60, RZ, PT ;  /* 0x000000ff3c00720c */ /* 0x000fc40003f86270 */
        /* <DEDUP_REMOVED lines=118> */
[----:B---3--:R-:W-:-:S05]  /*89a0*/  @!P5 IMAD.MOV R0, RZ, RZ, -R0 ;  /* 0x000000ffff00d224 */ /* 0x008fca00078e0a00 */
[----:B------:R0:W-:Y:S04]  /*89b0*/  STL [R1+0x78], R0 ;  /* 0x0000780001007387 */ /* 0x0001e80000100800 */
[----:B0-----:R-:W3:Y:S01]  /*89c0*/  LDL.LU R0, [R1+0x70] ;  /* 0x0000700001007983 */ /* 0x001ee20000300800 */
[----:B------:R-:W-:-:S03]  /*89d0*/  ISETP.GE.AND P5, PT, R60, RZ, PT ;  /* 0x000000ff3c00720c */ /* 0x000fc60003fa6270 */
[----:B------:R-:W4:Y:S01]  /*89e0*/  LDL R60, [R1+0x13ac] ;  /* 0x0013ac00013c7983 */ /* 0x000f220000100800 */
[----:B--2---:R-:W-:-:S05]  /*89f0*/  @!P4 IMAD.MOV R4, RZ, RZ, -R4 ;  /* 0x000000ffff04c224 */ /* 0x004fca00078e0a04 */
[----:B------:R0:W-:Y:S04]  /*8a00*/  STL [R1+0x74], R4 ;  /* 0x0000740401007387 */ /* 0x0001e80000100800 */
[----:B0-----:R-:W2:Y:S01]  /*8a10*/  LDL.LU R4, [R1+0x6c] ;  /* 0x00006c0001047983 */ /* 0x001ea20000300800 */
[----:B------:R-:W-:-:S03]  /*8a20*/  ISETP.GE.AND P4, PT, R61, RZ, PT ;  /* 0x000000ff3d00720c */ /* 0x000fc60003f86270 */
[----:B------:R-:W4:Y:S01]  /*8a30*/  LDL R61, [R1+0x13a8] ;  /* 0x0013a800013d7983 */ /* 0x000f220000100800 */
[----:B---3--:R-:W-:-:S05]  /*8a40*/  @!P1 IMAD.MOV R0, RZ, RZ, -R0 ;  /* 0x000000ffff009224 */ /* 0x008fca00078e0a00 */
[----:B------:R0:W-:Y:S04]  /*8a50*/  STL [R1+0x70], R0 ;  /* 0x0000700001007387 */ /* 0x0001e80000100800 */
[----:B0-----:R-:W3:Y:S01]  /*8a60*/  LDL.LU R0, [R1+0x68] ;  /* 0x0000680001007983 */ /* 0x001ee20000300800 */
[----:B------:R-:W-:-:S03]  /*8a70*/  ISETP.GE.AND P1, PT, R59, RZ, PT ;  /* 0x000000ff3b00720c */ /* 0x000fc60003f26270 */
[----:B------:R-:W4:Y:S01]  /*8a80*/  LDL R59, [R1+0x13a4] ;  /* 0x0013a400013b7983 */ /* 0x000f220000100800 */
[----:B--2---:R-:W-:Y:S01]  /*8a90*/  @!P2 IMAD.MOV R4, RZ, RZ, -R4 ;  /* 0x000000ffff04a224 */ /* 0x004fe200078e0a04 */
[----:B------:R-:W-:Y:S02]  /*8aa0*/  ISETP.GE.AND P2, PT, R3, RZ, PT ;  /* 0x000000ff0300720c */ /* 0x000fe40003f46270 */
[----:B------:R-:W2:Y:S04]  /*8ab0*/  LDL.LU R3, [R1+0x64] ;  /* 0x0000640001037983 */ /* 0x000ea80000300800 */
[----:B------:R0:W-:Y:S04]  /*8ac0*/  STL [R1+0x6c], R4 ;  /* 0x00006c0401007387 */ /* 0x0001e80000100800 */
[----:B0-----:R-:W4:Y:S01]  /*8ad0*/  LDL R4, [R1+0x13a0] ;  /* 0x0013a00001047983 */ /* 0x001f220000100800 */
        /* <DEDUP_REMOVED lines=18> */
[----:B------:R-:W4:Y:S04]  /*8c00*/  LDL.LU R5, [R1+0x54] ;  /* 0x0000540001057983 */ /* 0x000f280000300800 */
[----:B------:R-:W-:Y:S01]  /*8c10*/  STL [R1+0x5c], R3 ;  /* 0x00005c0301007387 */ /* 0x000fe20000100800 */
[----:B--2---:R-:W-:-:S05]  /*8c20*/  @!P2 IMAD.MOV R0, RZ, RZ, -R0 ;  /* 0x000000ffff00a224 */ /* 0x004fca00078e0a00 */
[----:B------:R0:W-:Y:S04]  /*8c30*/  STL [R1+0x58], R0 ;  /* 0x0000580001007387 */ /* 0x0001e80000100800 */
[----:B0-----:R-:W2:Y:S04]  /*8c40*/  LDL R0, [R1+0x138c] ;  /* 0x00138c0001007983 */ /* 0x001ea80000100800 */
[----:B------:R-:W3:Y:S01]  /*8c50*/  LDL.LU R3, [R1+0x50] ;  /* 0x0000500001037983 */ /* 0x000ee20000300800 */
[----:B----4-:R-:W-:Y:S01]  /*8c60*/  @!P0 IMAD.MOV R5, RZ, RZ, -R5 ;  /* 0x000000ffff058224 */ /* 0x010fe200078e0a05 */
[----:B------:R-:W-:-:S02]  /*8c70*/  ISETP.GE.AND P2, PT, R60, RZ, PT ;  /* 0x000000ff3c00720c */ /* 0x000fc40003f46270 */
[----:B------:R-:W4:Y:S04]  /*8c80*/  LDL R60, [R1+0x1388] ;  /* 0x00138800013c7983 */ /* 0x000f280000100800 */
[----:B------:R0:W-:Y:S04]  /*8c90*/  STL [R1+0x54], R5 ;  /* 0x0000540501007387 */ /* 0x0001e80000100800 */
[----:B0-----:R-:W2:Y:S01]  /*8ca0*/  LDL.LU R5, [R1+0x4c] ;  /* 0x00004c0001057983 */ /* 0x001ea20000300800 */
[----:B------:R-:W-:-:S03]  /*8cb0*/  ISETP.GE.AND P0, PT, R61, RZ, PT ;  /* 0x000000ff3d00720c */ /* 0x000fc60003f06270 */
[----:B------:R-:W4:Y:S01]  /*8cc0*/  LDL R61, [R1+0x1384] ;  /* 0x00138400013d7983 */ /* 0x000f220000100800 */
[----:B---3--:R-:W-:-:S05]  /*8cd0*/  @!P5 IMAD.MOV R3, RZ, RZ, -R3 ;  /* 0x000000ffff03d224 */ /* 0x008fca00078e0a03 */
[----:B------:R0:W-:Y:S04]  /*8ce0*/  STL [R1+0x50], R3 ;  /* 0x0000500301007387 */ /* 0x0001e80000100800 */
[----:B0-----:R-:W3:Y:S01]  /*8cf0*/  LDL.LU R3, [R1+0x48] ;  /* 0x0000480001037983 */ /* 0x001ee20000300800 */
[----:B------:R-:W-:Y:S01]  /*8d00*/  ISETP.GE.AND P5, PT, R59, RZ, PT ;  /* 0x000000ff3b00720c */ /* 0x000fe20003fa6270 */
[----:B--2---:R-:W-:Y:S02]  /*8d10*/  @!P4 IMAD.MOV R5, RZ, RZ, -R5 ;  /* 0x000000ffff05c224 */ /* 0x004fe400078e0a05 */
[----:B------:R-:W2:Y:S01]  /*8d20*/  LDL R59, [R1+0x1380] ;  /* 0x00138000013b7983 */ /* 0x000ea20000100800 */
[----:B------:R-:W-:-:S03]  /*8d30*/  ISETP.GE.AND P4, PT, R4, RZ, PT ;  /* 0x000000ff0400720c */ /* 0x000fc60003f86270 */
[----:B------:R-:W4:Y:S04]  /*8d40*/  LDL.LU R4, [R1+0x44] ;  /* 0x0000440001047983 */ /* 0x000f280000300800 */
[----:B------:R-:W-:Y:S01]  /*8d50*/  STL [R1+0x4c], R5 ;  /* 0x00004c0501007387 */ /* 0x000fe20000100800 */
[----:B---3--:R-:W-:Y:S01]  /*8d60*/  @!P1 IMAD.MOV R3, RZ, RZ, -R3 ;  /* 0x000000ffff039224 */ /* 0x008fe200078e0a03 */
[----:B------:R-:W-:Y:S02]  /*8d70*/  ISETP.GE.AND P1, PT, R58, RZ, PT ;  /* 0x000000ff3a00720c */ /* 0x000fe40003f26270 */
[----:B------:R-:W3:Y:S04]  /*8d80*/  LDL R58, [R1+0x137c] ;  /* 0x00137c00013a7983 */ /* 0x000ee80000100800 */
[----:B------:R0:W-:Y:S04]  /*8d90*/  STL [R1+0x48], R3 ;  /* 0x0000480301007387 */ /* 0x0001e80000100800 */
[----:B0-----:R-:W2:Y:S01]  /*8da0*/  LDL.LU R3, [R1+0x40] ;  /* 0x0000400001037983 */ /* 0x001ea20000300800 */
[----:B----4-:R-:W-:-:S05]  /*8db0*/  @!P2 IMAD.MOV R4, RZ, RZ, -R4 ;  /* 0x000000ffff04a224 */ /* 0x010fca00078e0a04 */
[----:B------:R0:W-:Y:S04]  /*8dc0*/  STL [R1+0x44], R4 ;  /* 0x0000440401007387 */ /* 0x0001e80000100800 */
[----:B0-----:R-:W4:Y:S01]  /*8dd0*/  LDL.LU R4, [R1+0x3c] ;  /* 0x00003c0001047983 */ /* 0x001f220000300800 */
[----:B------:R-:W-:-:S03]  /*8de0*/  ISETP.GE.AND P2, PT, R57, RZ, PT ;  /* 0x000000ff3900720c */ /* 0x000fc60003f46270 */
[----:B------:R-:W3:Y:S01]  /*8df0*/  LDL R57, [R1+0x1378] ;  /* 0x0013780001397983 */ /* 0x000ee20000100800 */
[----:B--2---:R-:W-:-:S05]  /*8e00*/  @!P0 IMAD.MOV R3, RZ, RZ, -R3 ;  /* 0x000000ffff038224 */ /* 0x004fca00078e0a03 */
[----:B------:R0:W-:Y:S04]  /*8e10*/  STL [R1+0x40], R3 ;  /* 0x0000400301007387 */ /* 0x0001e80000100800 */
[----:B0-----:R-:W2:Y:S01]  /*8e20*/  LDL.LU R3, [R1+0x38] ;  /* 0x0000380001037983 */ /* 0x001ea20000300800 */
[----:B------:R-:W-:Y:S01]  /*8e30*/  ISETP.GE.AND P0, PT, R56, RZ, PT ;  /* 0x000000ff3800720c */ /* 0x000fe20003f06270 */
[----:B----4-:R-:W-:Y:S01]  /*8e40*/  @!P5 IMAD.MOV R4, RZ, RZ, -R4 ;  /* 0x000000ffff04d224 */ /* 0x010fe200078e0a04 */
[----:B------:R-:W-:Y:S01]  /*8e50*/  ISETP.GE.AND P5, PT, R2, RZ, PT ;  /* 0x000000ff0200720c */ /* 0x000fe20003fa6270 */
[----:B------:R-:W4:Y:S04]  /*8e60*/  LDL R56, [R1+0x1374] ;  /* 0x0013740001387983 */ /* 0x000f280000100800 */
[----:B------:R-:W3:Y:S04]  /*8e70*/  LDL.LU R2, [R1+0x34] ;  /* 0x0000340001027983 */ /* 0x000ee80000300800 */
[----:B------:R-:W-:Y:S01]  /*8e80*/  STL [R1+0x3c], R4 ;  /* 0x00003c0401007387 */ /* 0x000fe20000100800 */
[----:B--2---:R-:W-:Y:S01]  /*8e90*/  @!P4 IMAD.MOV R3, RZ, RZ, -R3 ;  /* 0x000000ffff03c224 */ /* 0x004fe200078e0a03 */
[----:B------:R-:W-:-:S02]  /*8ea0*/  ISETP.GE.AND P4, PT, R0, RZ, PT ;  /* 0x000000ff0000720c */ /* 0x000fc40003f86270 */
[----:B------:R-:W2:Y:S04]  /*8eb0*/  LDL R0, [R1+0x1370] ;  /* 0x0013700001007983 */ /* 0x000ea80000100800 */
[----:B------:R0:W-:Y:S04]  /*8ec0*/  STL [R1+0x38], R3 ;  /* 0x0000380301007387 */ /* 0x0001e80000100800 */
[----:B0-----:R-:W4:Y:S01]  /*8ed0*/  LDL.LU R3, [R1+0x30] ;  /* 0x0000300001037983 */ /* 0x001f220000300800 */
[----:B---3--:R-:W-:-:S05]  /*8ee0*/  @!P1 IMAD.MOV R2, RZ, RZ, -R2 ;  /* 0x000000ffff029224 */ /* 0x008fca00078e0a02 */
[----:B------:R0:W-:Y:S04]  /*8ef0*/  STL [R1+0x34], R2 ;  /* 0x0000340201007387 */ /* 0x0001e80000100800 */
[----:B0-----:R-:W3:Y:S01]  /*8f00*/  LDL.LU R2, [R1+0x2c] ;  /* 0x00002c0001027983 */ /* 0x001ee20000300800 */
[----:B------:R-:W-:-:S03]  /*8f10*/  ISETP.GE.AND P1, PT, R60, RZ, PT ;  /* 0x000000ff3c00720c */ /* 0x000fc60003f26270 */
[----:B------:R-:W2:Y:S01]  /*8f20*/  LDL R60, [R1+0x136c] ;  /* 0x00136c00013c7983 */ /* 0x000ea20000100800 */
[----:B----4-:R-:W-:Y:S01]  /*8f30*/  @!P2 IMAD.MOV R3, RZ, RZ, -R3 ;  /* 0x000000ffff03a224 */ /* 0x010fe200078e0a03 */
[----:B------:R-:W-:Y:S02]  /*8f40*/  ISETP.GE.AND P2, PT, R61, RZ, PT ;  /* 0x000000ff3d00720c */ /* 0x000fe40003f46270 */
[----:B------:R-:W4:Y:S04]  /*8f50*/  LDL.LU R61, [R1+0x28] ;  /* 0x00002800013d7983 */ /* 0x000f280000300800 */
[----:B------:R-:W-:Y:S01]  /*8f60*/  STL [R1+0x30], R3 ;  /* 0x0000300301007387 */ /* 0x000fe20000100800 */
[----:B---3--:R-:W-:Y:S01]  /*8f70*/  @!P0 IMAD.MOV R2, RZ, RZ, -R2 ;  /* 0x000000ffff028224 */ /* 0x008fe200078e0a02 */
[----:B------:R-:W-:-:S04]  /*8f80*/  ISETP.GE.AND P0, PT, R59, RZ, PT ;  /* 0x000000ff3b00720c */ /* 0x000fc80003f06270 */
[----:B------:R0:W-:Y:S04]  /*8f90*/  STL [R1+0x2c], R2 ;  /* 0x00002c0201007387 */ /* 0x0001e80000100800 */
[----:B0-----:R-:W3:Y:S04]  /*8fa0*/  LDL R2, [R1+0x1368] ;  /* 0x0013680001027983 */ /* 0x001ee80000100800 */
[----:B------:R-:W2:Y:S04]  /*8fb0*/  LDL.LU R59, [R1+0x24] ;  /* 0x00002400013b7983 */ /* 0x000ea80000300800 */
[----:B------:R-:W3:Y:S01]  /*8fc0*/  LDL R3, [R1+0x1364] ;  /* 0x0013640001037983 */ /* 0x000ee20000100800 */
[----:B----4-:R-:W-:Y:S01]  /*8fd0*/  @!P5 IMAD.MOV R61, RZ, RZ, -R61 ;  /* 0x000000ffff3dd224 */ /* 0x010fe200078e0a3d */
[----:B------:R-:W-:-:S04]  /*8fe0*/  ISETP.GE.AND P5, PT, R58, RZ, PT ;  /* 0x000000ff3a00720c */ /* 0x000fc80003fa6270 */
[----:B------:R0:W-:Y:S04]  /*8ff0*/  STL [R1+0x14e0], R61 ;  /* 0x0014e03d01007387 */ /* 0x0001e80000100800 */
[----:B------:R-:W4:Y:S04]  /*9000*/  LDL.LU R58, [R1+0x20] ;  /* 0x00002000013a7983 */ /* 0x000f280000300800 */
[----:B------:R-:W3:Y:S01]  /*9010*/  LDL R4, [R1+0x1360] ;  /* 0x0013600001047983 */ /* 0x000ee20000100800 */
[----:B--2---:R-:W-:Y:S01]  /*9020*/  @!P4 IMAD.MOV R59, RZ, RZ, -R59 ;  /* 0x000000ffff3bc224 */ /* 0x004fe200078e0a3b */
[----:B------:R-:W-:-:S04]  /*9030*/  ISETP.GE.AND P4, PT, R57, RZ, PT ;  /* 0x000000ff3900720c */ /* 0x000fc80003f86270 */
[----:B------:R-:W-:Y:S04]  /*9040*/  STL [R1+0x14e4], R59 ;  /* 0x0014e43b01007387 */ /* 0x000fe80000100800 */
[----:B------:R-:W2:Y:S04]  /*9050*/  LDL.LU R57, [R1+0x1c] ;  /* 0x00001c0001397983 */ /* 0x000ea80000300800 */
[----:B------:R-:W3:Y:S01]  /*9060*/  LDL R5, [R1+0x135c] ;  /* 0x00135c0001057983 */ /* 0x000ee20000100800 */
[----:B----4-:R-:W-:Y:S01]  /*9070*/  @!P1 IMAD.MOV R58, RZ, RZ, -R58 ;  /* 0x000000ffff3a9224 */ /* 0x010fe200078e0a3a */
[----:B------:R-:W-:-:S04]  /*9080*/  ISETP.GE.AND P1, PT, R56, RZ, PT ;  /* 0x000000ff3800720c */ /* 0x000fc80003f26270 */
[----:B------:R-:W-:Y:S04]  /*9090*/  STL [R1+0x14e8], R58 ;  /* 0x0014e83a01007387 */ /* 0x000fe80000100800 */
[----:B------:R-:W4:Y:S04]  /*90a0*/  LDL.LU R56, [R1+0x18] ;  /* 0x0000180001387983 */ /* 0x000f280000300800 */
[----:B------:R-:W3:Y:S01]  /*90b0*/  LDL R6, [R1+0x1358] ;  /* 0x0013580001067983 */ /* 0x000ee20000100800 */
[----:B--2---:R-:W-:-:S05]  /*90c0*/  @!P2 IMAD.MOV R57, RZ, RZ, -R57 ;  /* 0x000000ffff39a224 */ /* 0x004fca00078e0a39 */
[----:B------:R-:W-:Y:S04]  /*90d0*/  STL [R1+0x14ec], R57 ;  /* 0x0014ec3901007387 */ /* 0x000fe80000100800 */
[----:B------:R-:W2:Y:S01]  /*90e0*/  LDL.LU R7, [R1+0x14] ;  /* 0x0000140001077983 */ /* 0x000ea20000300800 */
[----:B------:R-:W-:-:S03]  /*90f0*/  ISETP.GE.AND P2, PT, R0, RZ, PT ;  /* 0x000000ff0000720c */ /* 0x000fc60003f46270 */
[----:B0-----:R-:W3:Y:S01]  /*9100*/  LDL R61, [R1+0x1354] ;  /* 0x00135400013d7983 */ /* 0x001ee20000100800 */
[----:B----4-:R-:W-:-:S05]  /*9110*/  @!P0 IMAD.MOV R56, RZ, RZ, -R56 ;  /* 0x000000ffff388224 */ /* 0x010fca00078e0a38 */
[----:B------:R0:W-:Y:S04]  /*9120*/  STL [R1+0x14f0], R56 ;  /* 0x0014f03801007387 */ /* 0x0001e80000100800 */
[----:B------:R-:W4:Y:S01]  /*9130*/  LDL.LU R0, [R1+0x10] ;  /* 0x0000100001007983 */ /* 0x000f220000300800 */
[----:B------:R-:W-:-:S03]  /*9140*/  ISETP.GE.AND P0, PT, R60, RZ, PT ;  /* 0x000000ff3c00720c */ /* 0x000fc60003f06270 */
[----:B------:R-:W4:Y:S01]  /*9150*/  LDL R60, [R1+0x1350] ;  /* 0x00135000013c7983 */ /* 0x000f220000100800 */
[----:B--2---:R-:W-:Y:S01]  /*9160*/  @!P5 IMAD.MOV R7, RZ, RZ, -R7 ;  /* 0x000000ffff07d224 */ /* 0x004fe200078e0a07 */
[----:B---3--:R-:W-:-:S04]  /*9170*/  ISETP.GE.AND P5, PT, R2, RZ, PT ;  /* 0x000000ff0200720c */ /* 0x008fc80003fa6270 */
[----:B------:R1:W-:Y:S04]  /*9180*/  STL [R1+0x14f4], R7 ;  /* 0x0014f40701007387 */ /* 0x0003e80000100800 */
[----:B------:R-:W2:Y:S04]  /*9190*/  LDL.LU R2, [R1+0xc] ;  /* 0x00000c0001027983 */ /* 0x000ea80000300800 */
[----:B0-----:R-:W3:Y:S01]  /*91a0*/  LDL R56, [R1+0x134c] ;  /* 0x00134c0001387983 */ /* 0x001ee20000100800 */
[----:B----4-:R-:W-:Y:S01]  /*91b0*/  @!P4 IMAD.MOV R0, RZ, RZ, -R0 ;  /* 0x000000ffff00c224 */ /* 0x010fe200078e0a00 */
[----:B------:R-:W-:-:S04]  /*91c0*/  ISETP.GE.AND P4, PT, R3, RZ, PT ;  /* 0x000000ff0300720c */ /* 0x000fc80003f86270 */
[----:B------:R-:W-:Y:S04]  /*91d0*/  STL [R1+0x14f8], R0 ;  /* 0x0014f80001007387 */ /* 0x000fe80000100800 */
[----:B------:R-:W4:Y:S04]  /*91e0*/  LDL.LU R3, [R1+0x8] ;  /* 0x0000080001037983 */ /* 0x000f280000300800 */
[----:B------:R-:W3:Y:S01]  /*91f0*/  LDL R57, [R1+0x1348] ;  /* 0x0013480001397983 */ /* 0x000ee20000100800 */
[----:B--2---:R-:W-:Y:S01]  /*9200*/  @!P1 IMAD.MOV R2, RZ, RZ, -R2 ;  /* 0x000000ffff029224 */ /* 0x004fe200078e0a02 */
[----:B------:R-:W-:-:S04]  /*9210*/  ISETP.GE.AND P1, PT, R4, RZ, PT ;  /* 0x000000ff0400720c */ /* 0x000fc80003f26270 */
[----:B------:R0:W-:Y:S04]  /*9220*/  STL [R1+0x14fc], R2 ;  /* 0x0014fc0201007387 */ /* 0x0001e80000100800 */
[----:B------:R-:W2:Y:S04]  /*9230*/  LDL.LU R4, [R1+0x4] ;  /* 0x0000040001047983 */ /* 0x000ea80000300800 */
[----:B------:R-:W3:Y:S01]  /*9240*/  LDL R58, [R1+0x1344] ;  /* 0x00134400013a7983 */ /* 0x000ee20000100800 */
[----:B----4-:R-:W-:Y:S01]  /*9250*/  @!P2 IMAD.MOV R3, RZ, RZ, -R3 ;  /* 0x000000ffff03a224 */ /* 0x010fe200078e0a03 */
[----:B------:R-:W-:-:S04]  /*9260*/  ISETP.GE.AND P2, PT, R5, RZ, PT ;  /* 0x000000ff0500720c */ /* 0x000fc80003f46270 */
[----:B------:R4:W-:Y:S04]  /*9270*/  STL [R1+0x1500], R3 ;  /* 0x0015000301007387 */ /* 0x0009e80000100800 */
[----:B------:R-:W4:Y:S04]  /*9280*/  LDL.LU R5, [R1] ;  /* 0x0000000001057983 */ /* 0x000f280000300800 */
[----:B------:R-:W4:Y:S01]  /*9290*/  LDL R59, [R1+0x1340] ;  /* 0x00134000013b7983 */ /* 0x000f220000100800 */
[----:B--2---:R-:W-:Y:S01]  /*92a0*/  @!P0 IMAD.MOV R4, RZ, RZ, -R4 ;  /* 0x000000ffff048224 */ /* 0x004fe200078e0a04 */
[----:B------:R-:W-:-:S04]  /*92b0*/  ISETP.GE.AND P0, PT, R6, RZ, PT ;  /* 0x000000ff0600720c */ /* 0x000fc80003f06270 */
[----:B------:R-:W-:Y:S04]  /*92c0*/  STL [R1+0x1504], R4 ;  /* 0x0015040401007387 */ /* 0x000fe80000100800 */
[----:B------:R-:W2:Y:S01]  /*92d0*/  LDL R6, [R1+0x133c] ;  /* 0x00133c0001067983 */ /* 0x000ea20000100800 */
[----:B------:R-:W-:Y:S01]  /*92e0*/  @!P4 IMAD.MOV R8, RZ, RZ, -R8 ;  /* 0x000000ffff08c224 */ /* 0x000fe200078e0a08 */
[----:B------:R-:W-:Y:S01]  /*92f0*/  ISETP.GE.AND P4, PT, R60, RZ, PT ;  /* 0x000000ff3c00720c */ /* 0x000fe20003f86270 */
[----:B------:R-:W-:Y:S02]  /*9300*/  @!P1 IMAD.MOV R9, RZ, RZ, -R9 ;  /* 0x000000ffff099224 */ /* 0x000fe400078e0a09 */
[----:B------:R-:W-:Y:S01]  /*9310*/  @!P2 IMAD.MOV R10, RZ, RZ, -R10 ;  /* 0x000000ffff0aa224 */ /* 0x000fe200078e0a0a */
[----:B---3--:R-:W-:Y:S01]  /*9320*/  ISETP.GE.AND P1, PT, R56, RZ, PT ;  /* 0x000000ff3800720c */ /* 0x008fe20003f26270 */
[----:B------:R-:W-:Y:S01]  /*9330*/  @!P0 IMAD.MOV R11, RZ, RZ, -R11 ;  /* 0x000000ffff0b8224 */ /* 0x000fe200078e0a0b */
[----:B------:R-:W-:-:S02]  /*9340*/  ISETP.GE.AND P2, PT, R57, RZ, PT ;  /* 0x000000ff3900720c */ /* 0x000fc40003f46270 */
[----:B------:R-:W-:-:S05]  /*9350*/  ISETP.GE.AND P0, PT, R58, RZ, PT ;  /* 0x000000ff3a00720c */ /* 0x000fca0003f06270 */
[----:B------:R-:W-:Y:S02]  /*9360*/  @!P4 IMAD.MOV R13, RZ, RZ, -R13 ;  /* 0x000000ffff0dc224 */ /* 0x000fe400078e0a0d */
[----:B----4-:R-:W-:Y:S01]  /*9370*/  @!P5 IMAD.MOV R5, RZ, RZ, -R5 ;  /* 0x000000ffff05d224 */ /* 0x010fe200078e0a05 */
[----:B------:R-:W-:-:S04]  /*9380*/  ISETP.GE.AND P5, PT, R61, RZ, PT ;  /* 0x000000ff3d00720c */ /* 0x000fc80003fa6270 */
[----:B------:R-:W-:Y:S04]  /*9390*/  STL [R1+0x1508], R5 ;  /* 0x0015080501007387 */ /* 0x000fe80000100800 */
[----:B------:R-:W3:Y:S04]  /*93a0*/  LDL R61, [R1+0x1338] ;  /* 0x00133800013d7983 */ /* 0x000ee80000100800 */
[----:B------:R-:W-:Y:S04]  /*93b0*/  STL [R1+0x150c], R8 ;  /* 0x00150c0801007387 */ /* 0x000fe80000100800 */
[----:B------:R-:W4:Y:S01]  /*93c0*/  LDL R60, [R1+0x1334] ;  /* 0x00133400013c7983 */ /* 0x000f220000100800 */
[----:B------:R-:W-:-:S03]  /*93d0*/  @!P5 IMAD.MOV R12, RZ, RZ, -R12 ;  /* 0x000000ffff0cd224 */ /* 0x000fc600078e0a0c */
[----:B------:R-:W-:Y:S04]  /*93e0*/  STL [R1+0x1510], R9 ;  /* 0x0015100901007387 */ /* 0x000fe80000100800 */
[----:B------:R-:W4:Y:S04]  /*93f0*/  LDL R56, [R1+0x1330] ;  /* 0x0013300001387983 */ /* 0x000f280000100800 */
[----:B------:R-:W-:Y:S01]  /*9400*/  STL [R1+0x1514], R10 ;  /* 0x0015140a01007387 */ /* 0x000fe20000100800 */
[----:B------:R-:W-:-:S03]  /*9410*/  ISETP.GE.AND P5, PT, R59, RZ, PT ;  /* 0x000000ff3b00720c */ /* 0x000fc60003fa6270 */
[----:B------:R-:W4:Y:S04]  /*9420*/  LDL R57, [R1+0x132c] ;  /* 0x00132c0001397983 */ /* 0x000f280000100800 */
[----:B------:R-:W-:Y:S01]  /*9430*/  STL [R1+0x1518], R11 ;  /* 0x0015180b01007387 */ /* 0x000fe20000100800 */
[----:B--2---:R-:W-:-:S03]  /*9440*/  ISETP.GE.AND P4, PT, R6, RZ, PT ;  /* 0x000000ff0600720c */ /* 0x004fc60003f86270 */
[----:B------:R-:W2:Y:S04]  /*9450*/  LDL R58, [R1+0x1328] ;  /* 0x00132800013a7983 */ /* 0x000ea80000100800 */
[----:B------:R-:W-:Y:S04]  /*9460*/  STL [R1+0x151c], R12 ;  /* 0x00151c0c01007387 */ /* 0x000fe80000100800 */
[----:B------:R-:W2:Y:S04]  /*9470*/  LDL R59, [R1+0x1324] ;  /* 0x00132400013b7983 */ /* 0x000ea80000100800 */
[----:B------:R-:W-:Y:S04]  /*9480*/  STL [R1+0x1520], R13 ;  /* 0x0015200d01007387 */ /* 0x000fe80000100800 */
[----:B------:R-:W2:Y:S01]  /*9490*/  LDL R6, [R1+0x1320] ;  /* 0x0013200001067983 */ /* 0x000ea20000100800 */
[----:B------:R-:W-:-:S02]  /*94a0*/  @!P1 IMAD.MOV R14, RZ, RZ, -R14 ;  /* 0x000000ffff0e9224 */ /* 0x000fc400078e0a0e */
[----:B------:R-:W-:-:S03]  /*94b0*/  @!P2 IMAD.MOV R15, RZ, RZ, -R15 ;  /* 0x000000ffff0fa224 */ /* 0x000fc600078e0a0f */
[----:B------:R-:W-:Y:S01]  /*94c0*/  STL [R1+0x1524], R14 ;  /* 0x0015240e01007387 */ /* 0x000fe20000100800 */
[----:B------:R-:W-:Y:S02]  /*94d0*/  @!P0 IMAD.MOV R16, RZ, RZ, -R16 ;  /* 0x000000ffff108224 */ /* 0x000fe400078e0a10 */
[----:B------:R-:W-:Y:S02]  /*94e0*/  @!P5 IMAD.MOV R17, RZ, RZ, -R17 ;  /* 0x000000ffff11d224 */ /* 0x000fe400078e0a11 */
[----:B------:R-:W-:Y:S01]  /*94f0*/  @!P4 IMAD.MOV R18, RZ, RZ, -R18 ;  /* 0x000000ffff12c224 */ /* 0x000fe200078e0a12 */
[----:B---3--:R-:W-:Y:S02]  /*9500*/  ISETP.GE.AND P1, PT, R61, RZ, PT ;  /* 0x000000ff3d00720c */ /* 0x008fe40003f26270 */
[----:B------:R-:W3:Y:S04]  /*9510*/  LDL R61, [R1+0x131c] ;  /* 0x00131c00013d7983 */ /* 0x000ee80000100800 */
[----:B------:R-:W-:Y:S01]  /*9520*/  STL [R1+0x1528], R15 ;  /* 0x0015280f01007387 */ /* 0x000fe20000100800 */
[----:B----4-:R-:W-:-:S03]  /*9530*/  ISETP.GE.AND P2, PT, R60, RZ, PT ;  /* 0x000000ff3c00720c */ /* 0x010fc60003f46270 */
[----:B------:R-:W4:Y:S03]  /*9540*/  LDL R60, [R1+0x1318] ;  /* 0x00131800013c7983 */ /* 0x000f260000100800 */
[----:B------:R-:W-:Y:S01]  /*9550*/  @!P1 IMAD.MOV R19, RZ, RZ, -R19 ;  /* 0x000000ffff139224 */ /* 0x000fe200078e0a13 */
[----:B------:R-:W-:Y:S01]  /*9560*/  STL [R1+0x152c], R16 ;  /* 0x00152c1001007387 */ /* 0x000fe20000100800 */
[----:B------:R-:W-:-:S03]  /*9570*/  ISETP.GE.AND P0, PT, R56, RZ, PT ;  /* 0x000000ff3800720c */ /* 0x000fc60003f06270 */
[----:B------:R-:W4:Y:S02]  /*9580*/  LDL R56, [R1+0x1314] ;  /* 0x0013140001387983 */ /* 0x000f240000100800 */
[----:B------:R-:W-:Y:S02]  /*9590*/  @!P2 IMAD.MOV R20, RZ, RZ, -R20 ;  /* 0x000000ffff14a224 */ /* 0x000fe400078e0a14 */
[----:B------:R-:W-:Y:S01]  /*95a0*/  STL [R1+0x1530], R17 ;  /* 0x0015301101007387 */ /* 0x000fe20000100800 */
[----:B------:R-:W-:-:S03]  /*95b0*/  ISETP.GE.AND P5, PT, R57, RZ, PT ;  /* 0x000000ff3900720c */ /* 0x000fc60003fa6270 */
[----:B------:R-:W4:Y:S04]  /*95c0*/  LDL R57, [R1+0x1310] ;  /* 0x0013100001397983 */ /* 0x000f280000100800 */
[----:B------:R-:W-:Y:S01]  /*95d0*/  STL [R1+0x1534], R18 ;  /* 0x0015341201007387 */ /* 0x000fe20000100800 */
[----:B--2---:R-:W-:-:S03]  /*95e0*/  ISETP.GE.AND P4, PT, R58, RZ, PT ;  /* 0x000000ff3a00720c */ /* 0x004fc60003f86270 */
[----:B------:R-:W-:Y:S04]  /*95f0*/  STL [R1+0x1538], R19 ;  /* 0x0015381301007387 */ /* 0x000fe80000100800 */
[----:B------:R-:W2:Y:S04]  /*9600*/  LDL R58, [R1+0x130c] ;  /* 0x00130c00013a7983 */ /* 0x000ea80000100800 */
[----:B------:R-:W-:Y:S01]  /*9610*/  STL [R1+0x153c], R20 ;  /* 0x00153c1401007387 */ /* 0x000fe20000100800 */
[----:B------:R-:W-:-:S03]  /*9620*/  ISETP.GE.AND P2, PT, R6, RZ, PT ;  /* 0x000000ff0600720c */ /* 0x000fc60003f46270 */
[----:B------:R-:W2:Y:S01]  /*9630*/  LDL R6, [R1+0x1308] ;  /* 0x0013080001067983 */ /* 0x000ea20000100800 */
[----:B------:R-:W-:Y:S02]  /*9640*/  @!P0 IMAD.MOV R21, RZ, RZ, -R21 ;  /* 0x000000ffff158224 */ /* 0x000fe400078e0a15 */
[----:B------:R-:W-:Y:S01]  /*9650*/  @!P5 IMAD.MOV R22, RZ, RZ, -R22 ;  /* 0x000000ffff16d224 */ /* 0x000fe200078e0a16 */
[----:B------:R-:W-:Y:S02]  /*9660*/  ISETP.GE.AND P1, PT, R59, RZ, PT ;  /* 0x000000ff3b00720c */ /* 0x000fe40003f26270 */
[----:B------:R-:W-:Y:S04]  /*9670*/  STL [R1+0x1540], R21 ;  /* 0x0015401501007387 */ /* 0x000fe80000100800 */
[----:B------:R-:W2:Y:S01]  /*9680*/  LDL R59, [R1+0x1304] ;  /* 0x00130400013b7983 */ /* 0x000ea20000100800 */
[----:B------:R-:W-:-:S02]  /*9690*/  @!P4 IMAD.MOV R23, RZ, RZ, -R23 ;  /* 0x000000ffff17c224 */ /* 0x000fc400078e0a17 */
[----:B------:R-:W-:-:S04]  /*96a0*/  @!P2 IMAD.MOV R25, RZ, RZ, -R25 ;  /* 0x000000ffff19a224 */ /* 0x000fc800078e0a19 */
        /* <DEDUP_REMOVED lines=9> */
[----:B-1----:R-:W3:Y:S04]  /*9740*/  LDL R7, [R1+0x12f8] ;  /* 0x0012f80001077983 */ /* 0x002ee80000100800 */
[----:B------:R-:W-:Y:S01]  /*9750*/  STL [R1+0x154c], R24 ;  /* 0x00154c1801007387 */ /* 0x000fe20000100800 */
[----:B------:R-:W-:-:S03]  /*9760*/  ISETP.GE.AND P1, PT, R57, RZ, PT ;  /* 0x000000ff3900720c */ /* 0x000fc60003f26270 */
[----:B------:R-:W3:Y:S04]  /*9770*/  LDL R56, [R1+0x12f4] ;  /* 0x0012f40001387983 */ /* 0x000ee80000100800 */
[----:B------:R-:W3:Y:S04]  /*9780*/  LDL R57, [R1+0x12f0] ;  /* 0x0012f00001397983 */ /* 0x000ee80000100800 */
[----:B------:R-:W-:Y:S01]  /*9790*/  STL [R1+0x1550], R25 ;  /* 0x0015501901007387 */ /* 0x000fe20000100800 */
[----:B--2---:R-:W-:-:S03]  /*97a0*/  ISETP.GE.AND P2, PT, R58, RZ, PT ;  /* 0x000000ff3a00720c */ /* 0x004fc60003f46270 */
[----:B------:R-:W2:Y:S04]  /*97b0*/  LDL R58, [R1+0x12ec] ;  /* 0x0012ec00013a7983 */ /* 0x000ea80000100800 */
[----:B------:R-:W-:Y:S01]  /*97c0*/  STL [R1+0x1554], R26 ;  /* 0x0015541a01007387 */ /* 0x000fe20000100800 */
[----:B------:R-:W-:-:S03]  /*97d0*/  ISETP.GE.AND P0, PT, R6, RZ, PT ;  /* 0x000000ff0600720c */ /* 0x000fc60003f06270 */
[----:B------:R-:W2:Y:S01]  /*97e0*/  LDL R6, [R1+0x12e8] ;  /* 0x0012e80001067983 */ /* 0x000ea20000100800 */
[----:B------:R-:W-:Y:S02]  /*97f0*/  @!P5 IMAD.MOV R27, RZ, RZ, -R27 ;  /* 0x000000ffff1bd224 */ /* 0x000fe400078e0a1b */
[----:B------:R-:W-:-:S03]  /*9800*/  @!P1 IMAD.MOV R29, RZ, RZ, -R29 ;  /* 0x000000ffff1d9224 */ /* 0x000fc600078e0a1d */
[----:B------:R-:W-:Y:S01]  /*9810*/  STL [R1+0x1558], R27 ;  /* 0x0015581b01007387 */ /* 0x000fe20000100800 */
[----:B------:R-:W-:-:S03]  /*9820*/  ISETP.GE.AND P5, PT, R59, RZ, PT ;  /* 0x000000ff3b00720c */ /* 0x000fc60003fa6270 */
[----:B------:R-:W2:Y:S01]  /*9830*/  LDL R59, [R1+0x12e4] ;  /* 0x0012e400013b7983 */ /* 0x000ea20000100800 */
[----:B------:R-:W-:Y:S02]  /*9840*/  @!P4 IMAD.MOV R28, RZ, RZ, -R28 ;  /* 0x000000ffff1cc224 */ /* 0x000fe400078e0a1c */
[----:B------:R-:W-:Y:S01]  /*9850*/  @!P2 IMAD.MOV R30, RZ, RZ, -R30 ;  /* 0x000000ffff1ea224 */ /* 0x000fe200078e0a1e */
[----:B0-----:R-:W2:Y:S01]  /*9860*/  LDL R2, [R1+0x12d8] ;  /* 0x0012d80001027983 */ /* 0x001ea20000100800 */
[----:B------:R-:W-:-:S03]  /*9870*/  @!P0 IMAD.MOV R31, RZ, RZ, -R31 ;  /* 0x000000ffff1f8224 */ /* 0x000fc600078e0a1f */
[----:B------:R-:W2:Y:S04]  /*9880*/  LDL R0, [R1+0x12d4] ;  /* 0x0012d40001007983 */ /* 0x000ea80000100800 */
[----:B------:R-:W2:Y:S01]  /*9890*/  LDL R3, [R1+0x12b0] ;  /* 0x0012b00001037983 */ /* 0x000ea20000100800 */
[----:B----4-:R-:W-:-:S03]  /*98a0*/  ISETP.GE.AND P1, PT, R60, RZ, PT ;  /* 0x000000ff3c00720c */ /* 0x010fc60003f26270 */
[----:B------:R-:W4:Y:S01]  /*98b0*/  LDL R60, [R1+0x12dc] ;  /* 0x0012dc00013c7983 */ /* 0x000f220000100800 */
[----:B---3--:R-:W-:-:S03]  /*98c0*/  ISETP.GE.AND P4, PT, R61, RZ, PT ;  /* 0x000000ff3d00720c */ /* 0x008fc60003f86270 */
[----:B------:R-:W3:Y:S06]  /*98d0*/  LDL R61, [R1+0x12e0] ;  /* 0x0012e000013d7983 */ /* 0x000eec0000100800 */
[----:B------:R-:W-:Y:S01]  /*98e0*/  @!P1 IMAD.MOV R34, RZ, RZ, -R34 ;  /* 0x000000ffff229224 */ /* 0x000fe200078e0a22 */
[----:B--2---:R-:W-:Y:S02]  /*98f0*/  ISETP.GE.AND P1, PT, R6, RZ, PT ;  /* 0x000000ff0600720c */ /* 0x004fe40003f26270 */
[----:B------:R-:W2:Y:S01]  /*9900*/  LDL R6, [R1+0x12c8] ;  /* 0x0012c80001067983 */ /* 0x000ea20000100800 */
[----:B------:R-:W-:Y:S01]  /*9910*/  @!P5 IMAD.MOV R32, RZ, RZ, -R32 ;  /* 0x000000ffff20d224 */ /* 0x000fe200078e0a20 */
[----:B------:R-:W-:-:S02]  /*9920*/  ISETP.GE.AND P5, PT, R57, RZ, PT ;  /* 0x000000ff3900720c */ /* 0x000fc40003fa6270 */
[----:B------:R-:W-:Y:S02]  /*9930*/  ISETP.GE.AND P2, PT, R7, RZ, PT ;  /* 0x000000ff0700720c */ /* 0x000fe40003f46270 */
[----:B------:R-:W-:Y:S01]  /*9940*/  ISETP.GE.AND P0, PT, R56, RZ, PT ;  /* 0x000000ff3800720c */ /* 0x000fe20003f06270 */
[----:B------:R-:W2:Y:S04]  /*9950*/  LDL R7, [R1+0x12d0] ;  /* 0x0012d00001077983 */ /* 0x000ea80000100800 */
[----:B------:R-:W2:Y:S04]  /*9960*/  LDL R56, [R1+0x12cc] ;  /* 0x0012cc0001387983 */ /* 0x000ea80000100800 */
[----:B------:R-:W-:Y:S01]  /*9970*/  @!P5 IMAD.MOV R37, RZ, RZ, -R37 ;  /* 0x000000ffff25d224 */ /* 0x000fe200078e0a25 */
[----:B------:R-:W2:Y:S01]  /*9980*/  LDL R57, [R1+0x12c4] ;  /* 0x0012c40001397983 */ /* 0x000ea20000100800 */
[----:B------:R-:W-:Y:S01]  /*9990*/  @!P2 IMAD.MOV R35, RZ, RZ, -R35 ;  /* 0x000000ffff23a224 */ /* 0x000fe200078e0a23 */
[----:B------:R-:W-:-:S02]  /*99a0*/  ISETP.GE.AND P2, PT, R59, RZ, PT ;  /* 0x000000ff3b00720c */ /* 0x000fc40003f46270 */
[----:B------:R-:W2:Y:S01]  /*99b0*/  LDL R59, [R1+0x12bc] ;  /* 0x0012bc00013b7983 */ /* 0x000ea20000100800 */
[----:B------:R-:W-:Y:S01]  /*99c0*/  @!P4 IMAD.MOV R33, RZ, RZ, -R33 ;  /* 0x000000ffff21c224 */ /* 0x000fe200078e0a21 */
[----:B------:R-:W-:Y:S01]  /*99d0*/  ISETP.GE.AND P4, PT, R58, RZ, PT ;  /* 0x000000ff3a00720c */ /* 0x000fe20003f86270 */
[----:B------:R-:W-:Y:S01]  /*99e0*/  @!P0 IMAD.MOV R36, RZ, RZ, -R36 ;  /* 0x000000ffff248224 */ /* 0x000fe200078e0a24 */
[----:B------:R-:W2:Y:S01]  /*99f0*/  LDL R58, [R1+0x12c0] ;  /* 0x0012c000013a7983 */ /* 0x000ea20000100800 */
[----:B----4-:R-:W-:-:S03]  /*9a00*/  ISETP.GE.AND P5, PT, R60, RZ, PT ;  /* 0x000000ff3c00720c */ /* 0x010fc60003fa6270 */
[----:B------:R-:W4:Y:S01]  /*9a10*/  LDL R60, [R1+0x12b4] ;  /* 0x0012b400013c7983 */ /* 0x000f220000100800 */
[----:B---3--:R-:W-:-:S03]  /*9a20*/  ISETP.GE.AND P0, PT, R61, RZ, PT ;  /* 0x000000ff3d00720c */ /* 0x008fc60003f06270 */
[----:B------:R-:W3:Y:S06]  /*9a30*/  LDL R61, [R1+0x12b8] ;  /* 0x0012b800013d7983 */ /* 0x000eec0000100800 */
[----:B------:R-:W-:Y:S01]  /*9a40*/  @!P5 IMAD.MOV R42, RZ, RZ, -R42 ;  /* 0x000000ffff2ad224 */ /* 0x000fe200078e0a2a */
[----:B--2---:R-:W-:Y:S02]  /*9a50*/  ISETP.GE.AND P5, PT, R6, RZ, PT ;  /* 0x000000ff0600720c */ /* 0x004fe40003fa6270 */
[----:B------:R-:W2:Y:S11]  /*9a60*/  LDL R6, [R1+0x12a8] ;  /* 0x0012a80001067983 */ /* 0x000eb60000100800 */
[----:B------:R-:W-:-:S02]  /*9a70*/  @!P5 IMAD.MOV R47, RZ, RZ, -R47 ;  /* 0x000000ffff2fd224 */ /* 0x000fc400078e0a2f */
[----:B------:R-:W-:Y:S01]  /*9a80*/  @!P2 IMAD.MOV R40, RZ, RZ, -R40 ;  /* 0x000000ffff28a224 */ /* 0x000fe200078e0a28 */
[----:B------:R-:W-:Y:S01]  /*9a90*/  ISETP.GE.AND P2, PT, R7, RZ, PT ;  /* 0x000000ff0700720c */ /* 0x000fe20003f46270 */
[----:B------:R-:W-:Y:S01]  /*9aa0*/  @!P4 IMAD.MOV R38, RZ, RZ, -R38 ;  /* 0x000000ffff26c224 */ /* 0x000fe200078e0a26 */
[----:B------:R-:W-:Y:S01]  /*9ab0*/  ISETP.GE.AND P4, PT, R2, RZ, PT ;  /* 0x000000ff0200720c */ /* 0x000fe20003f86270 */
[----:B------:R-:W-:Y:S01]  /*9ac0*/  @!P1 IMAD.MOV R39, RZ, RZ, -R39 ;  /* 0x000000ffff279224 */ /* 0x000fe200078e0a27 */
[----:B------:R-:W-:Y:S01]  /*9ad0*/  ISETP.GE.AND P1, PT, R0, RZ, PT ;  /* 0x000000ff0000720c */ /* 0x000fe20003f26270 */
[----:B------:R-:W-:Y:S01]  /*9ae0*/  @!P0 IMAD.MOV R41, RZ, RZ, -R41 ;  /* 0x000000ffff298224 */ /* 0x000fe200078e0a29 */
[----:B------:R-:W-:Y:S01]  /*9af0*/  ISETP.GE.AND P0, PT, R56, RZ, PT ;  /* 0x000000ff3800720c */ /* 0x000fe20003f06270 */
[----:B------:R-:W2:Y:S04]  /*9b00*/  LDL R2, [R1+0x12ac] ;  /* 0x0012ac0001027983 */ /* 0x000ea80000100800 */
[----:B------:R-:W2:Y:S02]  /*9b10*/  LDL.LU R0, [R1+0x134] ;  /* 0x0001340001007983 */ /* 0x000ea40000300800 */
[----:B------:R-:W-:Y:S01]  /*9b20*/  @!P2 IMAD.MOV R45, RZ, RZ, -R45 ;  /* 0x000000ffff2da224 */ /* 0x000fe200078e0a2d */
[----:B------:R-:W-:Y:S01]  /*9b30*/  ISETP.GE.AND P2, PT, R59, RZ, PT ;  /* 0x000000ff3b00720c */ /* 0x000fe20003f46270 */
[----:B------:R-:W-:Y:S01]  /*9b40*/  @!P4 IMAD.MOV R43, RZ, RZ, -R43 ;  /* 0x000000ffff2bc224 */ /* 0x000fe200078e0a2b */
[----:B------:R-:W2:Y:S01]  /*9b50*/  LDL.LU R7, [R1+0x140] ;  /* 0x0001400001077983 */ /* 0x000ea20000300800 */
[----:B------:R-:W-:Y:S01]  /*9b60*/  ISETP.GE.AND P4, PT, R57, RZ, PT ;  /* 0x000000ff3900720c */ /* 0x000fe20003f86270 */
[----:B------:R-:W-:Y:S01]  /*9b70*/  @!P1 IMAD.MOV R44, RZ, RZ, -R44 ;  /* 0x000000ffff2c9224 */ /* 0x000fe200078e0a2c */
[----:B------:R-:W-:Y:S01]  /*9b80*/  ISETP.GE.AND P1, PT, R58, RZ, PT ;  /* 0x000000ff3a00720c */ /* 0x000fe20003f26270 */
[----:B------:R-:W2:Y:S01]  /*9b90*/  LDL.LU R56, [R1+0x13c] ;  /* 0x00013c0001387983 */ /* 0x000ea20000300800 */
[----:B------:R-:W-:-:S03]  /*9ba0*/  @!P0 IMAD.MOV R46, RZ, RZ, -R46 ;  /* 0x000000ffff2e8224 */ /* 0x000fc600078e0a2e */
[----:B------:R-:W2:Y:S03]  /*9bb0*/  LDL.LU R57, [R1+0x130] ;  /* 0x0001300001397983 */ /* 0x000ea60000300800 */
[----:B------:R-:W-:Y:S01]  /*9bc0*/  @!P2 IMAD.MOV R50, RZ, RZ, -R50 ;  /* 0x000000ffff32a224 */ /* 0x000fe200078e0a32 */
[----:B------:R-:W2:Y:S04]  /*9bd0*/  LDL.LU R58, [R1+0x12c] ;  /* 0x00012c00013a7983 */ /* 0x000ea80000300800 */
[----:B------:R-:W2:Y:S01]  /*9be0*/  LDL.LU R59, [R1+0x120] ;  /* 0x00012000013b7983 */ /* 0x000ea20000300800 */
[----:B----4-:R-:W-:Y:S02]  /*9bf0*/  ISETP.GE.AND P5, PT, R60, RZ, PT ;  /* 0x000000ff3c00720c */ /* 0x010fe40003fa6270 */
[----:B------:R-:W0:Y:S01]  /*9c00*/  S2R R60, SR_TID.X ;  /* 0x00000000003c7919 */ /* 0x000e220000002100 */
[----:B---3--:R-:W-:-:S02]  /*9c10*/  ISETP.GE.AND P0, PT, R61, RZ, PT ;  /* 0x000000ff3d00720c */ /* 0x008fc40003f06270 */
[----:B------:R-:W3:Y:S01]  /*9c20*/  LDL.LU R61, [R1+0x124] ;  /* 0x00012400013d7983 */ /* 0x000ee20000300800 */
[----:B0-----:R-:W-:-:S05]  /*9c30*/  LOP3.LUT R60, R60, 0x1f, RZ, 0xc0, !PT ;  /* 0x0000001f3c3c7812 */ /* 0x001fca00078ec0ff */
[----:B------:R-:W-:Y:S01]  /*9c40*/  IMAD R60, R60, UR5, RZ ;  /* 0x000000053c3c7c24 */ /* 0x000fe2000f8e02ff */
[----:B--2---:R-:W-:-:S04]  /*9c50*/  ISETP.GE.AND P2, PT, R6, RZ, PT ;  /* 0x000000ff0600720c */ /* 0x004fc80003f46270 */
[----:B------:R-:W-:Y:S01]  /*9c60*/  LEA R6, P6, R60, UR6, 0x1 ;  /* 0x000000063c067c11 */ /* 0x000fe2000f8c08ff */
[----:B------:R-:W-:Y:S01]  /*9c70*/  @!P4 IMAD.MOV R48, RZ, RZ, -R48 ;  /* 0x000000ffff30c224 */ /* 0x000fe200078e0a30 */
[----:B------:R-:W-:-:S03]  /*9c80*/  ULDC UR6, c[0x0][0x240] ;  /* 0x0000900000067ab9 */ /* 0x000fc60000000800 */
[----:B------:R0:W-:Y:S04]  /*9c90*/  STL [R1+0x1464], R6 ;  /* 0x0014640601007387 */ /* 0x0001e80000100800 */
[----:B0-----:R-:W2:Y:S01]  /*9ca0*/  LDL R6, [R1+0xe4] ;  /* 0x0000e40001067983 */ /* 0x001ea20000100800 */
[----:B------:R-:W-:Y:S01]  /*9cb0*/  ISETP.GE.AND P4, PT, R3, RZ, PT ;  /* 0x000000ff0300720c */ /* 0x000fe20003f86270 */
[----:B------:R-:W-:Y:S01]  /*9cc0*/  @!P1 IMAD.MOV R49, RZ, RZ, -R49 ;  /* 0x000000ffff319224 */ /* 0x000fe200078e0a31 */
[----:B------:R-:W-:Y:S02]  /*9cd0*/  ISETP.GE.AND P1, PT, R2, RZ, PT ;  /* 0x000000ff0200720c */ /* 0x000fe40003f26270 */
[C---:B--2---:R-:W-:Y:S02]  /*9ce0*/  SEL R0, R6.reuse, R0, !P3 ;  /* 0x0000000006007207 */ /* 0x044fe40005800000 */
[----:B------:R-:W-:-:S02]  /*9cf0*/  SEL R3, R6, R7, !P3 ;  /* 0x0000000706037207 */ /* 0x000fc40005800000 */
[C---:B------:R-:W-:Y:S01]  /*9d00*/  SEL R2, R6.reuse, R56, !P3 ;  /* 0x0000003806027207 */ /* 0x040fe20005800000 */
[----:B------:R0:W-:Y:S04]  /*9d10*/  STL [R1+0x14c], R0 ;  /* 0x00014c0001007387 */ /* 0x0001e80000100800 */
[----:B------:R1:W-:Y:S01]  /*9d20*/  STL [R1+0x154], R3 ;  /* 0x0001540301007387 */ /* 0x0003e20000100800 */
[----:B0-----:R-:W-:-:S03]  /*9d30*/  SEL R0, R6, R57, !P3 ;  /* 0x0000003906007207 */ /* 0x001fc60005800000 */
[----:B------:R0:W-:Y:S01]  /*9d40*/  STL [R1+0x170], R2 ;  /* 0x0001700201007387 */ /* 0x0001e20000100800 */
[----:B-1----:R-:W-:-:S03]  /*9d50*/  SEL R3, R6, R58, !P3 ;  /* 0x0000003a06037207 */ /* 0x002fc60005800000 */
[----:B------:R3:W-:Y:S01]  /*9d60*/  STL [R1+0x16c], R0 ;  /* 0x00016c0001007387 */ /* 0x0007e20000100800 */
[----:B0-----:R-:W-:-:S03]  /*9d70*/  SEL R2, R6, R59, !P3 ;  /* 0x0000003b06027207 */ /* 0x001fc60005800000 */
[----:B------:R0:W-:Y:S01]  /*9d80*/  STL [R1+0x168], R3 ;  /* 0x0001680301007387 */ /* 0x0001e20000100800 */
[----:B---3--:R-:W-:-:S03]  /*9d90*/  SEL R0, R6, R61, !P3 ;  /* 0x0000003d06007207 */ /* 0x008fc60005800000 */
[----:B------:R-:W2:Y:S04]  /*9da0*/  LDL.LU R27, [R1+0x128] ;  /* 0x00012800011b7983 */ /* 0x000ea80000300800 */
[----:B------:R1:W-:Y:S04]  /*9db0*/  STL [R1+0x164], R2 ;  /* 0x0001640201007387 */ /* 0x0003e80000100800 */
[----:B------:R-:W3:Y:S04]  /*9dc0*/  LDL.LU R26, [R1+0x138] ;  /* 0x00013800011a7983 */ /* 0x000ee80000300800 */
[----:B------:R4:W-:Y:S04]  /*9dd0*/  STL [R1+0x160], R0 ;  /* 0x0001600001007387 */ /* 0x0009e80000100800 */
[----:B------:R-:W3:Y:S04]  /*9de0*/  LDL.LU R25, [R1+0x11c] ;  /* 0x00011c0001197983 */ /* 0x000ee80000300800 */
        /* <DEDUP_REMOVED lines=19> */
[----:B0-----:R-:W3:Y:S04]  /*9f20*/  LDL.LU R3, [R1+0xc8] ;  /* 0x0000c80001037983 */ /* 0x001ee80000300800 */
[----:B-1----:R-:W3:Y:S04]  /*9f30*/  LDL.LU R2, [R1+0xc4] ;  /* 0x0000c40001027983 */ /* 0x002ee80000300800 */
[----:B----4-:R-:W4:Y:S04]  /*9f40*/  LDL.LU R0, [R1+0xc0] ;  /* 0x0000c00001007983 */ /* 0x010f280000300800 */
[----:B------:R-:W4:Y:S04]  /*9f50*/  LDL.LU R7, [R1+0xbc] ;  /* 0x0000bc0001077983 */ /* 0x000f280000300800 */
[----:B------:R-:W4:Y:S04]  /*9f60*/  LDL.LU R56, [R1+0xb8] ;  /* 0x0000b80001387983 */ /* 0x000f280000300800 */
[----:B------:R-:W4:Y:S04]  /*9f70*/  LDL.LU R57, [R1+0xb4] ;  /* 0x0000b40001397983 */ /* 0x000f280000300800 */
[----:B------:R-:W4:Y:S04]  /*9f80*/  LDL.LU R58, [R1+0xb0] ;  /* 0x0000b000013a7983 */ /* 0x000f280000300800 */
[----:B------:R-:W4:Y:S04]  /*9f90*/  LDL.LU R59, [R1+0xac] ;  /* 0x0000ac00013b7983 */ /* 0x000f280000300800 */
[----:B------:R-:W4:Y:S01]  /*9fa0*/  LDL.LU R61, [R1+0xa8] ;  /* 0x0000a800013d7983 */ /* 0x000f220000300800 */
[----:B--2---:R-:W-:-:S02]  /*9fb0*/  SEL R27, R6, R27, !P3 ;  /* 0x0000001b061b7207 */ /* 0x004fc40005800000 */
[----:B---3--:R-:W-:-:S03]  /*9fc0*/  SEL R26, R6, R26, !P3 ;  /* 0x0000001a061a7207 */ /* 0x008fc60005800000 */
[----:B------:R-:W-:Y:S01]  /*9fd0*/  STL [R1+0x15c], R27 ;  /* 0x00015c1b01007387 */ /* 0x000fe20000100800 */
[----:B------:R-:W-:-:S03]  /*9fe0*/  SEL R25, R6, R25, !P3 ;  /* 0x0000001906197207 */ /* 0x000fc60005800000 */
        /* <DEDUP_REMOVED lines=42> */
[----:B------:R0:W-:Y:S01]  /*a290*/  STL [R1+0xfc], R3 ;  /* 0x0000fc0301007387 */ /* 0x0001e20000100800 */
[----:B----4-:R-:W-:-:S03]  /*a2a0*/  SEL R0, R6, R0, !P3 ;  /* 0x0000000006007207 */ /* 0x010fc60005800000 */
[----:B------:R1:W-:Y:S01]  /*a2b0*/  STL [R1+0xf8], R2 ;  /* 0x0000f80201007387 */ /* 0x0003e20000100800 */
[----:B0-----:R-:W-:-:S03]  /*a2c0*/  SEL R3, R6, R7, !P3 ;  /* 0x0000000706037207 */ /* 0x001fc60005800000 */
[----:B------:R0:W-:Y:S01]  /*a2d0*/  STL [R1+0xf4], R0 ;  /* 0x0000f40001007387 */ /* 0x0001e20000100800 */
[----:B-1----:R-:W-:-:S03]  /*a2e0*/  SEL R2, R6, R56, !P3 ;  /* 0x0000003806027207 */ /* 0x002fc60005800000 */
        /* <DEDUP_REMOVED lines=41> */
[----:B--2---:R-:W-:-:S05]  /*a580*/  SEL R27, R6, R27, !P3 ;  /* 0x0000001b061b7207 */ /* 0x004fca0005800000 */
[----:B------:R0:W-:Y:S01]  /*a590*/  STL [R1], R27 ;  /* 0x0000001b01007387 */ /* 0x0001e20000100800 */
[----:B---3--:R-:W-:-:S03]  /*a5a0*/  SEL R26, R6, R26, !P3 ;  /* 0x0000001a061a7207 */ /* 0x008fc60005800000 */
[----:B0-----:R-:W2:Y:S01]  /*a5b0*/  LDL.LU R27, [R1+0x1558] ;  /* 0x00155800011b7983 */ /* 0x001ea20000300800 */
[----:B------:R-:W-:-:S03]  /*a5c0*/  SEL R25, R6, R25, !P3 ;  /* 0x0000001906197207 */ /* 0x000fc60005800000 */
[----:B------:R0:W-:Y:S01]  /*a5d0*/  STL [R1+0xc], R26 ;  /* 0x00000c1a01007387 */ /* 0x0001e20000100800 */
[C---:B------:R-:W-:Y:S02]  /*a5e0*/  SEL R24, R6.reuse, R24, !P3 ;  /* 0x0000001806187207 */ /* 0x040fe40005800000 */
[C---:B------:R-:W-:Y:S01]  /*a5f0*/  SEL R23, R6.reuse, R23, !P3 ;  /* 0x0000001706177207 */ /* 0x040fe20005800000 */
[----:B0-----:R-:W3:Y:S01]  /*a600*/  LDL.LU R26, [R1+0x1554] ;  /* 0x00155400011a7983 */ /* 0x001ee20000300800 */
[----:B------:R-:W-:-:S03]  /*a610*/  SEL R22, R6, R22, !P3 ;  /* 0x0000001606167207 */ /* 0x000fc60005800000 */
[----:B------:R0:W-:Y:S01]  /*a620*/  STL [R1+0x1c], R25 ;  /* 0x00001c1901007387 */ /* 0x0001e20000100800 */
[C---:B------:R-:W-:Y:S02]  /*a630*/  SEL R21, R6.reuse, R21, !P3 ;  /* 0x0000001506157207 */ /* 0x040fe40005800000 */
[C---:B------:R-:W-:Y:S01]  /*a640*/  SEL R20, R6.reuse, R20, !P3 ;  /* 0x0000001406147207 */ /* 0x040fe20005800000 */
[----:B0-----:R-:W2:Y:S04]  /*a650*/  LDL.LU R25, [R1+0x1550] ;  /* 0x0015500001197983 */ /* 0x001ea80000300800 */
[----:B------:R0:W-:Y:S01]  /*a660*/  STL [R1+0x28], R24 ;  /* 0x0000281801007387 */ /* 0x0001e20000100800 */
[C---:B------:R-:W-:Y:S02]  /*a670*/  SEL R19, R6.reuse, R19, !P3 ;  /* 0x0000001306137207 */ /* 0x040fe40005800000 */
[C---:B------:R-:W-:Y:S01]  /*a680*/  SEL R18, R6.reuse, R18, !P3 ;  /* 0x0000001206127207 */ /* 0x040fe20005800000 */
[----:B0-----:R-:W3:Y:S04]  /*a690*/  LDL.LU R24, [R1+0x154c] ;  /* 0x00154c0001187983 */ /* 0x001ee80000300800 */
[----:B------:R0:W-:Y:S01]  /*a6a0*/  STL [R1+0xd4], R23 ;  /* 0x0000d41701007387 */ /* 0x0001e20000100800 */
[----:B------:R-:W-:-:S03]  /*a6b0*/  SEL R17, R6, R17, !P3 ;  /* 0x0000001106117207 */ /* 0x000fc60005800000 */
[----:B0-----:R-:W2:Y:S04]  /*a6c0*/  LDL.LU R23, [R1+0x1548] ;  /* 0x0015480001177983 */ /* 0x001ea80000300800 */
[----:B------:R0:W-:Y:S01]  /*a6d0*/  STL [R1+0xd0], R22 ;  /* 0x0000d01601007387 */ /* 0x0001e20000100800 */
[----:B------:R-:W-:-:S03]  /*a6e0*/  SEL R16, R6, R16, !P3 ;  /* 0x0000001006107207 */ /* 0x000fc60005800000 */
        /* <DEDUP_REMOVED lines=33> */
[----:B0-----:R-:W3:Y:S04]  /*a900*/  LDL.LU R11, [R1+0x1518] ;  /* 0x00151800010b7983 */ /* 0x001ee80000300800 */
[----:B------:R0:W-:Y:S01]  /*a910*/  STL [R1+0xb0], R10 ;  /* 0x0000b00a01007387 */ /* 0x0001e20000100800 */
[----:B------:R-:W-:-:S03]  /*a920*/  SEL R2, R6, R2, !P3 ;  /* 0x0000000206027207 */ /* 0x000fc60005800000 */
[----:B0-----:R-:W3:Y:S04]  /*a930*/  LDL.LU R10, [R1+0x1514] ;  /* 0x00151400010a7983 */ /* 0x001ee80000300800 */
[----:B------:R0:W-:Y:S01]  /*a940*/  STL [R1+0xac], R9 ;  /* 0x0000ac0901007387 */ /* 0x0001e20000100800 */
[----:B----4-:R-:W-:-:S03]  /*a950*/  SEL R0, R6, R0, !P3 ;  /* 0x0000000006007207 */ /* 0x010fc60005800000 */
[----:B0-----:R-:W4:Y:S04]  /*a960*/  LDL.LU R9, [R1+0x1510] ;  /* 0x0015100001097983 */ /* 0x001f280000300800 */
        /* <DEDUP_REMOVED lines=18> */
[----:B------:R0:W-:Y:S04]  /*aa90*/  STL [R1+0x84], R7 ;  /* 0x0000840701007387 */ /* 0x0001e80000100800 */
[----:B0-----:R-:W2:Y:S04]  /*aaa0*/  LDL.LU R7, [R1+0x14f4] ;  /* 0x0014f40001077983 */ /* 0x001ea80000300800 */
[----:B------:R0:W-:Y:S04]  /*aab0*/  STL [R1+0x7c], R56 ;  /* 0x00007c3801007387 */ /* 0x0001e80000100800 */
[----:B0-----:R-:W3:Y:S04]  /*aac0*/  LDL.LU R56, [R1+0x14f0] ;  /* 0x0014f00001387983 */ /* 0x001ee80000300800 */
[----:B------:R0:W-:Y:S04]  /*aad0*/  STL [R1+0x78], R57 ;  /* 0x0000783901007387 */ /* 0x0001e80000100800 */
[----:B0-----:R-:W4:Y:S04]  /*aae0*/  LDL.LU R57, [R1+0x14ec] ;  /* 0x0014ec0001397983 */ /* 0x001f280000300800 */
[----:B------:R0:W-:Y:S04]  /*aaf0*/  STL [R1+0x70], R58 ;  /* 0x0000703a01007387 */ /* 0x0001e80000100800 */
[----:B0-----:R-:W2:Y:S04]  /*ab00*/  LDL.LU R58, [R1+0x14e8] ;  /* 0x0014e800013a7983 */ /* 0x001ea80000300800 */
[----:B------:R0:W-:Y:S04]  /*ab10*/  STL [R1+0x6c], R59 ;  /* 0x00006c3b01007387 */ /* 0x0001e80000100800 */
[----:B0-----:R-:W3:Y:S04]  /*ab20*/  LDL.LU R59, [R1+0x14e4] ;  /* 0x0014e400013b7983 */ /* 0x001ee80000300800 */
[----:B------:R0:W-:Y:S04]  /*ab30*/  STL [R1+0x68], R61 ;  /* 0x0000683d01007387 */ /* 0x0001e80000100800 */
[----:B0-----:R-:W4:Y:S01]  /*ab40*/  LDL.LU R61, [R1+0x14e0] ;  /* 0x0014e000013d7983 */ /* 0x001f220000300800 */
[----:B---3--:R-:W-:-:S02]  /*ab50*/  SEL R59, R6, R59, !P3 ;  /* 0x0000003b063b7207 */ /* 0x008fc40005800000 */
[C---:B----4-:R-:W-:Y:S02]  /*ab60*/  SEL R61, R6.reuse, R61, !P3 ;  /* 0x0000003d063d7207 */ /* 0x050fe40005800000 */
[----:B--2---:R-:W-:-:S03]  /*ab70*/  SEL R6, R6, R58, !P3 ;  /* 0x0000003a06067207 */ /* 0x004fc60005800000 */
[----:B------:R-:W-:Y:S04]  /*ab80*/  STL [R1+0x60], R61 ;  /* 0x0000603d01007387 */ /* 0x000fe80000100800 */
[----:B------:R-:W2:Y:S04]  /*ab90*/  LDL.LU R58, [R1+0xe4] ;  /* 0x0000e400013a7983 */ /* 0x000ea80000300800 */
[----:B------:R-:W-:Y:S04]  /*aba0*/  STL [R1+0x58], R59 ;  /* 0x0000583b01007387 */ /* 0x000fe80000100800 */
[----:B------:R0:W-:Y:S01]  /*abb0*/  STL [R1+0x54], R6 ;  /* 0x0000540601007387 */ /* 0x0001e20000100800 */
[----:B------:R-:W-:-:S02]  /*abc0*/  @!P0 IMAD.MOV R51, RZ, RZ, -R51 ;  /* 0x000000ffff338224 */ /* 0x000fc400078e0a33 */
[----:B------:R-:W-:Y:S02]  /*abd0*/  @!P5 IMAD.MOV R52, RZ, RZ, -R52 ;  /* 0x000000ffff34d224 */ /* 0x000fe400078e0a34 */
[----:B------:R-:W-:Y:S02]  /*abe0*/  @!P4 IMAD.MOV R53, RZ, RZ, -R53 ;  /* 0x000000ffff35c224 */ /* 0x000fe400078e0a35 */
[----:B------:R-:W-:Y:S02]  /*abf0*/  @!P1 IMAD.MOV R54, RZ, RZ, -R54 ;  /* 0x000000ffff369224 */ /* 0x000fe400078e0a36 */
[----:B------:R-:W-:Y:S01]  /*ac00*/  @!P2 IMAD.MOV R55, RZ, RZ, -R55 ;  /* 0x000000ffff37a224 */ /* 0x000fe200078e0a37 */
[C---:B--2---:R-:W-:Y:S02]  /*ac10*/  SEL R57, R58.reuse, R57, !P3 ;  /* 0x000000393a397207 */ /* 0x044fe40005800000 */
[C---:B0-----:R-:W-:Y:S02]  /*ac20*/  SEL R6, R58.reuse, R56, !P3 ;  /* 0x000000383a067207 */ /* 0x041fe40005800000 */
[C---:B------:R-:W-:Y:S01]  /*ac30*/  SEL R7, R58.reuse, R7, !P3 ;  /* 0x000000073a077207 */ /* 0x040fe20005800000 */
[----:B------:R-:W-:Y:S01]  /*ac40*/  STL [R1+0x50], R57 ;  /* 0x0000503901007387 */ /* 0x000fe20000100800 */
[----:B------:R-:W-:-:S03]  /*ac50*/  SEL R0, R58, R0, !P3 ;  /* 0x000000003a007207 */ /* 0x000fc60005800000 */
[----:B------:R0:W-:Y:S04]  /*ac60*/  STL [R1+0x48], R6 ;  /* 0x0000480601007387 */ /* 0x0001e80000100800 */
[----:B------:R-:W-:Y:S04]  /*ac70*/  STL [R1+0x44], R7 ;  /* 0x0000440701007387 */ /* 0x000fe80000100800 */
[----:B------:R1:W-:Y:S01]  /*ac80*/  STL [R1+0x3c], R0 ;  /* 0x00003c0001007387 */ /* 0x0003e20000100800 */
[C---:B0-----:R-:W-:Y:S02]  /*ac90*/  SEL R6, R58.reuse, R2, !P3 ;  /* 0x000000023a067207 */ /* 0x041fe40005800000 */
[----:B------:R-:W-:-:S02]  /*aca0*/  SEL R2, R58, R3, !P3 ;  /* 0x000000033a027207 */ /* 0x000fc40005800000 */
[C---:B------:R-:W-:Y:S01]  /*acb0*/  SEL R3, R58.reuse, R5, !P3 ;  /* 0x000000053a037207 */ /* 0x040fe20005800000 */
[----:B------:R-:W-:Y:S01]  /*acc0*/  STL [R1+0x38], R6 ;  /* 0x0000380601007387 */ /* 0x000fe20000100800 */
[----:B-1----:R-:W-:-:S03]  /*acd0*/  SEL R0, R58, R4, !P3 ;  /* 0x000000043a007207 */ /* 0x002fc60005800000 */
[----:B------:R0:W-:Y:S04]  /*ace0*/  STL [R1+0x30], R2 ;  /* 0x0000300201007387 */ /* 0x0001e80000100800 */
[----:B------:R1:W-:Y:S01]  /*acf0*/  STL [R1+0x2c], R0 ;  /* 0x00002c0001007387 */ /* 0x0003e20000100800 */
[----:B0-----:R-:W-:-:S03]  /*ad00*/  SEL R2, R58, R8, !P3 ;  /* 0x000000083a027207 */ /* 0x001fc60005800000 */
[----:B------:R0:W-:Y:S01]  /*ad10*/  STL [R1+0x24], R3 ;  /* 0x0000240301007387 */ /* 0x0001e20000100800 */
[----:B-1----:R-:W-:-:S03]  /*ad20*/  SEL R0, R58, R9, !P3 ;  /* 0x000000093a007207 */ /* 0x002fc60005800000 */
[----:B------:R1:W-:Y:S01]  /*ad30*/  STL [R1+0x20], R2 ;  /* 0x0000200201007387 */ /* 0x0003e20000100800 */
[----:B------:R-:W-:-:S03]  /*ad40*/  SEL R6, R58, R13, !P3 ;  /* 0x0000000d3a067207 */ /* 0x000fc60005800000 */
[----:B------:R2:W-:Y:S01]  /*ad50*/  STL [R1+0x18], R0 ;  /* 0x0000180001007387 */ /* 0x0005e20000100800 */
[C---:B0-----:R-:W-:Y:S02]  /*ad60*/  SEL R3, R58.reuse, R10, !P3 ;  /* 0x0000000a3a037207 */ /* 0x041fe40005800000 */
[----:B-1----:R-:W-:-:S03]  /*ad70*/  SEL R2, R58, R11, !P3 ;  /* 0x0000000b3a027207 */ /* 0x002fc60005800000 */
[----:B------:R-:W-:Y:S01]  /*ad80*/  STL [R1+0x14], R3 ;  /* 0x0000140301007387 */ /* 0x000fe20000100800 */
[C---:B------:R-:W-:Y:S02]  /*ad90*/  SEL R61, R58.reuse, R14, !P3 ;  /* 0x0000000e3a3d7207 */ /* 0x040fe40005800000 */
[C---:B--2---:R-:W-:Y:S01]  /*ada0*/  SEL R0, R58.reuse, R12, !P3 ;  /* 0x0000000c3a007207 */ /* 0x044fe20005800000 */
[----:B------:R-:W-:Y:S01]  /*adb0*/  STL [R1+0x10], R2 ;  /* 0x0000100201007387 */ /* 0x000fe20000100800 */
[C---:B------:R-:W-:Y:S02]  /*adc0*/  SEL R59, R58.reuse, R15, !P3 ;  /* 0x0000000f3a3b7207 */ /* 0x040fe40005800000 */
[C---:B------:R-:W-:Y:S01]  /*add0*/  SEL R57, R58.reuse, R16, !P3 ;  /* 0x000000103a397207 */ /* 0x040fe20005800000 */
[----:B------:R-:W-:Y:S01]  /*ade0*/  STL [R1+0x1468], R6 ;  /* 0x0014680601007387 */ /* 0x000fe20000100800 */
[C---:B------:R-:W-:Y:S02]  /*adf0*/  SEL R56, R58.reuse, R17, !P3 ;  /* 0x000000113a387207 */ /* 0x040fe40005800000 */
[C---:B------:R-:W-:Y:S01]  /*ae00*/  SEL R18, R58.reuse, R18, !P3 ;  /* 0x000000123a127207 */ /* 0x040fe20005800000 */
[----:B------:R0:W-:Y:S01]  /*ae10*/  STL [R1+0x8], R0 ;  /* 0x0000080001007387 */ /* 0x0001e20000100800 */
[----:B------:R-:W-:-:S02]  /*ae20*/  SEL R19, R58, R19, !P3 ;  /* 0x000000133a137207 */ /* 0x000fc40005800000 */
[C---:B------:R-:W-:Y:S01]  /*ae30*/  SEL R20, R58.reuse, R20, !P3 ;  /* 0x000000143a147207 */ /* 0x040fe20005800000 */
        /* <DEDUP_REMOVED lines=44> */
[----:B------:R-:W-:Y:S04]  /*b100*/  STL [R1+0x14c4], R36 ;  /* 0x0014c42401007387 */ /* 0x000fe80000100800 */
[----:B------:R-:W-:Y:S04]  /*b110*/  STL [R1+0x14c8], R37 ;  /* 0x0014c82501007387 */ /* 0x000fe80000100800 */
[----:B------:R-:W-:Y:S04]  /*b120*/  STL [R1+0x14cc], R38 ;  /* 0x0014cc2601007387 */ /* 0x000fe80000100800 */
[----:B------:R-:W-:Y:S04]  /*b130*/  STL [R1+0x14d0], R39 ;  /* 0x0014d02701007387 */ /* 0x000fe80000100800 */
[----:B------:R-:W-:Y:S04]  /*b140*/  STL [R1+0x14d4], R40 ;  /* 0x0014d42801007387 */ /* 0x000fe80000100800 */
[----:B------:R-:W-:Y:S04]  /*b150*/  STL [R1+0x14d8], R41 ;  /* 0x0014d82901007387 */ /* 0x000fe80000100800 */
[----:B------:R-:W-:Y:S01]  /*b160*/  STL [R1+0x14dc], R42 ;  /* 0x0014dc2a01007387 */ /* 0x000fe20000100800 */
[----:B0-----:R-:W-:Y:S01]  /*b170*/  LEA.HI.X.SX32 R0, R60, UR7, 0x1, P6 ;  /* 0x000000073c007c11 */ /* 0x001fe2000b0f0eff */
[----:B------:R-:W-:-:S02]  /*b180*/  ULDC UR7, c[0x0][0x234] ;  /* 0x00008d0000077ab9 */ /* 0x000fc40000000800 */
[----:B-1----:R-:W2:Y:S04]  /*b190*/  LDL.LU R22, [R1+0x14c] ;  /* 0x00014c0001167983 */ /* 0x002ea80000300800 */
[----:B------:R-:W3:Y:S04]  /*b1a0*/  LDL.LU R21, [R1+0x178] ;  /* 0x0001780001157983 */ /* 0x000ee80000300800 */
[----:B------:R-:W4:Y:S04]  /*b1b0*/  LDL.LU R20, [R1+0x17c] ;  /* 0x00017c0001147983 */ /* 0x000f280000300800 */
        /* <DEDUP_REMOVED lines=20> */
[----:B------:R-:W4:Y:S01]  /*b300*/  LDL.LU R3, [R1+0x124] ;  /* 0x0001240001037983 */ /* 0x000f220000300800 */
[----:B------:R-:W-:-:S03]  /*b310*/  SEL R43, R58, R43, !P3 ;  /* 0x0000002b3a2b7207 */ /* 0x000fc60005800000 */
[----:B------:R-:W4:Y:S01]  /*b320*/  LDL.LU R2, [R1+0x120] ;  /* 0x0001200001027983 */ /* 0x000f220000300800 */
[C---:B------:R-:W-:Y:S02]  /*b330*/  SEL R44, R58.reuse, R44, !P3 ;  /* 0x0000002c3a2c7207 */ /* 0x040fe40005800000 */
[C---:B------:R-:W-:Y:S01]  /*b340*/  SEL R45, R58.reuse, R45, !P3 ;  /* 0x0000002d3a2d7207 */ /* 0x040fe20005800000 */
[----:B------:R-:W4:Y:S01]  /*b350*/  LDL.LU R7, [R1+0x11c] ;  /* 0x00011c0001077983 */ /* 0x000f220000300800 */
[C---:B------:R-:W-:Y:S02]  /*b360*/  SEL R46, R58.reuse, R46, !P3 ;  /* 0x0000002e3a2e7207 */ /* 0x040fe40005800000 */
[C---:B------:R-:W-:Y:S02]  /*b370*/  SEL R47, R58.reuse, R47, !P3 ;  /* 0x0000002f3a2f7207 */ /* 0x040fe40005800000 */
[C---:B------:R-:W-:Y:S02]  /*b380*/  SEL R48, R58.reuse, R48, !P3 ;  /* 0x000000303a307207 */ /* 0x040fe40005800000 */
[----:B------:R-:W-:-:S02]  /*b390*/  SEL R49, R58, R49, !P3 ;  /* 0x000000313a317207 */ /* 0x000fc40005800000 */
[C---:B------:R-:W-:Y:S02]  /*b3a0*/  SEL R50, R58.reuse, R50, !P3 ;  /* 0x000000323a327207 */ /* 0x040fe40005800000 */
[C---:B------:R-:W-:Y:S02]  /*b3b0*/  SEL R51, R58.reuse, R51, !P3 ;  /* 0x000000333a337207 */ /* 0x040fe40005800000 */
[C---:B------:R-:W-:Y:S02]  /*b3c0*/  SEL R52, R58.reuse, R52, !P3 ;  /* 0x000000343a347207 */ /* 0x040fe40005800000 */
[C---:B------:R-:W-:Y:S02]  /*b3d0*/  SEL R53, R58.reuse, R53, !P3 ;  /* 0x000000353a357207 */ /* 0x040fe40005800000 */
[C---:B------:R-:W-:Y:S02]  /*b3e0*/  SEL R54, R58.reuse, R54, !P3 ;  /* 0x000000363a367207 */ /* 0x040fe40005800000 */
[----:B------:R-:W-:-:S02]  /*b3f0*/  SEL R55, R58, R55, !P3 ;  /* 0x000000373a377207 */ /* 0x000fc40005800000 */
[----:B------:R-:W4:Y:S01]  /*b400*/  LDL.LU R58, [R1+0x118] ;  /* 0x00011800013a7983 */ /* 0x000f220000300800 */
[----:B--2---:R-:W-:Y:S02]  /*b410*/  IMAD R22, R22, UR6, RZ ;  /* 0x0000000616167c24 */ /* 0x004fe4000f8e02ff */
[----:B---3--:R-:W-:-:S03]  /*b420*/  IMAD R21, R21, UR7, RZ ;  /* 0x0000000715157c24 */ /* 0x008fc6000f8e02ff */
[----:B------:R-:W-:Y:S01]  /*b430*/  STL [R1+0xe4], R22 ;  /* 0x0000e41601007387 */ /* 0x000fe20000100800 */
[----:B----4-:R-:W-:-:S03]  /*b440*/  IMAD R20, R20, UR7, RZ ;  /* 0x0000000714147c24 */ /* 0x010fc6000f8e02ff */
[----:B------:R-:W-:Y:S01]  /*b450*/  STL [R1+0x174], R21 ;  /* 0x0001741501007387 */ /* 0x000fe20000100800 */
[----:B------:R-:W-:Y:S02]  /*b460*/  IMAD R19, R19, UR7, RZ ;  /* 0x0000000713137c24 */ /* 0x000fe4000f8e02ff */
[----:B------:R-:W-:Y:S01]  /*b470*/  IMAD R60, R60, UR7, RZ ;  /* 0x000000073c3c7c24 */ /* 0x000fe2000f8e02ff */
[----:B------:R-:W-:Y:S04]  /*b480*/  STL [R1+0x178], R20 ;  /* 0x0001781401007387 */ /* 0x000fe80000100800 */
[----:B------:R-:W-:Y:S04]  /*b490*/  STL [R1+0x1440], R60 ;  /* 0x0014403c01007387 */ /* 0x000fe80000100800 */
[----:B------:R0:W-:Y:S01]  /*b4a0*/  STL [R1+0x180], R19 ;  /* 0x0001801301007387 */ /* 0x0001e20000100800 */
[----:B------:R-:W-:-:S02]  /*b4b0*/  IMAD R17, R17, UR6, RZ ;  /* 0x0000000611117c24 */ /* 0x000fc4000f8e02ff */
[----:B0-----:R-:W-:Y:S02]  /*b4c0*/  IMAD R19, R18, UR6, RZ ;  /* 0x0000000612137c24 */ /* 0x001fe4000f8e02ff */
[----:B------:R-:W-:-:S03]  /*b4d0*/  IMAD R18, R56, UR6, RZ ;  /* 0x0000000638127c24 */ /* 0x000fc6000f8e02ff */
[----:B------:R0:W-:Y:S04]  /*b4e0*/  STL [R1+0x14c], R19 ;  /* 0x00014c1301007387 */ /* 0x0001e80000100800 */
[----:B------:R1:W-:Y:S04]  /*b4f0*/  STL [R1+0x154], R18 ;  /* 0x0001541201007387 */ /* 0x0003e80000100800 */
[----:B------:R2:W-:Y:S01]  /*b500*/  STL [R1+0x168], R17 ;  /* 0x0001681101007387 */ /* 0x0005e20000100800 */
[----:B0-----:R-:W-:Y:S02]  /*b510*/  IMAD R19, R57, UR6, RZ ;  /* 0x0000000639137c24 */ /* 0x001fe4000f8e02ff */
[----:B-1----:R-:W-:-:S02]  /*b520*/  IMAD R18, R16, UR6, RZ ;  /* 0x0000000610127c24 */ /* 0x002fc4000f8e02ff */
[----:B------:R-:W-:Y:S02]  /*b530*/  IMAD R16, R15, UR6, RZ ;  /* 0x000000060f107c24 */ /* 0x000fe4000f8e02ff */
[----:B--2---:R-:W-:Y:S01]  /*b540*/  IMAD R17, R59, UR6, RZ ;  /* 0x000000063b117c24 */ /* 0x004fe2000f8e02ff */
[----:B------:R-:W-:Y:S01]  /*b550*/  STL [R1+0x164], R19 ;  /* 0x0001641301007387 */ /* 0x000fe20000100800 */
[----:B------:R-:W-:Y:S02]  /*b560*/  IMAD R15, R61, UR6, RZ ;  /* 0x000000063d0f7c24 */ /* 0x000fe4000f8e02ff */
[----:B------:R-:W-:Y:S01]  /*b570*/  IMAD R6, R6, UR6, RZ ;  /* 0x0000000606067c24 */ /* 0x000fe2000f8e02ff */
[----:B------:R-:W-:Y:S01]  /*b580*/  STL [R1+0x160], R18 ;  /* 0x0001601201007387 */ /* 0x000fe20000100800 */
[----:B------:R-:W-:-:S03]  /*b590*/  IMAD R13, R13, UR6, RZ ;  /* 0x000000060d0d7c24 */ /* 0x000fc6000f8e02ff */
[----:B------:R-:W-:Y:S01]  /*b5a0*/  STL [R1+0x15c], R17 ;  /* 0x00015c1101007387 */ /* 0x000fe20000100800 */
[----:B------:R-:W-:-:S03]  /*b5b0*/  IMAD R12, R12, UR6, RZ ;  /* 0x000000060c0c7c24 */ /* 0x000fc6000f8e02ff */
[----:B------:R-:W-:Y:S04]  /*b5c0*/  STL [R1+0x158], R16 ;  /* 0x0001581001007387 */ /* 0x000fe80000100800 */
[----:B------:R-:W-:Y:S04]  /*b5d0*/  STL [R1+0x150], R15 ;  /* 0x0001500f01007387 */ /* 0x000fe80000100800 */
[----:B------:R0:W-:Y:S01]  /*b5e0*/  STL [R1+0x148], R6 ;  /* 0x0001480601007387 */ /* 0x0001e20000100800 */
[----:B------:R-:W-:-:S03]  /*b5f0*/  IMAD R10, R10, UR6, RZ ;  /* 0x000000060a0a7c24 */ /* 0x000fc6000f8e02ff */
[----:B------:R-:W-:Y:S01]  /*b600*/  STL [R1+0x144], R13 ;  /* 0x0001440d01007387 */ /* 0x000fe20000100800 */
[----:B------:R-:W-:Y:S02]  /*b610*/  IMAD R9, R9, UR6, RZ ;  /* 0x0000000609097c24 */ /* 0x000fe4000f8e02ff */
[----:B0-----:R-:W-:Y:S01]  /*b620*/  IMAD R6, R11, UR6, RZ ;  /* 0x000000060b067c24 */ /* 0x001fe2000f8e02ff */
[----:B------:R-:W-:Y:S01]  /*b630*/  STL [R1+0x140], R12 ;  /* 0x0001400c01007387 */ /* 0x000fe20000100800 */
[----:B------:R-:W-:-:S03]  /*b640*/  IMAD R5, R5, UR6, RZ ;  /* 0x0000000605057c24 */ /* 0x000fc6000f8e02ff */
[----:B------:R0:W-:Y:S01]  /*b650*/  STL [R1+0x13c], R6 ;  /* 0x00013c0601007387 */ /* 0x0001e20000100800 */
[----:B------:R-:W-:Y:S02]  /*b660*/  IMAD R60, R3, UR6, RZ ;  /* 0x00000006033c7c24 */ /* 0x000fe4000f8e02ff */
[----:B------:R-:W-:Y:S01]  /*b670*/  IMAD R4, R4, UR6, RZ ;  /* 0x0000000604047c24 */ /* 0x000fe2000f8e02ff */
[----:B------:R-:W-:Y:S01]  /*b680*/  STL [R1+0x138], R10 ;  /* 0x0001380a01007387 */ /* 0x000fe20000100800 */
[----:B0-----:R-:W-:-:S03]  /*b690*/  IMAD R6, R8, UR6, RZ ;  /* 0x0000000608067c24 */ /* 0x001fc6000f8e02ff */
[----:B------:R-:W-:Y:S04]  /*b6a0*/  STL [R1+0x134], R9 ;  /* 0x0001340901007387 */ /* 0x000fe80000100800 */
[----:B------:R-:W-:Y:S04]  /*b6b0*/  STL [R1+0x130], R6 ;  /* 0x0001300601007387 */ /* 0x000fe80000100800 */
[----:B------:R-:W-:Y:S04]  /*b6c0*/  STL [R1+0x12c], R5 ;  /* 0x00012c0501007387 */ /* 0x000fe80000100800 */
[----:B------:R-:W-:Y:S01]  /*b6d0*/  STL [R1+0x1444], R60 ;  /* 0x0014443c01007387 */ /* 0x000fe20000100800 */
[----:B------:R-:W-:-:S03]  /*b6e0*/  IMAD R3, R7, UR6, RZ ;  /* 0x0000000607037c24 */ /* 0x000fc6000f8e02ff */
[----:B------:R0:W-:Y:S02]  /*b6f0*/  STL [R1+0x128], R4 ;  /* 0x0001280401007387 */ /* 0x0001e40000100800 */
[----:B0-----:R-:W-:Y:S02]  /*b700*/  IMAD R4, R2, UR6, RZ ;  /* 0x0000000602047c24 */ /* 0x001fe4000f8e02ff */
[----:B------:R-:W-:-:S03]  /*b710*/  IMAD R2, R58, UR6, RZ ;  /* 0x000000063a027c24 */ /* 0x000fc6000f8e02ff */
[----:B------:R0:W-:Y:S04]  /*b720*/  STL [R1+0x120], R4 ;  /* 0x0001200401007387 */ /* 0x0001e80000100800 */
        /* <DEDUP_REMOVED lines=17> */
[----:B------:R-:W2:Y:S04]  /*b840*/  LDL.LU R28, [R1] ;  /* 0x00000000011c7983 */ /* 0x000ea80000300800 */
        /* <DEDUP_REMOVED lines=15> */
[----:B--2---:R-:W-:-:S02]  /*b940*/  IMAD R29, R28, UR6, RZ ;  /* 0x000000061c1d7c24 */ /* 0x004fc4000f8e02ff */
[----:B---3--:R-:W-:-:S03]  /*b950*/  IMAD R28, R27, UR6, RZ ;  /* 0x000000061b1c7c24 */ /* 0x008fc6000f8e02ff */
[----:B------:R-:W-:Y:S01]  /*b960*/  STL [R1], R29 ;  /* 0x0000001d01007387 */ /* 0x000fe20000100800 */
[----:B----4-:R-:W-:-:S03]  /*b970*/  IMAD R27, R26, UR6, RZ ;  /* 0x000000061a1b7c24 */ /* 0x010fc6000f8e02ff */
[----:B------:R-:W-:Y:S01]  /*b980*/  STL [R1+0xc], R28 ;  /* 0x00000c1c01007387 */ /* 0x000fe20000100800 */
[----:B------:R-:W-:-:S03]  /*b990*/  IMAD R26, R25, UR6, RZ ;  /* 0x00000006191a7c24 */ /* 0x000fc6000f8e02ff */
        /* <DEDUP_REMOVED lines=14> */
[----:B------:R0:W-:Y:S01]  /*ba80*/  STL [R1+0x74], R20 ;  /* 0x0000741401007387 */ /* 0x0001e20000100800 */
[----:B------:R-:W-:-:S03]  /*ba90*/  IMAD R18, R56, UR6, RZ ;  /* 0x0000000638127c24 */ /* 0x000fc6000f8e02ff */
[----:B------:R1:W-:Y:S04]  /*baa0*/  STL [R1+0x80], R19 ;  /* 0x0000801301007387 */ /* 0x0003e80000100800 */
[----:B------:R2:W-:Y:S01]  /*bab0*/  STL [R1+0x8c], R18 ;  /* 0x00008c1201007387 */ /* 0x0005e20000100800 */
[----:B0-----:R-:W-:Y:S02]  /*bac0*/  IMAD R20, R57, UR6, RZ ;  /* 0x0000000639147c24 */ /* 0x001fe4000f8e02ff */
[----:B-1----:R-:W-:-:S03]  /*bad0*/  IMAD R19, R59, UR6, RZ ;  /* 0x000000063b137c24 */ /* 0x002fc6000f8e02ff */
[----:B------:R0:W-:Y:S01]  /*bae0*/  STL [R1+0x98], R20 ;  /* 0x0000981401007387 */ /* 0x0001e20000100800 */
[----:B--2---:R-:W-:-:S03]  /*baf0*/  IMAD R18, R61, UR6, RZ ;  /* 0x000000063d127c24 */ /* 0x004fc6000f8e02ff */
[----:B------:R1:W-:Y:S01]  /*bb00*/  STL [R1+0xa8], R19 ;  /* 0x0000a81301007387 */ /* 0x0003e20000100800 */
[----:B------:R-:W-:-:S03]  /*bb10*/  IMAD R6, R6, UR6, RZ ;  /* 0x0000000606067c24 */ /* 0x000fc6000f8e02ff */
[----:B------:R-:W2:Y:S04]  /*bb20*/  LDL.LU R42, [R1+0xb8] ;  /* 0x0000b800012a7983 */ /* 0x000ea80000300800 */
[----:B------:R3:W-:Y:S04]  /*bb30*/  STL [R1+0xb4], R18 ;  /* 0x0000b41201007387 */ /* 0x0007e80000100800 */
[----:B------:R-:W4:Y:S04]  /*bb40*/  LDL.LU R41, [R1+0xb0] ;  /* 0x0000b00001297983 */ /* 0x000f280000300800 */
[----:B------:R3:W-:Y:S04]  /*bb50*/  STL [R1+0xbc], R6 ;  /* 0x0000bc0601007387 */ /* 0x0007e80000100800 */
        /* <DEDUP_REMOVED lines=20> */
[----:B0-----:R-:W4:Y:S04]  /*bca0*/  LDL.LU R20, [R1+0x38] ;  /* 0x0000380001147983 */ /* 0x001f280000300800 */
[----:B-1----:R-:W4:Y:S04]  /*bcb0*/  LDL.LU R19, [R1+0x30] ;  /* 0x0000300001137983 */ /* 0x002f280000300800 */
[----:B---3--:R-:W3:Y:S04]  /*bcc0*/  LDL.LU R18, [R1+0x2c] ;  /* 0x00002c0001127983 */ /* 0x008ee80000300800 */
[----:B------:R-:W3:Y:S04]  /*bcd0*/  LDL.LU R56, [R1+0x24] ;  /* 0x0000240001387983 */ /* 0x000ee80000300800 */
[----:B------:R-:W3:Y:S04]  /*bce0*/  LDL.LU R57, [R1+0x20] ;  /* 0x0000200001397983 */ /* 0x000ee80000300800 */
[----:B------:R-:W3:Y:S04]  /*bcf0*/  LDL.LU R59, [R1+0x18] ;  /* 0x00001800013b7983 */ /* 0x000ee80000300800 */
[----:B------:R-:W3:Y:S04]  /*bd00*/  LDL.LU R61, [R1+0x14] ;  /* 0x00001400013d7983 */ /* 0x000ee80000300800 */
[----:B------:R-:W3:Y:S04]  /*bd10*/  LDL.LU R6, [R1+0x10] ;  /* 0x0000100001067983 */ /* 0x000ee80000300800 */
[----:B------:R-:W3:Y:S01]  /*bd20*/  LDL.LU R60, [R1+0x8] ;  /* 0x00000800013c7983 */ /* 0x000ee20000300800 */
[----:B--2---:R-:W-:-:S05]  /*bd30*/  IMAD R42, R42, UR6, RZ ;  /* 0x000000062a2a7c24 */ /* 0x004fca000f8e02ff */
[----:B------:R0:W-:Y:S01]  /*bd40*/  STL [R1+0xb8], R42 ;  /* 0x0000b82a01007387 */ /* 0x0001e20000100800 */
[----:B----4-:R-:W-:-:S03]  /*bd50*/  IMAD R41, R41, UR6, RZ ;  /* 0x0000000629297c24 */ /* 0x010fc6000f8e02ff */
[----:B0-----:R-:W2:Y:S01]  /*bd60*/  LDL.LU R42, [R1+0x14dc] ;  /* 0x0014dc00012a7983 */ /* 0x001ea20000300800 */
[----:B------:R-:W-:-:S03]  /*bd70*/  IMAD R40, R40, UR6, RZ ;  /* 0x0000000628287c24 */ /* 0x000fc6000f8e02ff */
[----:B------:R0:W-:Y:S01]  /*bd80*/  STL [R1+0xb0], R41 ;  /* 0x0000b02901007387 */ /* 0x0001e20000100800 */
[----:B------:R-:W-:Y:S02]  /*bd90*/  IMAD R39, R39, UR6, RZ ;  /* 0x0000000627277c24 */ /* 0x000fe4000f8e02ff */
[----:B------:R-:W-:Y:S01]  /*bda0*/  IMAD R38, R38, UR6, RZ ;  /* 0x0000000626267c24 */ /* 0x000fe2000f8e02ff */
[----:B0-----:R-:W4:Y:S01]  /*bdb0*/  LDL.LU R41, [R1+0x14d8] ;  /* 0x0014d80001297983 */ /* 0x001f220000300800 */
[----:B------:R-:W-:-:S03]  /*bdc0*/  IMAD R37, R37, UR6, RZ ;  /* 0x0000000625257c24 */ /* 0x000fc6000f8e02ff */
[----:B------:R0:W-:Y:S01]  /*bdd0*/  STL [R1+0xac], R40 ;  /* 0x0000ac2801007387 */ /* 0x0001e20000100800 */
[----:B------:R-:W-:Y:S02]  /*bde0*/  IMAD R36, R36, UR6, RZ ;  /* 0x0000000624247c24 */ /* 0x000fe4000f8e02ff */
[----:B------:R-:W-:Y:S01]  /*bdf0*/  IMAD R35, R35, UR6, RZ ;  /* 0x0000000623237c24 */ /* 0x000fe2000f8e02ff */
[----:B0-----:R-:W2:Y:S04]  /*be00*/  LDL.LU R40, [R1+0x14d4] ;  /* 0x0014d40001287983 */ /* 0x001ea80000300800 */
[----:B------:R0:W-:Y:S01]  /*be10*/  STL [R1+0xa4], R39 ;  /* 0x0000a42701007387 */ /* 0x0001e20000100800 */
[----:B------:R-:W-:Y:S02]  /*be20*/  IMAD R34, R34, UR6, RZ ;  /* 0x0000000622227c24 */ /* 0x000fe4000f8e02ff */
[----:B------:R-:W-:Y:S01]  /*be30*/  IMAD R33, R33, UR6, RZ ;  /* 0x0000000621217c24 */ /* 0x000fe2000f8e02ff */
[----:B0-----:R-:W4:Y:S04]  /*be40*/  LDL.LU R39, [R1+0x14d0] ;  /* 0x0014d00001277983 */ /* 0x001f280000300800 */
[----:B------:R0:W-:Y:S01]  /*be50*/  STL [R1+0xa0], R38 ;  /* 0x0000a02601007387 */ /* 0x0001e20000100800 */
[----:B------:R-:W-:-:S03]  /*be60*/  IMAD R32, R32, UR6, RZ ;  /* 0x0000000620207c24 */ /* 0x000fc6000f8e02ff */
[----:B0-----:R-:W2:Y:S04]  /*be70*/  LDL.LU R38, [R1+0x14cc] ;  /* 0x0014cc0001267983 */ /* 0x001ea80000300800 */
[----:B------:R0:W-:Y:S01]  /*be80*/  STL [R1+0x9c], R37 ;  /* 0x00009c2501007387 */ /* 0x0001e20000100800 */
[----:B------:R-:W-:-:S03]  /*be90*/  IMAD R31, R31, UR6, RZ ;  /* 0x000000061f1f7c24 */ /* 0x000fc6000f8e02ff */
        /* <DEDUP_REMOVED lines=38> */
[----:B---3--:R-:W-:-:S03]  /*c100*/  IMAD R18, R18, UR6, RZ ;  /* 0x0000000612127c24 */ /* 0x008fc6000f8e02ff */
[----:B0-----:R-:W3:Y:S04]  /*c110*/  LDL.LU R24, [R1+0x1494] ;  /* 0x0014940001187983 */ /* 0x001ee80000300800 */
        /* <DEDUP_REMOVED lines=8> */
[----:B0-----:R-:W3:Y:S04]  /*c1a0*/  LDL.LU R21, [R1+0x1488] ;  /* 0x0014880001157983 */ /* 0x001ee80000300800 */
[----:B------:R0:W-:Y:S01]  /*c1b0*/  STL [R1+0x38], R20 ;  /* 0x0000381401007387 */ /* 0x0001e20000100800 */
[----:B------:R-:W-:-:S03]  /*c1c0*/  IMAD R61, R61, UR6, RZ ;  /* 0x000000063d3d7c24 */ /* 0x000fc6000f8e02ff */
[----:B0-----:R-:W2:Y:S04]  /*c1d0*/  LDL.LU R20, [R1+0x1484] ;  /* 0x0014840001147983 */ /* 0x001ea80000300800 */
[----:B------:R0:W-:Y:S01]  /*c1e0*/  STL [R1+0x30], R19 ;  /* 0x0000301301007387 */ /* 0x0001e20000100800 */
[----:B------:R-:W-:-:S03]  /*c1f0*/  IMAD R6, R6, UR6, RZ ;  /* 0x0000000606067c24 */ /* 0x000fc6000f8e02ff */
[----:B0-----:R-:W4:Y:S04]  /*c200*/  LDL.LU R19, [R1+0x1480] ;  /* 0x0014800001137983 */ /* 0x001f280000300800 */
[----:B------:R0:W-:Y:S04]  /*c210*/  STL [R1+0x2c], R18 ;  /* 0x00002c1201007387 */ /* 0x0001e80000100800 */
[----:B0-----:R-:W3:Y:S04]  /*c220*/  LDL.LU R18, [R1+0x147c] ;  /* 0x00147c0001127983 */ /* 0x001ee80000300800 */
[----:B------:R0:W-:Y:S04]  /*c230*/  STL [R1+0x24], R56 ;  /* 0x0000243801007387 */ /* 0x0001e80000100800 */
[----:B0-----:R-:W2:Y:S04]  /*c240*/  LDL.LU R56, [R1+0x1478] ;  /* 0x0014780001387983 */ /* 0x001ea80000300800 */
[----:B------:R0:W-:Y:S04]  /*c250*/  STL [R1+0x20], R57 ;  /* 0x0000203901007387 */ /* 0x0001e80000100800 */
[----:B0-----:R-:W4:Y:S04]  /*c260*/  LDL.LU R57, [R1+0x1474] ;  /* 0x0014740001397983 */ /* 0x001f280000300800 */
[----:B------:R0:W-:Y:S04]  /*c270*/  STL [R1+0x18], R59 ;  /* 0x0000183b01007387 */ /* 0x0001e80000100800 */
[----:B0-----:R-:W3:Y:S04]  /*c280*/  LDL.LU R59, [R1+0x1470] ;  /* 0x00147000013b7983 */ /* 0x001ee80000300800 */
[----:B------:R0:W-:Y:S04]  /*c290*/  STL [R1+0x14], R61 ;  /* 0x0000143d01007387 */ /* 0x0001e80000100800 */
[----:B0-----:R-:W2:Y:S04]  /*c2a0*/  LDL.LU R61, [R1+0x146c] ;  /* 0x00146c00013d7983 */ /* 0x001ea80000300800 */
[----:B------:R0:W-:Y:S04]  /*c2b0*/  STL [R1+0x10], R6 ;  /* 0x0000100601007387 */ /* 0x0001e80000100800 */
[----:B0-----:R-:W4:Y:S01]  /*c2c0*/  LDL.LU R6, [R1+0x1468] ;  /* 0x0014680001067983 */ /* 0x001f220000300800 */
[----:B------:R-:W-:-:S05]  /*c2d0*/  IMAD R60, R60, UR6, RZ ;  /* 0x000000063c3c7c24 */ /* 0x000fca000f8e02ff */
[----:B------:R4:W-:Y:S02]  /*c2e0*/  STL [R1+0x8], R60 ;  /* 0x0000083c01007387 */ /* 0x0009e40000100800 */
[----:B----4-:R-:W-:Y:S02]  /*c2f0*/  IMAD R60, R6, UR6, RZ ;  /* 0x00000006063c7c24 */ /* 0x010fe4000f8e02ff */
[----:B------:R-:W4:Y:S01]  /*c300*/  LDL.LU R6, [R1+0x1464] ;  /* 0x0014640001067983 */ /* 0x000f220000300800 */
[----:B--2---:R-:W-:Y:S02]  /*c310*/  IMAD R61, R61, UR6, RZ ;  /* 0x000000063d3d7c24 */ /* 0x004fe4000f8e02ff */
[----:B---3--:R-:W-:Y:S02]  /*c320*/  IMAD R59, R59, UR6, RZ ;  /* 0x000000063b3b7c24 */ /* 0x008fe4000f8e02ff */
[----:B------:R-:W-:Y:S01]  /*c330*/  IMAD R57, R57, UR6, RZ ;  /* 0x0000000639397c24 */ /* 0x000fe2000f8e02ff */
[----:B------:R-:W-:Y:S01]  /*c340*/  STL [R1+0x1448], R60 ;  /* 0x0014483c01007387 */ /* 0x000fe20000100800 */
[----:B------:R-:W-:-:S02]  /*c350*/  IMAD R56, R56, UR6, RZ ;  /* 0x0000000638387c24 */ /* 0x000fc4000f8e02ff */
[----:B------:R-:W-:Y:S01]  /*c360*/  IMAD R18, R18, UR6, RZ ;  /* 0x0000000612127c24 */ /* 0x000fe2000f8e02ff */
[----:B------:R-:W-:Y:S01]  /*c370*/  STL [R1+0x144c], R61 ;  /* 0x00144c3d01007387 */ /* 0x000fe20000100800 */
[----:B------:R-:W-:-:S03]  /*c380*/  IMAD R15, R15, UR6, RZ ;  /* 0x000000060f0f7c24 */ /* 0x000fc6000f8e02ff */
[----:B------:R-:W-:Y:S01]  /*c390*/  STL [R1+0x1450], R59 ;  /* 0x0014503b01007387 */ /* 0x000fe20000100800 */
[----:B------:R-:W-:Y:S02]  /*c3a0*/  IMAD R16, R16, UR6, RZ ;  /* 0x0000000610107c24 */ /* 0x000fe4000f8e02ff */
[----:B------:R-:W-:Y:S01]  /*c3b0*/  IMAD R19, R19, UR6, RZ ;  /* 0x0000000613137c24 */ /* 0x000fe2000f8e02ff */
[----:B------:R-:W-:Y:S01]  /*c3c0*/  STL [R1+0x1454], R57 ;  /* 0x0014543901007387 */ /* 0x000fe20000100800 */
[----:B------:R-:W-:-:S03]  /*c3d0*/  IMAD R17, R17, UR6, RZ ;  /* 0x0000000611117c24 */ /* 0x000fc6000f8e02ff */
[----:B------:R-:W-:Y:S01]  /*c3e0*/  STL [R1+0x1458], R56 ;  /* 0x0014583801007387 */ /* 0x000fe20000100800 */
[----:B------:R-:W-:-:S03]  /*c3f0*/  IMAD R14, R14, UR6, RZ ;  /* 0x000000060e0e7c24 */ /* 0x000fc6000f8e02ff */
[----:B------:R4:W-:Y:S01]  /*c400*/  STL [R1+0x145c], R18 ;  /* 0x00145c1201007387 */ /* 0x0009e20000100800 */
[----:B------:R-:W-:-:S03]  /*c410*/  IMAD R13, R13, UR6, RZ ;  /* 0x000000060d0d7c24 */ /* 0x000fc6000f8e02ff */
[----:B------:R0:W-:Y:S01]  /*c420*/  STL [R1+0x1460], R19 ;  /* 0x0014601301007387 */ /* 0x0001e20000100800 */
[----:B------:R-:W-:Y:S02]  /*c430*/  IMAD R12, R12, UR6, RZ ;  /* 0x000000060c0c7c24 */ /* 0x000fe4000f8e02ff */
[----:B------:R-:W-:Y:S02]  /*c440*/  IMAD R11, R11, UR6, RZ ;  /* 0x000000060b0b7c24 */ /* 0x000fe4000f8e02ff */
[----:B------:R-:W-:Y:S02]  /*c450*/  IMAD R10, R10, UR6, RZ ;  /* 0x000000060a0a7c24 */ /* 0x000fe4000f8e02ff */
[----:B------:R-:W-:Y:S02]  /*c460*/  IMAD R9, R9, UR6, RZ ;  /* 0x0000000609097c24 */ /* 0x000fe4000f8e02ff */
[----:B------:R-:W-:Y:S01]  /*c470*/  IMAD R8, R8, UR6, RZ ;  /* 0x0000000608087c24 */ /* 0x000fe2000f8e02ff */
[----:B----4-:R-:W-:-:S02]  /*c480*/  LEA R18, P1, R15, R6, 0x1 ;  /* 0x000000060f127211 */ /* 0x010fc400078208ff */
[-C--:B------:R-:W-:Y:S02]  /*c490*/  LEA R56, P2, R16, R6.reuse, 0x1 ;  /* 0x0000000610387211 */ /* 0x080fe400078408ff */
[-C--:B0-----:R-:W-:Y:S01]  /*c4a0*/  LEA R19, P3, R17, R6.reuse, 0x1 ;  /* 0x0000000611137211 */ /* 0x081fe200078608ff */
[----:B------:R0:W-:Y:S04]  /*c4b0*/  STL [R1+0x1260], R18 ;  /* 0x0012601201007387 */ /* 0x0001e80000100800 */
[----:B------:R1:W-:Y:S01]  /*c4c0*/  STL [R1+0x1264], R56 ;  /* 0x0012643801007387 */ /* 0x0003e20000100800 */
[----:B0-----:R-:W-:-:S03]  /*c4d0*/  LEA R18, P4, R14, R6, 0x1 ;  /* 0x000000060e127211 */ /* 0x001fc600078808ff */
[----:B------:R0:W-:Y:S01]  /*c4e0*/  STL [R1+0x1268], R19 ;  /* 0x0012681301007387 */ /* 0x0001e20000100800 */
[----:B-1----:R-:W-:-:S03]  /*c4f0*/  LEA R56, P5, R13, R6, 0x1 ;  /* 0x000000060d387211 */ /* 0x002fc600078a08ff */
[----:B------:R1:W-:Y:S01]  /*c500*/  STL [R1+0x126c], R18 ;  /* 0x00126c1201007387 */ /* 0x0003e20000100800 */
[----:B------:R-:W-:Y:S02]  /*c510*/  LEA.HI.X.SX32 R15, R15, R0, 0x1, P1 ;  /* 0x000000000f0f7211 */ /* 0x000fe400008f0eff */
[-C--:B0-----:R-:W-:Y:S01]  /*c520*/  LEA R19, P6, R12, R6.reuse, 0x1 ;  /* 0x000000060c137211 */ /* 0x081fe200078c08ff */
[----:B------:R-:W-:Y:S01]  /*c530*/  STL [R1+0x1270], R56 ;  /* 0x0012703801007387 */ /* 0x000fe20000100800 */
[----:B-1----:R-:W-:-:S03]  /*c540*/  LEA R18, P0, R11, R6, 0x1 ;  /* 0x000000060b127211 */ /* 0x002fc600078008ff */
[----:B------:R0:W-:Y:S04]  /*c550*/  STL [R1+0x1274], R19 ;  /* 0x0012741301007387 */ /* 0x0001e80000100800 */
[----:B------:R1:W-:Y:S01]  /*c560*/  STL [R1+0x1278], R18 ;  /* 0x0012781201007387 */ /* 0x0003e20000100800 */
[----:B0-----:R-:W-:-:S03]  /*c570*/  LEA R19, P1, R10, R6, 0x1 ;  /* 0x000000060a137211 */ /* 0x001fc600078208ff */
[----:B------:R0:W-:Y:S01]  /*c580*/  STL [R1+0x1258], R15 ;  /* 0x0012580f01007387 */ /* 0x0001e20000100800 */
[----:B-1----:R-:W-:-:S03]  /*c590*/  LEA.HI.X.SX32 R18, R16, R0, 0x1, P2 ;  /* 0x0000000010127211 */ /* 0x002fc600010f0eff */
[----:B------:R-:W-:Y:S04]  /*c5a0*/  STL [R1+0x125c], R19 ;  /* 0x00125c1301007387 */ /* 0x000fe80000100800 */
[----:B------:R-:W2:Y:S01]  /*c5b0*/  LDL.LU R16, [R1+0x28] ;  /* 0x0000280001107983 */ /* 0x000ea20000300800 */
[----:B0-----:R-:W-:-:S03]  /*c5c0*/  LEA R15, P2, R9, R6, 0x1 ;  /* 0x00000006090f7211 */ /* 0x001fc600078408ff */
[----:B------:R0:W-:Y:S04]  /*c5d0*/  STL [R1+0x1250], R18 ;  /* 0x0012501201007387 */ /* 0x0001e80000100800 */
[----:B------:R1:W-:Y:S01]  /*c5e0*/  STL [R1+0x1254], R15 ;  /* 0x0012540f01007387 */ /* 0x0003e20000100800 */
[----:B0-----:R-:W-:-:S03]  /*c5f0*/  LEA.HI.X.SX32 R18, R17, R0, 0x1, P3 ;  /* 0x0000000011127211 */ /* 0x001fc600018f0eff */
[----:B------:R-:W3:Y:S01]  /*c600*/  LDL.LU R17, [R1+0x1c] ;  /* 0x00001c0001117983 */ /* 0x000ee20000300800 */
[----:B-1----:R-:W-:-:S03]  /*c610*/  LEA R15, P3, R8, R6, 0x1 ;  /* 0x00000006080f7211 */ /* 0x002fc600078608ff */
[----:B------:R0:W-:Y:S02]  /*c620*/  STL [R1+0x1248], R18 ;  /* 0x0012481201007387 */ /* 0x0001e40000100800 */
[-C--:B0-----:R-:W-:Y:S02]  /*c630*/  LEA.HI.X.SX32 R18, R14, R0.reuse, 0x1, P4 ;  /* 0x000000000e127211 */ /* 0x081fe400020f0eff */
[----:B------:R-:W4:Y:S04]  /*c640*/  LDL.LU R14, [R1+0xc] ;  /* 0x00000c00010e7983 */ /* 0x000f280000300800 */
[----:B------:R0:W-:Y:S04]  /*c650*/  STL [R1+0x124c], R15 ;  /* 0x00124c0f01007387 */ /* 0x0001e80000100800 */
[----:B0-----:R-:W2:Y:S04]  /*c660*/  LDL.LU R15, [R1+0x34] ;  /* 0x00003400010f7983 */ /* 0x001ea80000300800 */
[----:B------:R0:W-:Y:S02]  /*c670*/  STL [R1+0xe98], R18 ;  /* 0x000e981201007387 */ /* 0x0001e40000100800 */
[----:B0-----:R-:W-:-:S02]  /*c680*/  LEA.HI.X.SX32 R18, R13, R0, 0x1, P5 ;  /* 0x000000000d127211 */ /* 0x001fc400028f0eff */
[----:B------:R-:W3:Y:S01]  /*c690*/  LDL.LU R13, [R1] ;  /* 0x00000000010d7983 */ /* 0x000ee20000300800 */
[----:B------:R-:W-:Y:S02]  /*c6a0*/  IMAD R7, R7, UR6, RZ ;  /* 0x0000000607077c24 */ /* 0x000fe4000f8e02ff */
[----:B------:R-:W-:-:S03]  /*c6b0*/  IMAD R5, R5, UR6, RZ ;  /* 0x0000000605057c24 */ /* 0x000fc6000f8e02ff */
[-C--:B------:R-:W-:Y:S01]  /*c6c0*/  LEA R19, P4, R7, R6.reuse, 0x1 ;  /* 0x0000000607137211 */ /* 0x080fe200078808ff */
[----:B------:R-:W-:Y:S01]  /*c6d0*/  IMAD R4, R4, UR6, RZ ;  /* 0x0000000604047c24 */ /* 0x000fe2000f8e02ff */
[----:B------:R-:W-:-:S03]  /*c6e0*/  LEA R56, P5, R5, R6, 0x1 ;  /* 0x0000000605387211 */ /* 0x000fc600078a08ff */
[----:B------:R0:W-:Y:S01]  /*c6f0*/  STL [R1+0xeb8], R19 ;  /* 0x000eb81301007387 */ /* 0x0001e20000100800 */
[----:B------:R-:W-:-:S03]  /*c700*/  IMAD R3, R3, UR6, RZ ;  /* 0x0000000603037c24 */ /* 0x000fc6000f8e02ff */
[----:B------:R1:W-:Y:S01]  /*c710*/  STL [R1+0xe9c], R18 ;  /* 0x000e9c1201007387 */ /* 0x0003e20000100800 */
[-C--:B------:R-:W-:Y:S01]  /*c720*/  LEA.HI.X.SX32 R11, R11, R0.reuse, 0x1, P0 ;  /* 0x000000000b0b7211 */ /* 0x080fe200000f0eff */
[----:B------:R-:W-:Y:S02]  /*c730*/  IMAD R2, R2, UR6, RZ ;  /* 0x0000000602027c24 */ /* 0x000fe4000f8e02ff */
[----:B0-----:R-:W2:Y:S01]  /*c740*/  LDL.LU R19, [R1+0x4c] ;  /* 0x00004c0001137983 */ /* 0x001ea20000300800 */
[----:B-1----:R-:W-:Y:S02]  /*c750*/  LEA.HI.X.SX32 R18, R12, R0, 0x1, P6 ;  /* 0x000000000c127211 */ /* 0x002fe400030f0eff */
[----:B------:R-:W-:Y:S01]  /*c760*/  LEA R12, P6, R4, R6, 0x1 ;  /* 0x00000006040c7211 */ /* 0x000fe200078c08ff */
[----:B------:R0:W-:Y:S01]  /*c770*/  STL [R1+0xec0], R56 ;  /* 0x000ec03801007387 */ /* 0x0001e20000100800 */
[----:B------:R-:W-:-:S03]  /*c780*/  IMAD R58, R58, UR6, RZ ;  /* 0x000000063a3a7c24 */ /* 0x000fc6000f8e02ff */
[----:B------:R1:W-:Y:S01]  /*c790*/  STL [R1+0xea0], R18 ;  /* 0x000ea01201007387 */ /* 0x0003e20000100800 */
[----:B0-----:R-:W-:-:S03]  /*c7a0*/  LEA R56, P0, R3, R6, 0x1 ;  /* 0x0000000603387211 */ /* 0x001fc600078008ff */
[----:B-1----:R-:W2:Y:S04]  /*c7b0*/  LDL.LU R18, [R1+0x5c] ;  /* 0x00005c0001127983 */ /* 0x002ea80000300800 */
[----:B------:R0:W-:Y:S04]  /*c7c0*/  STL [R1+0xec8], R12 ;  /* 0x000ec80c01007387 */ /* 0x0001e80000100800 */
[----:B------:R1:W-:Y:S01]  /*c7d0*/  STL [R1+0xea4], R11 ;  /* 0x000ea40b01007387 */ /* 0x0003e20000100800 */
[----:B0-----:R-:W-:-:S03]  /*c7e0*/  LEA.HI.X.SX32 R12, R10, R0, 0x1, P1 ;  /* 0x000000000a0c7211 */ /* 0x001fc600008f0eff */
[----:B------:R0:W-:Y:S01]  /*c7f0*/  STL [R1+0xed0], R56 ;  /* 0x000ed03801007387 */ /* 0x0001e20000100800 */
[----:B------:R-:W-:Y:S02]  /*c800*/  LEA.HI.X.SX32 R10, R9, R0, 0x1, P2 ;  /* 0x00000000090a7211 */ /* 0x000fe400010f0eff */
[-C--:B-1----:R-:W-:Y:S01]  /*c810*/  LEA R11, P1, R2, R6.reuse, 0x1 ;  /* 0x00000006020b7211 */ /* 0x082fe200078208ff */
[----:B------:R-:W-:Y:S01]  /*c820*/  STL [R1+0xea8], R12 ;  /* 0x000ea80c01007387 */ /* 0x000fe20000100800 */
[----:B------:R-:W-:Y:S02]  /*c830*/  LEA R9, P2, R58, R6, 0x1 ;  /* 0x000000063a097211 */ /* 0x000fe400078408ff */
[-C--:B------:R-:W-:Y:S01]  /*c840*/  LEA.HI.X.SX32 R8, R8, R0.reuse, 0x1, P3 ;  /* 0x0000000008087211 */ /* 0x080fe200018f0eff */
[----:B------:R-:W-:Y:S04]  /*c850*/  STL [R1+0xed8], R11 ;  /* 0x000ed80b01007387 */ /* 0x000fe80000100800 */
[----:B0-----:R-:W2:Y:S04]  /*c860*/  LDL.LU R56, [R1+0x74] ;  /* 0x0000740001387983 */ /* 0x001ea80000300800 */
[----:B------:R-:W-:Y:S04]  /*c870*/  STL [R1+0xeac], R10 ;  /* 0x000eac0a01007387 */ /* 0x000fe80000100800 */
[----:B------:R-:W-:Y:S04]  /*c880*/  STL [R1+0xee0], R9 ;  /* 0x000ee00901007387 */ /* 0x000fe80000100800 */
[----:B------:R-:W2:Y:S04]  /*c890*/  LDL.LU R57, [R1+0x80] ;  /* 0x0000800001397983 */ /* 0x000ea80000300800 */
[----:B------:R0:W-:Y:S02]  /*c8a0*/  STL [R1+0xeb0], R8 ;  /* 0x000eb00801007387 */ /* 0x0001e40000100800 */
[----:B0-----:R-:W-:-:S02]  /*c8b0*/  LEA.HI.X.SX32 R8, R7, R0, 0x1, P4 ;  /* 0x0000000007087211 */ /* 0x001fc400020f0eff */
[-C--:B----4-:R-:W-:Y:S02]  /*c8c0*/  LEA R10, P4, R14, R6.reuse, 0x1 ;  /* 0x000000060e0a7211 */ /* 0x090fe400078808ff */
[----:B---3--:R-:W-:-:S05]  /*c8d0*/  LEA R9, P3, R13, R6, 0x1 ;  /* 0x000000060d097211 */ /* 0x008fca00078608ff */
[----:B------:R0:W-:Y:S04]  /*c8e0*/  STL [R1+0xee8], R9 ;  /* 0x000ee80901007387 */ /* 0x0001e80000100800 */
[----:B------:R-:W3:Y:S04]  /*c8f0*/  LDL.LU R7, [R1+0x64] ;  /* 0x0000640001077983 */ /* 0x000ee80000300800 */
[----:B------:R1:W-:Y:S01]  /*c900*/  STL [R1+0xeb4], R8 ;  /* 0x000eb40801007387 */ /* 0x0003e20000100800 */
[----:B0-----:R-:W-:-:S03]  /*c910*/  LEA.HI.X.SX32 R9, R5, R0, 0x1, P5 ;  /* 0x0000000005097211 */ /* 0x001fc600028f0eff */
[----:B-1----:R-:W4:Y:S04]  /*c920*/  LDL.LU R8, [R1+0x8c] ;  /* 0x00008c0001087983 */ /* 0x002f280000300800 */
[----:B------:R0:W-:Y:S04]  /*c930*/  STL [R1+0xef0], R10 ;  /* 0x000ef00a01007387 */ /* 0x0001e80000100800 */
[----:B------:R-:W3:Y:S01]  /*c940*/  LDL.LU R5, [R1+0x40] ;  /* 0x0000400001057983 */ /* 0x000ee20000300800 */
[----:B0-----:R-:W-:-:S03]  /*c950*/  LEA R10, P5, R17, R6, 0x1 ;  /* 0x00000006110a7211 */ /* 0x001fc600078a08ff */
[----:B------:R0:W-:Y:S04]  /*c960*/  STL [R1+0xebc], R9 ;  /* 0x000ebc0901007387 */ /* 0x0001e80000100800 */
[----:B------:R-:W4:Y:S04]  /*c970*/  LDL.LU R59, [R1+0x98] ;  /* 0x00009800013b7983 */ /* 0x000f280000300800 */
[----:B------:R-:W-:Y:S04]  /*c980*/  STL [R1+0xef8], R10 ;  /* 0x000ef80a01007387 */ /* 0x000fe80000100800 */
[----:B------:R-:W4:Y:S01]  /*c990*/  LDL.LU R61, [R1+0xa8] ;  /* 0x0000a800013d7983 */ /* 0x000f220000300800 */
[----:B0-----:R-:W-:-:S02]  /*c9a0*/  LEA.HI.X.SX32 R9, R4, R0, 0x1, P6 ;  /* 0x0000000004097211 */ /* 0x001fc400030f0eff */
[----:B--2---:R-:W-:Y:S02]  /*c9b0*/  LEA R4, P6, R16, R6, 0x1 ;  /* 0x0000000610047211 */ /* 0x004fe400078c08ff */
[----:B------:R-:W-:Y:S01]  /*c9c0*/  LEA.HI.X.SX32 R3, R3, R0, 0x1, P0 ;  /* 0x0000000003037211 */ /* 0x000fe200000f0eff */
[----:B------:R0:W-:Y:S04]  /*c9d0*/  STL [R1+0xec4], R9 ;  /* 0x000ec40901007387 */ /* 0x0001e80000100800 */
[----:B------:R1:W-:Y:S04]  /*c9e0*/  STL [R1+0xf00], R4 ;  /* 0x000f000401007387 */ /* 0x0003e80000100800 */
[----:B0-----:R-:W2:Y:S01]  /*c9f0*/  LDL.LU R9, [R1+0xb4] ;  /* 0x0000b40001097983 */ /* 0x001ea20000300800 */
[----:B-1----:R-:W-:-:S03]  /*ca00*/  LEA R4, P0, R15, R6, 0x1 ;  /* 0x000000060f047211 */ /* 0x002fc600078008ff */
[----:B------:R0:W-:Y:S04]  /*ca10*/  STL [R1+0xecc], R3 ;  /* 0x000ecc0301007387 */ /* 0x0001e80000100800 */
[----:B------:R-:W2:Y:S01]  /*ca20*/  LDL.LU R60, [R1+0xbc] ;  /* 0x0000bc00013c7983 */ /* 0x000ea20000300800 */
[----:B0-----:R-:W-:-:S03]  /*ca30*/  LEA.HI.X.SX32 R3, R2, R0, 0x1, P1 ;  /* 0x0000000002037211 */ /* 0x001fc600008f0eff */
[----:B------:R-:W-:Y:S04]  /*ca40*/  STL [R1+0xf08], R4 ;  /* 0x000f080401007387 */ /* 0x000fe80000100800 */
[----:B------:R0:W-:Y:S04]  /*ca50*/  STL [R1+0xed4], R3 ;  /* 0x000ed40301007387 */ /* 0x0001e80000100800 */
[----:B------:R-:W2:Y:S01]  /*ca60*/  LDL.LU R10, [R1+0xb8] ;  /* 0x0000b800010a7983 */ /* 0x000ea20000300800 */
[----:B0-----:R-:W-:Y:S02]  /*ca70*/  LEA.HI.X.SX32 R3, R58, R0, 0x1, P2 ;  /* 0x000000003a037211 */ /* 0x001fe400010f0eff */
[----:B---3--:R-:W-:-:S05]  /*ca80*/  LEA R2, P1, R5, R6, 0x1 ;  /* 0x0000000605027211 */ /* 0x008fca00078208ff */
[----:B------:R0:W-:Y:S04]  /*ca90*/  STL [R1+0xf10], R2 ;  /* 0x000f100201007387 */ /* 0x0001e80000100800 */
[----:B------:R1:W-:Y:S04]  /*caa0*/  STL [R1+0xedc], R3 ;  /* 0x000edc0301007387 */ /* 0x0003e80000100800 */
[----:B------:R-:W3:Y:S01]  /*cab0*/  LDL.LU R11, [R1+0xb0] ;  /* 0x0000b000010b7983 */ /* 0x000ee20000300800 */
[----:B0-----:R-:W-:Y:S02]  /*cac0*/  LEA R2, P2, R19, R6, 0x1 ;  /* 0x0000000613027211 */ /* 0x001fe400078408ff */
[----:B-1----:R-:W-:-:S03]  /*cad0*/  LEA.HI.X.SX32 R3, R13, R0, 0x1, P3 ;  /* 0x000000000d037211 */ /* 0x002fc600018f0eff */
[----:B------:R0:W-:Y:S04]  /*cae0*/  STL [R1+0xf18], R2 ;  /* 0x000f180201007387 */ /* 0x0001e80000100800 */
[----:B------:R-:W3:Y:S04]  /*caf0*/  LDL.LU R12, [R1+0xac] ;  /* 0x0000ac00010c7983 */ /* 0x000ee80000300800 */
[----:B------:R1:W-:Y:S01]  /*cb00*/  STL [R1+0xee4], R3 ;  /* 0x000ee40301007387 */ /* 0x0003e20000100800 */
[----:B0-----:R-:W-:-:S05]  /*cb10*/  LEA R2, P3, R18, R6, 0x1 ;  /* 0x0000000612027211 */ /* 0x001fca00078608ff */
[----:B------:R0:W-:Y:S01]  /*cb20*/  STL [R1+0xf20], R2 ;  /* 0x000f200201007387 */ /* 0x0001e20000100800 */
[----:B-1----:R-:W-:-:S03]  /*cb30*/  LEA.HI.X.SX32 R3, R14, R0, 0x1, P4 ;  /* 0x000000000e037211 */ /* 0x002fc600020f0eff */
[----:B------:R-:W3:Y:S04]  /*cb40*/  LDL.LU R13, [R1+0xa4] ;  /* 0x0000a400010d7983 */ /* 0x000ee80000300800 */
[----:B------:R1:W-:Y:S01]  /*cb50*/  STL [R1+0xeec], R3 ;  /* 0x000eec0301007387 */ /* 0x0003e20000100800 */
[----:B0-----:R-:W-:-:S05]  /*cb60*/  LEA R2, P4, R7, R6, 0x1 ;  /* 0x0000000607027211 */ /* 0x001fca00078808ff */
[----:B------:R0:W-:Y:S01]  /*cb70*/  STL [R1+0xf28], R2 ;  /* 0x000f280201007387 */ /* 0x0001e20000100800 */
[----:B-1----:R-:W-:-:S03]  /*cb80*/  LEA.HI.X.SX32 R3, R17, R0, 0x1, P5 ;  /* 0x0000000011037211 */ /* 0x002fc600028f0eff */
[----:B------:R-:W3:Y:S04]  /*cb90*/  LDL.LU R14, [R1+0xa0] ;  /* 0x0000a000010e7983 */ /* 0x000ee80000300800 */
[----:B------:R1:W-:Y:S01]  /*cba0*/  STL [R1+0xef4], R3 ;  /* 0x000ef40301007387 */ /* 0x0003e20000100800 */
[----:B0-----:R-:W-:-:S03]  /*cbb0*/  LEA R2, P5, R56, R6, 0x1 ;  /* 0x0000000638027211 */ /* 0x001fc600078a08ff */
[----:B------:R-:W3:Y:S01]  /*cbc0*/  LDL.LU R17, [R1+0x9c] ;  /* 0x00009c0001117983 */ /* 0x000ee20000300800 */
[----:B-1----:R-:W-:-:S03]  /*cbd0*/  LEA.HI.X.SX32 R3, R16, R0, 0x1, P6 ;  /* 0x0000000010037211 */ /* 0x002fc600030f0eff */
[----:B------:R0:W-:Y:S04]  /*cbe0*/  STL [R1+0xf30], R2 ;  /* 0x000f300201007387 */ /* 0x0001e80000100800 */
[----:B------:R1:W-:Y:S04]  /*cbf0*/  STL [R1+0xefc], R3 ;  /* 0x000efc0301007387 */ /* 0x0003e80000100800 */
[----:B------:R-:W3:Y:S01]  /*cc00*/  LDL.LU R16, [R1+0x94] ;  /* 0x0000940001107983 */ /* 0x000ee20000300800 */
[----:B0-----:R-:W-:Y:S02]  /*cc10*/  LEA R2, P6, R57, R6, 0x1 ;  /* 0x0000000639027211 */ /* 0x001fe400078c08ff */
[----:B-1----:R-:W-:-:S03]  /*cc20*/  LEA.HI.X.SX32 R3, R15, R0, 0x1, P0 ;  /* 0x000000000f037211 */ /* 0x002fc600000f0eff */
[----:B------:R4:W-:Y:S04]  /*cc30*/  STL [R1+0xf38], R2 ;  /* 0x000f380201007387 */ /* 0x0009e80000100800 */
[----:B------:R-:W-:Y:S04]  /*cc40*/  STL [R1+0xf04], R3 ;  /* 0x000f040301007387 */ /* 0x000fe80000100800 */
[----:B------:R-:W3:Y:S01]  /*cc50*/  LDL.LU R15, [R1+0x90] ;  /* 0x00009000010f7983 */ /* 0x000ee20000300800 */
[----:B------:R-:W-:Y:S02]  /*cc60*/  LEA.HI.X.SX32 R4, R5, R0, 0x1, P1 ;  /* 0x0000000005047211 */ /* 0x000fe400008f0eff */
[----:B----4-:R-:W-:-:S05]  /*cc70*/  LEA R2, P0, R8, R6, 0x1 ;  /* 0x0000000608027211 */ /* 0x010fca00078008ff */
[----:B------:R0:W-:Y:S04]  /*cc80*/  STL [R1+0xf40], R2 ;  /* 0x000f400201007387 */ /* 0x0001e80000100800 */
[----:B------:R1:W-:Y:S01]  /*cc90*/  STL [R1+0xf0c], R4 ;  /* 0x000f0c0401007387 */ /* 0x0003e20000100800 */
[----:B0-----:R-:W-:-:S03]  /*cca0*/  LEA.HI.X.SX32 R2, R19, R0, 0x1, P2 ;  /* 0x0000000013027211 */ /* 0x001fc600010f0eff */
[----:B------:R-:W4:Y:S01]  /*ccb0*/  LDL.LU R19, [R1+0x88] ;  /* 0x0000880001137983 */ /* 0x000f220000300800 */
[-C--:B------:R-:W-:Y:S02]  /*ccc0*/  LEA R3, P1, R59, R6.reuse, 0x1 ;  /* 0x000000063b037211 */ /* 0x080fe400078208ff */
[----:B-1----:R-:W-:-:S03]  /*ccd0*/  LEA R4, P2, R61, R6, 0x1 ;  /* 0x000000063d047211 */ /* 0x002fc600078408ff */
[----:B------:R0:W-:Y:S04]  /*cce0*/  STL [R1+0xf48], R3 ;  /* 0x000f480301007387 */ /* 0x0001e80000100800 */
[----:B------:R2:W-:Y:S04]  /*ccf0*/  STL [R1+0xf14], R2 ;  /* 0x000f140201007387 */ /* 0x0005e80000100800 */
[----:B------:R1:W-:Y:S01]  /*cd00*/  STL [R1+0xf50], R4 ;  /* 0x000f500401007387 */ /* 0x0003e20000100800 */
[----:B0-----:R-:W-:-:S03]  /*cd10*/  LEA.HI.X.SX32 R3, R18, R0, 0x1, P3 ;  /* 0x0000000012037211 */ /* 0x001fc600018f0eff */
[----:B------:R-:W4:Y:S01]  /*cd20*/  LDL.LU R18, [R1+0x84] ;  /* 0x0000840001127983 */ /* 0x000f220000300800 */
[----:B--2---:R-:W-:Y:S02]  /*cd30*/  LEA R2, P3, R9, R6, 0x1 ;  /* 0x0000000609027211 */ /* 0x004fe400078608ff */
[----:B-1----:R-:W-:Y:S01]  /*cd40*/  LEA.HI.X.SX32 R4, R7, R0, 0x1, P4 ;  /* 0x0000000007047211 */ /* 0x002fe200020f0eff */
[----:B------:R0:W-:Y:S04]  /*cd50*/  STL [R1+0xf1c], R3 ;  /* 0x000f1c0301007387 */ /* 0x0001e80000100800 */
[----:B------:R1:W-:Y:S04]  /*cd60*/  STL [R1+0xf58], R2 ;  /* 0x000f580201007387 */ /* 0x0003e80000100800 */
[----:B------:R2:W-:Y:S01]  /*cd70*/  STL [R1+0xf24], R4 ;  /* 0x000f240401007387 */ /* 0x0005e20000100800 */
[----:B0-----:R-:W-:-:S02]  /*cd80*/  LEA R3, P4, R60, R6, 0x1 ;  /* 0x000000063c037211 */ /* 0x001fc400078808ff */
[----:B-1----:R-:W-:Y:S02]  /*cd90*/  LEA.HI.X.SX32 R2, R56, R0, 0x1, P5 ;  /* 0x0000000038027211 */ /* 0x002fe400028f0eff */
[----:B------:R-:W4:Y:S01]  /*cda0*/  LDL.LU R56, [R1+0x7c] ;  /* 0x00007c0001387983 */ /* 0x000f220000300800 */
[----:B--2---:R-:W-:-:S03]  /*cdb0*/  LEA R4, P5, R10, R6, 0x1 ;  /* 0x000000060a047211 */ /* 0x004fc600078a08ff */
[----:B------:R0:W-:Y:S04]  /*cdc0*/  STL [R1+0xf60], R3 ;  /* 0x000f600301007387 */ /* 0x0001e80000100800 */
[----:B------:R-:W-:Y:S04]  /*cdd0*/  STL [R1+0xf2c], R2 ;  /* 0x000f2c0201007387 */ /* 0x000fe80000100800 */
[----:B------:R1:W-:Y:S01]  /*cde0*/  STL [R1+0xf68], R4 ;  /* 0x000f680401007387 */ /* 0x0003e20000100800 */
[----:B0-----:R-:W-:-:S03]  /*cdf0*/  LEA.HI.X.SX32 R3, R57, R0, 0x1, P6 ;  /* 0x0000000039037211 */ /* 0x001fc600030f0eff */
[----:B------:R-:W2:Y:S01]  /*ce00*/  LDL.LU R57, [R1+0x78] ;  /* 0x0000780001397983 */ /* 0x000ea20000300800 */
[----:B-1----:R-:W-:-:S03]  /*ce10*/  LEA.HI.X.SX32 R4, R8, R0, 0x1, P0 ;  /* 0x0000000008047211 */ /* 0x002fc600000f0eff */
[----:B------:R0:W-:Y:S01]  /*ce20*/  STL [R1+0xf34], R3 ;  /* 0x000f340301007387 */ /* 0x0001e20000100800 */
[----:B---3--:R-:W-:-:S05]  /*ce30*/  LEA R2, P6, R11, R6, 0x1 ;  /* 0x000000060b027211 */ /* 0x008fca00078c08ff */
[----:B------:R1:W-:Y:S04]  /*ce40*/  STL [R1+0xf70], R2 ;  /* 0x000f700201007387 */ /* 0x0003e80000100800 */
[----:B------:R3:W-:Y:S01]  /*ce50*/  STL [R1+0xf3c], R4 ;  /* 0x000f3c0401007387 */ /* 0x0007e20000100800 */
[----:B0-----:R-:W-:Y:S02]  /*ce60*/  LEA R3, P0, R12, R6, 0x1 ;  /* 0x000000060c037211 */ /* 0x001fe400078008ff */
[----:B-1----:R-:W-:Y:S02]  /*ce70*/  LEA.HI.X.SX32 R2, R59, R0, 0x1, P1 ;  /* 0x000000003b027211 */ /* 0x002fe400008f0eff */
[----:B------:R-:W2:Y:S04]  /*ce80*/  LDL.LU R59, [R1+0x70] ;  /* 0x00007000013b7983 */ /* 0x000ea80000300800 */
[----:B------:R0:W-:Y:S01]  /*ce90*/  STL [R1+0xf78], R3 ;  /* 0x000f780301007387 */ /* 0x0001e20000100800 */
[----:B---3--:R-:W-:-:S03]  /*cea0*/  LEA R4, P1, R13, R6, 0x1 ;  /* 0x000000060d047211 */ /* 0x008fc600078208ff */
[----:B------:R1:W-:Y:S01]  /*ceb0*/  STL [R1+0xf44], R2 ;  /* 0x000f440201007387 */ /* 0x0003e20000100800 */
[----:B0-----:R-:W-:-:S03]  /*cec0*/  LEA.HI.X.SX32 R3, R61, R0, 0x1, P2 ;  /* 0x000000003d037211 */ /* 0x001fc600010f0eff */
[----:B------:R0:W-:Y:S04]  /*ced0*/  STL [R1+0xf80], R4 ;  /* 0x000f800401007387 */ /* 0x0001e80000100800 */
[----:B------:R-:W3:Y:S01]  /*cee0*/  LDL.LU R61, [R1+0x6c] ;  /* 0x00006c00013d7983 */ /* 0x000ee20000300800 */
[----:B-1----:R-:W-:Y:S02]  /*cef0*/  LEA R2, P2, R14, R6, 0x1 ;  /* 0x000000060e027211 */ /* 0x002fe400078408ff */
[----:B0-----:R-:W-:Y:S01]  /*cf00*/  LEA.HI.X.SX32 R4, R9, R0, 0x1, P3 ;  /* 0x0000000009047211 */ /* 0x001fe200018f0eff */
[----:B------:R0:W-:Y:S04]  /*cf10*/  STL [R1+0xf4c], R3 ;  /* 0x000f4c0301007387 */ /* 0x0001e80000100800 */
[----:B------:R1:W-:Y:S04]  /*cf20*/  STL [R1+0xf88], R2 ;  /* 0x000f880201007387 */ /* 0x0003e80000100800 */
[----:B------:R1:W-:Y:S01]  /*cf30*/  STL [R1+0xf54], R4 ;  /* 0x000f540401007387 */ /* 0x0003e20000100800 */
[----:B0-----:R-:W-:-:S02]  /*cf40*/  LEA R3, P3, R17, R6, 0x1 ;  /* 0x0000000611037211 */ /* 0x001fc400078608ff */
[----:B-1----:R-:W-:Y:S02]  /*cf50*/  LEA.HI.X.SX32 R2, R60, R0, 0x1, P4 ;  /* 0x000000003c027211 */ /* 0x002fe400020f0eff */
[----:B------:R-:W3:Y:S01]  /*cf60*/  LDL.LU R60, [R1+0x68] ;  /* 0x00006800013c7983 */ /* 0x000ee20000300800 */
[----:B------:R-:W-:-:S03]  /*cf70*/  LEA R4, P4, R16, R6, 0x1 ;  /* 0x0000000610047211 */ /* 0x000fc600078808ff */
[----:B------:R0:W-:Y:S04]  /*cf80*/  STL [R1+0xf90], R3 ;  /* 0x000f900301007387 */ /* 0x0001e80000100800 */
[----:B------:R1:W-:Y:S04]  /*cf90*/  STL [R1+0xf5c], R2 ;  /* 0x000f5c0201007387 */ /* 0x0003e80000100800 */
[----:B------:R-:W-:Y:S01]  /*cfa0*/  STL [R1+0xf98], R4 ;  /* 0x000f980401007387 */ /* 0x000fe20000100800 */
[----:B0-----:R-:W-:-:S03]  /*cfb0*/  LEA.HI.X.SX32 R3, R10, R0, 0x1, P5 ;  /* 0x000000000a037211 */ /* 0x001fc600028f0eff */
[----:B------:R-:W3:Y:S01]  /*cfc0*/  LDL.LU R58, [R1+0x60] ;  /* 0x00006000013a7983 */ /* 0x000ee20000300800 */
[----:B-1----:R-:W-:-:S03]  /*cfd0*/  LEA R2, P5, R15, R6, 0x1 ;  /* 0x000000060f027211 */ /* 0x002fc600078a08ff */
[----:B------:R0:W-:Y:S04]  /*cfe0*/  STL [R1+0xf64], R3 ;  /* 0x000f640301007387 */ /* 0x0001e80000100800 */
[----:B------:R1:W-:Y:S01]  /*cff0*/  STL [R1+0xfa0], R2 ;  /* 0x000fa00201007387 */ /* 0x0003e20000100800 */
[----:B0-----:R-:W-:-:S03]  /*d000*/  LEA.HI.X.SX32 R3, R11, R0, 0x1, P6 ;  /* 0x000000000b037211 */ /* 0x001fc600030f0eff */
[----:B-1----:R-:W3:Y:S04]  /*d010*/  LDL.LU R2, [R1+0x58] ;  /* 0x0000580001027983 */ /* 0x002ee80000300800 */
[----:B------:R0:W-:Y:S01]  /*d020*/  STL [R1+0xf6c], R3 ;  /* 0x000f6c0301007387 */ /* 0x0001e20000100800 */
[----:B----4-:R-:W-:-:S03]  /*d030*/  LEA R4, P6, R19, R6, 0x1 ;  /* 0x0000000613047211 */ /* 0x010fc600078c08ff */
[----:B0-----:R-:W4:Y:S01]  /*d040*/  LDL.LU R3, [R1+0x54] ;  /* 0x0000540001037983 */ /* 0x001f220000300800 */
[----:B------:R-:W-:-:S03]  /*d050*/  LEA.HI.X.SX32 R5, R12, R0, 0x1, P0 ;  /* 0x000000000c057211 */ /* 0x000fc600000f0eff */
[----:B------:R0:W-:Y:S04]  /*d060*/  STL [R1+0xfa8], R4 ;  /* 0x000fa80401007387 */ /* 0x0001e80000100800 */
[----:B0-----:R-:W4:Y:S01]  /*d070*/  LDL.LU R4, [R1+0x50] ;  /* 0x0000500001047983 */ /* 0x001f220000300800 */
[----:B------:R-:W-:-:S03]  /*d080*/  LEA R7, P0, R18, R6, 0x1 ;  /* 0x0000000612077211 */ /* 0x000fc600078008ff */
[----:B------:R0:W-:Y:S04]  /*d090*/  STL [R1+0xf74], R5 ;  /* 0x000f740501007387 */ /* 0x0001e80000100800 */
[----:B0-----:R-:W4:Y:S01]  /*d0a0*/  LDL.LU R5, [R1+0x48] ;  /* 0x0000480001057983 */ /* 0x001f220000300800 */
[----:B------:R-:W-:-:S03]  /*d0b0*/  LEA.HI.X.SX32 R8, R13, R0, 0x1, P1 ;  /* 0x000000000d087211 */ /* 0x000fc600008f0eff */
[----:B------:R0:W-:Y:S04]  /*d0c0*/  STL [R1+0xfb0], R7 ;  /* 0x000fb00701007387 */ /* 0x0001e80000100800 */
[----:B0-----:R-:W4:Y:S04]  /*d0d0*/  LDL.LU R7, [R1+0x44] ;  /* 0x0000440001077983 */ /* 0x001f280000300800 */
[----:B------:R0:W-:Y:S04]  /*d0e0*/  STL [R1+0xf7c], R8 ;  /* 0x000f7c0801007387 */ /* 0x0001e80000100800 */
[----:B0-----:R-:W4:Y:S01]  /*d0f0*/  LDL.LU R8, [R1+0x3c] ;  /* 0x00003c0001087983 */ /* 0x001f220000300800 */
[----:B------:R-:W-:-:S02]  /*d100*/  LEA R9, P1, R56, R6, 0x1 ;  /* 0x0000000638097211 */ /* 0x000fc400078208ff */
[----:B------:R-:W-:Y:S02]  /*d110*/  LEA.HI.X.SX32 R10, R14, R0, 0x1, P2 ;  /* 0x000000000e0a7211 */ /* 0x000fe400010f0eff */
[----:B--2---:R-:W-:Y:S01]  /*d120*/  LEA R11, P2, R57, R6, 0x1 ;  /* 0x00000006390b7211 */ /* 0x004fe200078408ff */
[----:B------:R0:W-:Y:S01]  /*d130*/  STL [R1+0xfb8], R9 ;  /* 0x000fb80901007387 */ /* 0x0001e20000100800 */
[-C--:B------:R-:W-:Y:S02]  /*d140*/  LEA.HI.X.SX32 R12, R17, R0.reuse, 0x1, P3 ;  /* 0x00000000110c7211 */ /* 0x080fe400018f0eff */
[-C--:B------:R-:W-:Y:S01]  /*d150*/  LEA.HI.X.SX32 R14, R16, R0.reuse, 0x1, P4 ;  /* 0x00000000100e7211 */ /* 0x080fe200020f0eff */
[----:B0-----:R-:W2:Y:S04]  /*d160*/  LDL.LU R9, [R1+0x38] ;  /* 0x0000380001097983 */ /* 0x001ea80000300800 */
[----:B------:R0:W-:Y:S01]  /*d170*/  STL [R1+0xf84], R10 ;  /* 0x000f840a01007387 */ /* 0x0001e20000100800 */
[----:B------:R-:W-:-:S03]  /*d180*/  LEA.HI.X.SX32 R16, R15, R0, 0x1, P5 ;  /* 0x000000000f107211 */ /* 0x000fc600028f0eff */
[----:B0-----:R-:W2:Y:S04]  /*d190*/  LDL.LU R10, [R1+0x30] ;  /* 0x00003000010a7983 */ /* 0x001ea80000300800 */
[----:B------:R0:W-:Y:S01]  /*d1a0*/  STL [R1+0xfc0], R11 ;  /* 0x000fc00b01007387 */ /* 0x0001e20000100800 */
[----:B------:R-:W-:-:S03]  /*d1b0*/  LEA.HI.X.SX32 R19, R19, R0, 0x1, P6 ;  /* 0x0000000013137211 */ /* 0x000fc600030f0eff */
[----:B0-----:R-:W2:Y:S04]  /*d1c0*/  LDL.LU R11, [R1+0x2c] ;  /* 0x00002c00010b7983 */ /* 0x001ea80000300800 */
[----:B------:R0:W-:Y:S04]  /*d1d0*/  STL [R1+0xf8c], R12 ;  /* 0x000f8c0c01007387 */ /* 0x0001e80000100800 */
[----:B0-----:R-:W2:Y:S01]  /*d1e0*/  LDL.LU R12, [R1+0x24] ;  /* 0x00002400010c7983 */ /* 0x001ea20000300800 */
[-C--:B------:R-:W-:Y:S02]  /*d1f0*/  LEA.HI.X.SX32 R18, R18, R0.reuse, 0x1, P0 ;  /* 0x0000000012127211 */ /* 0x080fe400000f0eff */
[----:B------:R-:W-:-:S02]  /*d200*/  LEA.HI.X.SX32 R56, R56, R0, 0x1, P1 ;  /* 0x0000000038387211 */ /* 0x000fc400008f0eff */
[----:B------:R-:W-:Y:S02]  /*d210*/  LEA.HI.X.SX32 R57, R57, R0, 0x1, P2 ;  /* 0x0000000039397211 */ /* 0x000fe400010f0eff */
[----:B------:R-:W-:-:S05]  /*d220*/  LEA R13, P3, R59, R6, 0x1 ;  /* 0x000000063b0d7211 */ /* 0x000fca00078608ff */
[----:B------:R0:W-:Y:S04]  /*d230*/  STL [R1+0xfc8], R13 ;  /* 0x000fc80d01007387 */ /* 0x0001e80000100800 */
[----:B0-----:R-:W2:Y:S01]  /*d240*/  LDL.LU R13, [R1+0x20] ;  /* 0x00002000010d7983 */ /* 0x001ea20000300800 */
[----:B---3--:R-:W-:-:S03]  /*d250*/  LEA R17, P4, R61, R6, 0x1 ;  /* 0x000000063d117211 */ /* 0x008fc600078808ff */
[----:B------:R0:W-:Y:S04]  /*d260*/  STL [R1+0xf94], R14 ;  /* 0x000f940e01007387 */ /* 0x0001e80000100800 */
[----:B0-----:R-:W3:Y:S04]  /*d270*/  LDL.LU R14, [R1+0x18] ;  /* 0x00001800010e7983 */ /* 0x001ee80000300800 */
[----:B------:R0:W-:Y:S01]  /*d280*/  STL [R1+0xfd0], R17 ;  /* 0x000fd01101007387 */ /* 0x0001e20000100800 */
[----:B------:R-:W-:-:S03]  /*d290*/  LEA R15, P5, R60, R6, 0x1 ;  /* 0x000000063c0f7211 */ /* 0x000fc600078a08ff */
[----:B0-----:R-:W3:Y:S04]  /*d2a0*/  LDL.LU R17, [R1+0x14] ;  /* 0x0000140001117983 */ /* 0x001ee80000300800 */
[----:B------:R0:W-:Y:S04]  /*d2b0*/  STL [R1+0xf9c], R16 ;  /* 0x000f9c1001007387 */ /* 0x0001e80000100800 */
[----:B0-----:R-:W3:Y:S04]  /*d2c0*/  LDL.LU R16, [R1+0x10] ;  /* 0x0000100001107983 */ /* 0x001ee80000300800 */
[----:B------:R0:W-:Y:S04]  /*d2d0*/  STL [R1+0xfd8], R15 ;  /* 0x000fd80f01007387 */ /* 0x0001e80000100800 */
[----:B0-----:R-:W3:Y:S04]  /*d2e0*/  LDL.LU R15, [R1+0x8] ;  /* 0x00000800010f7983 */ /* 0x001ee80000300800 */
[----:B------:R0:W-:Y:S02]  /*d2f0*/  STL [R1+0xfa4], R19 ;  /* 0x000fa41301007387 */ /* 0x0001e40000100800 */
[----:B0-----:R-:W-:-:S05]  /*d300*/  LEA R19, P6, R58, R6, 0x1 ;  /* 0x000000063a137211 */ /* 0x001fca00078c08ff */
[----:B------:R0:W-:Y:S04]  /*d310*/  STL [R1+0xfe0], R19 ;  /* 0x000fe01301007387 */ /* 0x0001e80000100800 */
[----:B0-----:R-:W3:Y:S04]  /*d320*/  LDL.LU R19, [R1+0x1460] ;  /* 0x0014600001137983 */ /* 0x001ee80000300800 */
[----:B------:R0:W-:Y:S02]  /*d330*/  STL [R1+0xfac], R18 ;  /* 0x000fac1201007387 */ /* 0x0001e40000100800 */
[----:B0-----:R-:W-:-:S05]  /*d340*/  LEA R18, P0, R2, R6, 0x1 ;  /* 0x0000000602127211 */ /* 0x001fca00078008ff */
[----:B------:R0:W-:Y:S04]  /*d350*/  STL [R1+0xfe8], R18 ;  /* 0x000fe81201007387 */ /* 0x0001e80000100800 */
[----:B0-----:R-:W3:Y:S04]  /*d360*/  LDL.LU R18, [R1+0x145c] ;  /* 0x00145c0001127983 */ /* 0x001ee80000300800 */
[----:B------:R4:W-:Y:S02]  /*d370*/  STL [R1+0xfb4], R56 ;  /* 0x000fb43801007387 */ /* 0x0009e40000100800 */
[----:B----4-:R-:W-:-:S05]  /*d380*/  LEA R56, P1, R3, R6, 0x1 ;  /* 0x0000000603387211 */ /* 0x010fca00078208ff */
[----:B------:R0:W-:Y:S01]  /*d390*/  STL [R1+0xff0], R56 ;  /* 0x000ff03801007387 */ /* 0x0001e20000100800 */
[----:B------:R-:W-:-:S03]  /*d3a0*/  LEA.HI.X.SX32 R59, R59, R0, 0x1, P3 ;  /* 0x000000003b3b7211 */ /* 0x000fc600018f0eff */
[----:B0-----:R-:W4:Y:S04]  /*d3b0*/  LDL.LU R56, [R1+0x1458] ;  /* 0x0014580001387983 */ /* 0x001f280000300800 */
[----:B------:R0:W-:Y:S02]  /*d3c0*/  STL [R1+0xfbc], R57 ;  /* 0x000fbc3901007387 */ /* 0x0001e40000100800 */
[----:B0-----:R-:W-:-:S05]  /*d3d0*/  LEA R57, P2, R4, R6, 0x1 ;  /* 0x0000000604397211 */ /* 0x001fca00078408ff */
        /* <DEDUP_REMOVED lines=10> */
[----:B------:R0:W-:Y:S04]  /*d480*/  STL [R1+0x1008], R61 ;  /* 0x0010083d01007387 */ /* 0x0001e80000100800 */
[----:B0-----:R-:W4:Y:S04]  /*d490*/  LDL.LU R61, [R1+0x144c] ;  /* 0x00144c00013d7983 */ /* 0x001f280000300800 */
[----:B------:R0:W-:Y:S02]  /*d4a0*/  STL [R1+0xfd4], R60 ;  /* 0x000fd43c01007387 */ /* 0x0001e40000100800 */
[----:B0-----:R-:W-:-:S05]  /*d4b0*/  LEA R60, P5, R8, R6, 0x1 ;  /* 0x00000006083c7211 */ /* 0x001fca00078a08ff */
[----:B------:R0:W-:Y:S04]  /*d4c0*/  STL [R1+0x1010], R60 ;  /* 0x0010103c01007387 */ /* 0x0001e80000100800 */
[----:B0-----:R-:W4:Y:S01]  /*d4d0*/  LDL.LU R60, [R1+0x1448] ;  /* 0x00144800013c7983 */ /* 0x001f220000300800 */
[----:B------:R-:W-:-:S05]  /*d4e0*/  LEA.HI.X.SX32 R58, R58, R0, 0x1, P6 ;  /* 0x000000003a3a7211 */ /* 0x000fca00030f0eff */
[----:B------:R2:W-:Y:S01]  /*d4f0*/  STL [R1+0xfdc], R58 ;  /* 0x000fdc3a01007387 */ /* 0x0005e20000100800 */
[----:B------:R-:W-:Y:S02]  /*d500*/  LEA.HI.X.SX32 R2, R2, R0, 0x1, P0 ;  /* 0x0000000002027211 */ /* 0x000fe400000f0eff */
[----:B--2---:R-:W-:-:S05]  /*d510*/  LEA R58, P6, R9, R6, 0x1 ;  /* 0x00000006093a7211 */ /* 0x004fca00078c08ff */
[----:B------:R0:W-:Y:S04]  /*d520*/  STL [R1+0x1018], R58 ;  /* 0x0010183a01007387 */ /* 0x0001e80000100800 */
[----:B------:R1:W-:Y:S01]  /*d530*/  STL [R1+0xfe4], R2 ;  /* 0x000fe40201007387 */ /* 0x0003e20000100800 */
[----:B0-----:R-:W-:Y:S02]  /*d540*/  LEA R58, P0, R10, R6, 0x1 ;  /* 0x000000060a3a7211 */ /* 0x001fe400078008ff */
[----:B-1----:R-:W-:-:S03]  /*d550*/  LEA.HI.X.SX32 R2, R3, R0, 0x1, P1 ;  /* 0x0000000003027211 */ /* 0x002fc600008f0eff */
[----:B------:R0:W-:Y:S01]  /*d560*/  STL [R1+0x1020], R58 ;  /* 0x0010203a01007387 */ /* 0x0001e20000100800 */
[----:B------:R-:W-:-:S03]  /*d570*/  LEA.HI.X.SX32 R3, R4, R0, 0x1, P2 ;  /* 0x0000000004037211 */ /* 0x000fc600010f0eff */
[----:B------:R1:W-:Y:S01]  /*d580*/  STL [R1+0xfec], R2 ;  /* 0x000fec0201007387 */ /* 0x0003e20000100800 */
[----:B------:R-:W-:Y:S02]  /*d590*/  LEA.HI.X.SX32 R4, R5, R0, 0x1, P3 ;  /* 0x0000000005047211 */ /* 0x000fe400018f0eff */
[-C--:B0-----:R-:W-:Y:S02]  /*d5a0*/  LEA R58, P1, R11, R6.reuse, 0x1 ;  /* 0x000000060b3a7211 */ /* 0x081fe400078208ff */
[----:B-1----:R-:W-:-:S03]  /*d5b0*/  LEA R2, P2, R12, R6, 0x1 ;  /* 0x000000060c027211 */ /* 0x002fc600078408ff */
[----:B------:R-:W-:Y:S04]  /*d5c0*/  STL [R1+0x1028], R58 ;  /* 0x0010283a01007387 */ /* 0x000fe80000100800 */
[----:B------:R0:W-:Y:S04]  /*d5d0*/  STL [R1+0xff4], R3 ;  /* 0x000ff40301007387 */ /* 0x0001e80000100800 */
[----:B------:R1:W-:Y:S04]  /*d5e0*/  STL [R1+0x1030], R2 ;  /* 0x0010300201007387 */ /* 0x0003e80000100800 */
[----:B------:R3:W-:Y:S01]  /*d5f0*/  STL [R1+0xffc], R4 ;  /* 0x000ffc0401007387 */ /* 0x0007e20000100800 */
[----:B0-----:R-:W-:-:S02]  /*d600*/  LEA R3, P3, R13, R6, 0x1 ;  /* 0x000000060d037211 */ /* 0x001fc400078608ff */
[----:B-1----:R-:W-:-:S03]  /*d610*/  LEA.HI.X.SX32 R2, R7, R0, 0x1, P4 ;  /* 0x0000000007027211 */ /* 0x002fc600020f0eff */
[----:B------:R0:W-:Y:S01]  /*d620*/  STL [R1+0x1038], R3 ;  /* 0x0010380301007387 */ /* 0x0001e20000100800 */
[----:B---3--:R-:W-:-:S03]  /*d630*/  LEA R4, P4, R14, R6, 0x1 ;  /* 0x000000060e047211 */ /* 0x008fc600078808ff */
[----:B------:R1:W-:Y:S04]  /*d640*/  STL [R1+0x1004], R2 ;  /* 0x0010040201007387 */ /* 0x0003e80000100800 */
[----:B------:R2:W-:Y:S01]  /*d650*/  STL [R1+0x1040], R4 ;  /* 0x0010400401007387 */ /* 0x0005e20000100800 */
[----:B0-----:R-:W-:Y:S02]  /*d660*/  LEA.HI.X.SX32 R3, R8, R0, 0x1, P5 ;  /* 0x0000000008037211 */ /* 0x001fe400028f0eff */
[----:B-1----:R-:W-:-:S03]  /*d670*/  LEA R2, P5, R17, R6, 0x1 ;  /* 0x0000000611027211 */ /* 0x002fc600078a08ff */
[----:B------:R0:W-:Y:S01]  /*d680*/  STL [R1+0x100c], R3 ;  /* 0x00100c0301007387 */ /* 0x0001e20000100800 */
[----:B--2---:R-:W-:-:S03]  /*d690*/  LEA.HI.X.SX32 R4, R9, R0, 0x1, P6 ;  /* 0x0000000009047211 */ /* 0x004fc600030f0eff */
[----:B------:R1:W-:Y:S04]  /*d6a0*/  STL [R1+0x1048], R2 ;  /* 0x0010480201007387 */ /* 0x0003e80000100800 */
[----:B------:R2:W-:Y:S01]  /*d6b0*/  STL [R1+0x1014], R4 ;  /* 0x0010140401007387 */ /* 0x0005e20000100800 */
[----:B0-----:R-:W-:Y:S02]  /*d6c0*/  LEA R3, P6, R16, R6, 0x1 ;  /* 0x0000000610037211 */ /* 0x001fe400078c08ff */
[----:B-1----:R-:W-:-:S03]  /*d6d0*/  LEA.HI.X.SX32 R2, R10, R0, 0x1, P0 ;  /* 0x000000000a027211 */ /* 0x002fc600000f0eff */
[----:B------:R0:W-:Y:S01]  /*d6e0*/  STL [R1+0x1050], R3 ;  /* 0x0010500301007387 */ /* 0x0001e20000100800 */
[----:B--2---:R-:W-:-:S03]  /*d6f0*/  LEA R4, P0, R15, R6, 0x1 ;  /* 0x000000060f047211 */ /* 0x004fc600078008ff */
[----:B------:R-:W-:Y:S04]  /*d700*/  STL [R1+0x101c], R2 ;  /* 0x00101c0201007387 */ /* 0x000fe80000100800 */
[----:B------:R1:W-:Y:S01]  /*d710*/  STL [R1+0x1058], R4 ;  /* 0x0010580401007387 */ /* 0x0003e20000100800 */
[----:B0-----:R-:W-:-:S05]  /*d720*/  LEA.HI.X.SX32 R3, R11, R0, 0x1, P1 ;  /* 0x000000000b037211 */ /* 0x001fca00008f0eff */
[----:B------:R4:W-:Y:S01]  /*d730*/  STL [R1+0x1024], R3 ;  /* 0x0010240301007387 */ /* 0x0009e20000100800 */
[----:B-1----:R-:W-:Y:S01]  /*d740*/  LEA.HI.X.SX32 R4, R12, R0, 0x1, P2 ;  /* 0x000000000c047211 */ /* 0x002fe200010f0eff */
[----:B------:R-:W-:Y:S02]  /*d750*/  IMAD R20, R20, UR6, RZ ;  /* 0x0000000614147c24 */ /* 0x000fe4000f8e02ff */
[----:B------:R-:W-:Y:S02]  /*d760*/  IMAD R21, R21, UR6, RZ ;  /* 0x0000000615157c24 */ /* 0x000fe4000f8e02ff */
[----:B------:R-:W-:Y:S02]  /*d770*/  IMAD R22, R22, UR6, RZ ;  /* 0x0000000616167c24 */ /* 0x000fe4000f8e02ff */
[----:B------:R-:W-:Y:S02]  /*d780*/  IMAD R23, R23, UR6, RZ ;  /* 0x0000000617177c24 */ /* 0x000fe4000f8e02ff */
[----:B------:R-:W-:-:S02]  /*d790*/  IMAD R24, R24, UR6, RZ ;  /* 0x0000000618187c24 */ /* 0x000fc4000f8e02ff */
[----:B------:R-:W-:Y:S02]  /*d7a0*/  IMAD R25, R25, UR6, RZ ;  /* 0x0000000619197c24 */ /* 0x000fe4000f8e02ff */
        /* <DEDUP_REMOVED lines=16> */
[----:B------:R-:W-:Y:S01]  /*d8b0*/  IMAD R42, R42, UR6, RZ ;  /* 0x000000062a2a7c24 */ /* 0x000fe2000f8e02ff */
[----:B----4-:R-:W-:-:S02]  /*d8c0*/  LEA R3, P2, R61, R6, 0x1 ;  /* 0x000000063d037211 */ /* 0x010fc400078408ff */
[----:B------:R-:W-:-:S05]  /*d8d0*/  LEA R2, P1, R60, R6, 0x1 ;  /* 0x000000063c027211 */ /* 0x000fca00078208ff */
[----:B------:R0:W-:Y:S04]  /*d8e0*/  STL [R1+0x1060], R2 ;  /* 0x0010600201007387 */ /* 0x0001e80000100800 */
[----:B------:R1:W-:Y:S01]  /*d8f0*/  STL [R1+0x102c], R4 ;  /* 0x00102c0401007387 */ /* 0x0003e20000100800 */
[----:B0-----:R-:W-:-:S03]  /*d900*/  LEA.HI.X.SX32 R2, R13, R0, 0x1, P3 ;  /* 0x000000000d027211 */ /* 0x001fc600018f0eff */
[----:B------:R0:W-:Y:S01]  /*d910*/  STL [R1+0x1068], R3 ;  /* 0x0010680301007387 */ /* 0x0001e20000100800 */
[----:B-1----:R-:W-:-:S03]  /*d920*/  LEA R4, P3, R59, R6, 0x1 ;  /* 0x000000063b047211 */ /* 0x002fc600078608ff */
        /* <DEDUP_REMOVED lines=12> */
[----:B------:R1:W-:Y:S04]  /*d9f0*/  STL [R1+0x104c], R2 ;  /* 0x00104c0201007387 */ /* 0x0003e80000100800 */
[----:B------:R2:W-:Y:S01]  /*da00*/  STL [R1+0x1088], R4 ;  /* 0x0010880401007387 */ /* 0x0005e20000100800 */
[----:B0-----:R-:W-:Y:S02]  /*da10*/  LEA.HI.X.SX32 R3, R15, R0, 0x1, P0 ;  /* 0x000000000f037211 */ /* 0x001fe400000f0eff */
[----:B-1----:R-:W-:-:S03]  /*da20*/  LEA R2, P0, R19, R6, 0x1 ;  /* 0x0000000613027211 */ /* 0x002fc600078008ff */
[----:B------:R0:W-:Y:S01]  /*da30*/  STL [R1+0x1054], R3 ;  /* 0x0010540301007387 */ /* 0x0001e20000100800 */
[----:B--2---:R-:W-:-:S03]  /*da40*/  LEA.HI.X.SX32 R4, R60, R0, 0x1, P1 ;  /* 0x000000003c047211 */ /* 0x004fc600008f0eff */
[----:B------:R-:W2:Y:S04]  /*da50*/  LDL.LU R60, [R1+0x1444] ;  /* 0x00144400013c7983 */ /* 0x000ea80000300800 */
[----:B------:R1:W-:Y:S01]  /*da60*/  STL [R1+0x1090], R2 ;  /* 0x0010900201007387 */ /* 0x0003e20000100800 */
[----:B0-----:R-:W-:-:S03]  /*da70*/  LEA R3, P1, R20, R6, 0x1 ;  /* 0x0000000614037211 */ /* 0x001fc600078208ff */
[----:B------:R0:W-:Y:S01]  /*da80*/  STL [R1+0x105c], R4 ;  /* 0x00105c0401007387 */ /* 0x0001e20000100800 */
[----:B-1----:R-:W-:-:S03]  /*da90*/  LEA.HI.X.SX32 R2, R61, R0, 0x1, P2 ;  /* 0x000000003d027211 */ /* 0x002fc600010f0eff */
[----:B------:R1:W-:Y:S01]  /*daa0*/  STL [R1+0x1098], R3 ;  /* 0x0010980301007387 */ /* 0x0003e20000100800 */
[----:B0-----:R-:W-:-:S03]  /*dab0*/  LEA R4, P2, R21, R6, 0x1 ;  /* 0x0000000615047211 */ /* 0x001fc600078408ff */
[----:B------:R0:W-:Y:S04]  /*dac0*/  STL [R1+0x1064], R2 ;  /* 0x0010640201007387 */ /* 0x0001e80000100800 */
[----:B------:R3:W-:Y:S01]  /*dad0*/  STL [R1+0x10a0], R4 ;  /* 0x0010a00401007387 */ /* 0x0007e20000100800 */
[----:B-1----:R-:W-:Y:S02]  /*dae0*/  LEA.HI.X.SX32 R3, R59, R0, 0x1, P3 ;  /* 0x000000003b037211 */ /* 0x002fe400018f0eff */
[----:B0-----:R-:W-:-:S03]  /*daf0*/  LEA R2, P3, R22, R6, 0x1 ;  /* 0x0000000616027211 */ /* 0x001fc600078608ff */
[----:B------:R0:W-:Y:S01]  /*db00*/  STL [R1+0x106c], R3 ;  /* 0x00106c0301007387 */ /* 0x0001e20000100800 */
[----:B---3--:R-:W-:-:S03]  /*db10*/  LEA.HI.X.SX32 R4, R57, R0, 0x1, P4 ;  /* 0x0000000039047211 */ /* 0x008fc600020f0eff */
[----:B------:R1:W-:Y:S04]  /*db20*/  STL [R1+0x10a8], R2 ;  /* 0x0010a80201007387 */ /* 0x0003e80000100800 */
[----:B------:R3:W-:Y:S01]  /*db30*/  STL [R1+0x1074], R4 ;  /* 0x0010740401007387 */ /* 0x0007e20000100800 */
[----:B0-----:R-:W-:Y:S02]  /*db40*/  LEA R3, P4, R23, R6, 0x1 ;  /* 0x0000000617037211 */ /* 0x001fe400078808ff */
        /* <DEDUP_REMOVED lines=69> */
[----:B------:R1:W-:Y:S01]  /*dfa0*/  STL [R1+0x1138], R2 ;  /* 0x0011380201007387 */ /* 0x0003e20000100800 */
[----:B------:R-:W-:-:S03]  /*dfb0*/  IMAD R43, R43, UR6, RZ ;  /* 0x000000062b2b7c24 */ /* 0x000fc6000f8e02ff */
[----:B------:R3:W-:Y:S01]  /*dfc0*/  STL [R1+0x1104], R4 ;  /* 0x0011040401007387 */ /* 0x0007e20000100800 */
[----:B0-----:R-:W-:Y:S02]  /*dfd0*/  LEA R3, P1, R41, R6, 0x1 ;  /* 0x0000000629037211 */ /* 0x001fe400078208ff */
[----:B-1----:R-:W-:-:S03]  /*dfe0*/  LEA.HI.X.SX32 R2, R35, R0, 0x1, P2 ;  /* 0x0000000023027211 */ /* 0x002fc600010f0eff */
[----:B------:R0:W-:Y:S01]  /*dff0*/  STL [R1+0x1140], R3 ;  /* 0x0011400301007387 */ /* 0x0001e20000100800 */
[----:B---3--:R-:W-:-:S03]  /*e000*/  LEA R4, P2, R42, R6, 0x1 ;  /* 0x000000062a047211 */ /* 0x008fc600078408ff */
[----:B------:R1:W-:Y:S01]  /*e010*/  STL [R1+0x110c], R2 ;  /* 0x00110c0201007387 */ /* 0x0003e20000100800 */
[----:B------:R-:W-:-:S03]  /*e020*/  IMAD R44, R44, UR6, RZ ;  /* 0x000000062c2c7c24 */ /* 0x000fc6000f8e02ff */
[----:B------:R3:W-:Y:S01]  /*e030*/  STL [R1+0x1148], R4 ;  /* 0x0011480401007387 */ /* 0x0007e20000100800 */
[----:B0-----:R-:W-:-:S03]  /*e040*/  LEA.HI.X.SX32 R3, R36, R0, 0x1, P3 ;  /* 0x0000000024037211 */ /* 0x001fc600018f0eff */
[----:B------:R-:W4:Y:S01]  /*e050*/  LDL.LU R13, [R1+0xe4] ;  /* 0x0000e400010d7983 */ /* 0x000f220000300800 */
[----:B-1----:R-:W-:Y:S01]  /*e060*/  LEA R2, P3, R43, R6, 0x1 ;  /* 0x000000062b027211 */ /* 0x002fe200078608ff */
[----:B------:R-:W-:Y:S01]  /*e070*/  IMAD R45, R45, UR6, RZ ;  /* 0x000000062d2d7c24 */ /* 0x000fe2000f8e02ff */
[----:B---3--:R-:W-:Y:S01]  /*e080*/  LEA.HI.X.SX32 R4, R37, R0, 0x1, P4 ;  /* 0x0000000025047211 */ /* 0x008fe200020f0eff */
[----:B------:R0:W-:Y:S01]  /*e090*/  STL [R1+0x1114], R3 ;  /* 0x0011140301007387 */ /* 0x0001e20000100800 */
[----:B------:R-:W-:-:S03]  /*e0a0*/  IMAD R46, R46, UR6, RZ ;  /* 0x000000062e2e7c24 */ /* 0x000fc6000f8e02ff */
[----:B------:R1:W-:Y:S04]  /*e0b0*/  STL [R1+0x1150], R2 ;  /* 0x0011500201007387 */ /* 0x0003e80000100800 */
        /* <DEDUP_REMOVED lines=9> */
[----:B------:R-:W2:Y:S01]  /*e150*/  LDL.LU R15, [R1+0x14c] ;  /* 0x00014c00010f7983 */ /* 0x000ea20000300800 */
[----:B-1----:R-:W-:Y:S02]  /*e160*/  LEA R2, P6, R46, R6, 0x1 ;  /* 0x000000062e027211 */ /* 0x002fe400078c08ff */
[----:B---3--:R-:W-:Y:S01]  /*e170*/  LEA.HI.X.SX32 R4, R40, R0, 0x1, P0 ;  /* 0x0000000028047211 */ /* 0x008fe200000f0eff */
[----:B------:R0:W-:Y:S01]  /*e180*/  STL [R1+0x112c], R3 ;  /* 0x00112c0301007387 */ /* 0x0001e20000100800 */
[----:B------:R-:W-:-:S03]  /*e190*/  IMAD R48, R48, UR6, RZ ;  /* 0x0000000630307c24 */ /* 0x000fc6000f8e02ff */
[----:B------:R1:W-:Y:S04]  /*e1a0*/  STL [R1+0x1168], R2 ;  /* 0x0011680201007387 */ /* 0x0003e80000100800 */
[----:B------:R-:W-:Y:S01]  /*e1b0*/  STL [R1+0x1134], R4 ;  /* 0x0011340401007387 */ /* 0x000fe20000100800 */
[----:B0-----:R-:W-:-:S03]  /*e1c0*/  LEA R3, P0, R47, R6, 0x1 ;  /* 0x000000062f037211 */ /* 0x001fc600078008ff */
[----:B------:R-:W3:Y:S01]  /*e1d0*/  LDL.LU R18, [R1+0x154] ;  /* 0x0001540001127983 */ /* 0x000ee20000300800 */
[----:B-1----:R-:W-:Y:S01]  /*e1e0*/  LEA.HI.X.SX32 R2, R41, R0, 0x1, P1 ;  /* 0x0000000029027211 */ /* 0x002fe200008f0eff */
[----:B------:R-:W-:Y:S02]  /*e1f0*/  IMAD R49, R49, UR6, RZ ;  /* 0x0000000631317c24 */ /* 0x000fe4000f8e02ff */
[----:B------:R0:W-:Y:S01]  /*e200*/  STL [R1+0x1170], R3 ;  /* 0x0011700301007387 */ /* 0x0001e20000100800 */
[----:B------:R-:W-:-:S03]  /*e210*/  IMAD R50, R50, UR6, RZ ;  /* 0x0000000632327c24 */ /* 0x000fc6000f8e02ff */
[----:B------:R1:W-:Y:S04]  /*e220*/  STL [R1+0x113c], R2 ;  /* 0x00113c0201007387 */ /* 0x0003e80000100800 */
[----:B------:R-:W3:Y:S01]  /*e230*/  LDL.LU R56, [R1+0x168] ;  /* 0x0001680001387983 */ /* 0x000ee20000300800 */
[----:B0-----:R-:W-:Y:S02]  /*e240*/  LEA R3, P1, R48, R6, 0x1 ;  /* 0x0000000630037211 */ /* 0x001fe400078208ff */
[----:B-1----:R-:W-:-:S03]  /*e250*/  LEA.HI.X.SX32 R2, R42, R0, 0x1, P2 ;  /* 0x000000002a027211 */ /* 0x002fc600010f0eff */
[----:B------:R0:W-:Y:S01]  /*e260*/  STL [R1+0x1178], R3 ;  /* 0x0011780301007387 */ /* 0x0001e20000100800 */
[----:B------:R-:W-:Y:S01]  /*e270*/  LEA R4, P2, R49, R6, 0x1 ;  /* 0x0000000631047211 */ /* 0x000fe200078408ff */
[----:B------:R-:W-:Y:S02]  /*e280*/  IMAD R51, R51, UR6, RZ ;  /* 0x0000000633337c24 */ /* 0x000fe4000f8e02ff */
[----:B------:R1:W-:Y:S01]  /*e290*/  STL [R1+0x1144], R2 ;  /* 0x0011440201007387 */ /* 0x0003e20000100800 */
[----:B0-----:R-:W-:-:S03]  /*e2a0*/  LEA.HI.X.SX32 R3, R43, R0, 0x1, P3 ;  /* 0x000000002b037211 */ /* 0x001fc600018f0eff */
[----:B------:R0:W-:Y:S01]  /*e2b0*/  STL [R1+0x1180], R4 ;  /* 0x0011800401007387 */ /* 0x0001e20000100800 */
[----:B-1----:R-:W-:-:S03]  /*e2c0*/  LEA R2, P3, R50, R6, 0x1 ;  /* 0x0000000632027211 */ /* 0x002fc600078608ff */
[----:B------:R-:W3:Y:S01]  /*e2d0*/  LDL.LU R57, [R1+0x164] ;  /* 0x0001640001397983 */ /* 0x000ee20000300800 */
[----:B------:R-:W-:-:S03]  /*e2e0*/  IMAD R52, R52, UR6, RZ ;  /* 0x0000000634347c24 */ /* 0x000fc6000f8e02ff */
[----:B------:R1:W-:Y:S01]  /*e2f0*/  STL [R1+0x114c], R3 ;  /* 0x00114c0301007387 */ /* 0x0003e20000100800 */
[----:B0-----:R-:W-:-:S03]  /*e300*/  LEA.HI.X.SX32 R4, R44, R0, 0x1, P4 ;  /* 0x000000002c047211 */ /* 0x001fc600020f0eff */
[----:B------:R0:W-:Y:S01]  /*e310*/  STL [R1+0x1188], R2 ;  /* 0x0011880201007387 */ /* 0x0001e20000100800 */
[----:B-1----:R-:W-:-:S03]  /*e320*/  LEA R3, P4, R51, R6, 0x1 ;  /* 0x0000000633037211 */ /* 0x002fc600078808ff */
[----:B------:R-:W-:Y:S01]  /*e330*/  STL [R1+0x1154], R4 ;  /* 0x0011540401007387 */ /* 0x000fe20000100800 */
[----:B0-----:R-:W-:-:S03]  /*e340*/  LEA.HI.X.SX32 R2, R45, R0, 0x1, P5 ;  /* 0x000000002d027211 */ /* 0x001fc600028f0eff */
[----:B------:R-:W3:Y:S04]  /*e350*/  LDL.LU R59, [R1+0x160] ;  /* 0x00016000013b7983 */ /* 0x000ee80000300800 */
[----:B------:R0:W-:Y:S04]  /*e360*/  STL [R1+0x1190], R3 ;  /* 0x0011900301007387 */ /* 0x0001e80000100800 */
[----:B------:R1:W-:Y:S04]  /*e370*/  STL [R1+0x115c], R2 ;  /* 0x00115c0201007387 */ /* 0x0003e80000100800 */
[----:B------:R-:W3:Y:S01]  /*e380*/  LDL.LU R11, [R1+0x15c] ;  /* 0x00015c00010b7983 */ /* 0x000ee20000300800 */
[----:B0-----:R-:W-:-:S02]  /*e390*/  LEA R3, P5, R52, R6, 0x1 ;  /* 0x0000000634037211 */ /* 0x001fc400078a08ff */
[----:B-1----:R-:W-:-:S03]  /*e3a0*/  LEA.HI.X.SX32 R2, R46, R0, 0x1, P6 ;  /* 0x000000002e027211 */ /* 0x002fc600030f0eff */
[----:B------:R0:W-:Y:S04]  /*e3b0*/  STL [R1+0x1198], R3 ;  /* 0x0011980301007387 */ /* 0x0001e80000100800 */
[----:B------:R1:W-:Y:S04]  /*e3c0*/  STL [R1+0x1164], R2 ;  /* 0x0011640201007387 */ /* 0x0003e80000100800 */
[----:B------:R-:W3:Y:S01]  /*e3d0*/  LDL.LU R61, [R1+0x158] ;  /* 0x00015800013d7983 */ /* 0x000ee20000300800 */
[----:B------:R-:W-:Y:S02]  /*e3e0*/  IMAD R53, R53, UR6, RZ ;  /* 0x0000000635357c24 */ /* 0x000fe4000f8e02ff */
[----:B------:R-:W-:-:S03]  /*e3f0*/  IMAD R54, R54, UR6, RZ ;  /* 0x0000000636367c24 */ /* 0x000fc6000f8e02ff */
[----:B0-----:R-:W-:Y:S02]  /*e400*/  LEA R3, P6, R53, R6, 0x1 ;  /* 0x0000000635037211 */ /* 0x001fe400078c08ff */
[----:B-1----:R-:W-:Y:S02]  /*e410*/  LEA.HI.X.SX32 R2, R47, R0, 0x1, P0 ;  /* 0x000000002f027211 */ /* 0x002fe400000f0eff */
[----:B------:R-:W-:Y:S01]  /*e420*/  LEA R4, P0, R54, R6, 0x1 ;  /* 0x0000000636047211 */ /* 0x000fe200078008ff */
[----:B------:R0:W-:Y:S01]  /*e430*/  STL [R1+0x11a0], R3 ;  /* 0x0011a00301007387 */ /* 0x0001e20000100800 */
[----:B------:R-:W-:-:S03]  /*e440*/  IMAD R55, R55, UR6, RZ ;  /* 0x0000000637377c24 */ /* 0x000fc6000f8e02ff */
[----:B------:R-:W-:Y:S04]  /*e450*/  STL [R1+0x116c], R2 ;  /* 0x00116c0201007387 */ /* 0x000fe80000100800 */
[----:B------:R1:W-:Y:S01]  /*e460*/  STL [R1+0x11a8], R4 ;  /* 0x0011a80401007387 */ /* 0x0003e20000100800 */
[----:B0-----:R-:W-:-:S03]  /*e470*/  LEA.HI.X.SX32 R3, R48, R0, 0x1, P1 ;  /* 0x0000000030037211 */ /* 0x001fc600008f0eff */
[----:B------:R-:W3:Y:S04]  /*e480*/  LDL.LU R58, [R1+0x150] ;  /* 0x00015000013a7983 */ /* 0x000ee80000300800 */
[----:B------:R0:W-:Y:S01]  /*e490*/  STL [R1+0x1174], R3 ;  /* 0x0011740301007387 */ /* 0x0001e20000100800 */
[----:B-1----:R-:W-:Y:S02]  /*e4a0*/  LEA.HI.X.SX32 R4, R49, R0, 0x1, P2 ;  /* 0x0000000031047211 */ /* 0x002fe400010f0eff */
[----:B0-----:R-:W-:Y:S02]  /*e4b0*/  LEA R3, P2, R55, R6, 0x1 ;  /* 0x0000000637037211 */ /* 0x001fe400078408ff */
[-C--:B------:R-:W-:Y:S02]  /*e4c0*/  LEA.HI.X.SX32 R7, R51, R0.reuse, 0x1, P4 ;  /* 0x0000000033077211 */ /* 0x080fe400020f0eff */
[----:B------:R-:W-:-:S02]  /*e4d0*/  LEA.HI.X.SX32 R9, R52, R0, 0x1, P5 ;  /* 0x0000000034097211 */ /* 0x000fc400028f0eff */
[-C--:B------:R-:W-:Y:S02]  /*e4e0*/  LEA.HI.X.SX32 R10, R54, R0.reuse, 0x1, P0 ;  /* 0x00000000360a7211 */ /* 0x080fe400000f0eff */
[----:B------:R-:W-:Y:S02]  /*e4f0*/  LEA.HI.X.SX32 R19, R55, R0, 0x1, P2 ;  /* 0x0000000037137211 */ /* 0x000fe400010f0eff */
[----:B----4-:R-:W-:-:S05]  /*e500*/  LEA R2, P1, R13, R6, 0x1 ;  /* 0x000000060d027211 */ /* 0x010fca00078208ff */
[----:B------:R0:W-:Y:S04]  /*e510*/  STL [R1+0x1244], R2 ;  /* 0x0012440201007387 */ /* 0x0001e80000100800 */
[----:B0-----:R-:W4:Y:S04]  /*e520*/  LDL.LU R2, [R1+0x148] ;  /* 0x0001480001027983 */ /* 0x001f280000300800 */
[----:B------:R0:W-:Y:S04]  /*e530*/  STL [R1+0x117c], R4 ;  /* 0x00117c0401007387 */ /* 0x0001e80000100800 */
[----:B------:R1:W-:Y:S01]  /*e540*/  STL [R1+0x11b0], R3 ;  /* 0x0011b00301007387 */ /* 0x0003e20000100800 */
[----:B0-----:R-:W-:-:S03]  /*e550*/  LEA.HI.X.SX32 R4, R50, R0, 0x1, P3 ;  /* 0x0000000032047211 */ /* 0x001fc600018f0eff */
[----:B-1----:R-:W4:Y:S01]  /*e560*/  LDL.LU R3, [R1+0x144] ;  /* 0x0001440001037983 */ /* 0x002f220000300800 */
[----:B--2---:R-:W-:-:S03]  /*e570*/  LEA R5, P3, R15, R6, 0x1 ;  /* 0x000000060f057211 */ /* 0x004fc600078608ff */
[----:B------:R0:W-:Y:S04]  /*e580*/  STL [R1+0x1184], R4 ;  /* 0x0011840401007387 */ /* 0x0001e80000100800 */
[----:B0-----:R-:W2:Y:S04]  /*e590*/  LDL.LU R4, [R1+0x140] ;  /* 0x0001400001047983 */ /* 0x001ea80000300800 */
[----:B------:R0:W-:Y:S01]  /*e5a0*/  STL [R1+0x11b8], R5 ;  /* 0x0011b80501007387 */ /* 0x0001e20000100800 */
[----:B---3--:R-:W-:-:S03]  /*e5b0*/  LEA R8, P4, R18, R6, 0x1 ;  /* 0x0000000612087211 */ /* 0x008fc600078808ff */
[----:B0-----:R-:W3:Y:S04]  /*e5c0*/  LDL.LU R5, [R1+0x13c] ;  /* 0x00013c0001057983 */ /* 0x001ee80000300800 */
[----:B------:R0:W-:Y:S04]  /*e5d0*/  STL [R1+0x118c], R7 ;  /* 0x00118c0701007387 */ /* 0x0001e80000100800 */
[----:B0-----:R-:W3:Y:S04]  /*e5e0*/  LDL.LU R7, [R1+0x138] ;  /* 0x0001380001077983 */ /* 0x001ee80000300800 */
[----:B------:R0:W-:Y:S04]  /*e5f0*/  STL [R1+0x11c0], R8 ;  /* 0x0011c00801007387 */ /* 0x0001e80000100800 */
[----:B------:R1:W-:Y:S04]  /*e600*/  STL [R1+0x1194], R9 ;  /* 0x0011940901007387 */ /* 0x0003e80000100800 */
[----:B------:R-:W3:Y:S01]  /*e610*/  LDL.LU R14, [R1+0x134] ;  /* 0x00013400010e7983 */ /* 0x000ee20000300800 */
[----:B0-----:R-:W-:-:S02]  /*e620*/  LEA R8, P5, R56, R6, 0x1 ;  /* 0x0000000638087211 */ /* 0x001fc400078a08ff */
[----:B-1----:R-:W-:-:S03]  /*e630*/  LEA.HI.X.SX32 R9, R53, R0, 0x1, P6 ;  /* 0x0000000035097211 */ /* 0x002fc600030f0eff */
[----:B------:R0:W-:Y:S04]  /*e640*/  STL [R1+0x11c8], R8 ;  /* 0x0011c80801007387 */ /* 0x0001e80000100800 */
[----:B------:R-:W3:Y:S04]  /*e650*/  LDL.LU R17, [R1+0x130] ;  /* 0x0001300001117983 */ /* 0x000ee80000300800 */
[----:B------:R1:W-:Y:S01]  /*e660*/  STL [R1+0x119c], R9 ;  /* 0x00119c0901007387 */ /* 0x0003e20000100800 */
[----:B0-----:R-:W-:-:S03]  /*e670*/  LEA R8, P6, R57, R6, 0x1 ;  /* 0x0000000639087211 */ /* 0x001fc600078c08ff */
[----:B------:R-:W3:Y:S04]  /*e680*/  LDL.LU R16, [R1+0x12c] ;  /* 0x00012c0001107983 */ /* 0x000ee80000300800 */
[----:B-1----:R-:W3:Y:S04]  /*e690*/  LDL.LU R9, [R1+0x128] ;  /* 0x0001280001097983 */ /* 0x002ee80000300800 */
[----:B------:R0:W-:Y:S01]  /*e6a0*/  STL [R1+0x11d0], R8 ;  /* 0x0011d00801007387 */ /* 0x0001e20000100800 */
[----:B------:R-:W-:-:S03]  /*e6b0*/  LEA.HI.X.SX32 R12, R13, R0, 0x1, P1 ;  /* 0x000000000d0c7211 */ /* 0x000fc600008f0eff */
[----:B------:R1:W-:Y:S01]  /*e6c0*/  STL [R1+0x11a4], R10 ;  /* 0x0011a40a01007387 */ /* 0x0003e20000100800 */
[----:B0-----:R-:W-:-:S03]  /*e6d0*/  LEA R8, P0, R59, R6, 0x1 ;  /* 0x000000063b087211 */ /* 0x001fc600078008ff */
[----:B-1----:R-:W3:Y:S04]  /*e6e0*/  LDL.LU R10, [R1+0x120] ;  /* 0x00012000010a7983 */ /* 0x002ee80000300800 */
[----:B------:R0:W-:Y:S01]  /*e6f0*/  STL [R1+0x11d8], R8 ;  /* 0x0011d80801007387 */ /* 0x0001e20000100800 */
[----:B------:R-:W-:-:S03]  /*e700*/  LEA R13, P2, R61, R6, 0x1 ;  /* 0x000000063d0d7211 */ /* 0x000fc600078408ff */
[----:B------:R1:W-:Y:S01]  /*e710*/  STL [R1+0x1240], R12 ;  /* 0x0012400c01007387 */ /* 0x0003e20000100800 */
[----:B0-----:R-:W-:-:S03]  /*e720*/  LEA R8, P1, R11, R6, 0x1 ;  /* 0x000000060b087211 */ /* 0x001fc600078208ff */
[----:B-1----:R-:W3:Y:S04]  /*e730*/  LDL.LU R12, [R1+0x11c] ;  /* 0x00011c00010c7983 */ /* 0x002ee80000300800 */
[----:B------:R0:W-:Y:S04]  /*e740*/  STL [R1+0x11e0], R8 ;  /* 0x0011e00801007387 */ /* 0x0001e80000100800 */
[----:B0-----:R-:W3:Y:S04]  /*e750*/  LDL.LU R8, [R1+0x174] ;  /* 0x0001740001087983 */ /* 0x001ee80000300800 */
[----:B------:R-:W-:Y:S04]  /*e760*/  STL [R1+0x11ac], R19 ;  /* 0x0011ac1301007387 */ /* 0x000fe80000100800 */
[----:B------:R0:W-:Y:S04]  /*e770*/  STL [R1+0x11e8], R13 ;  /* 0x0011e80d01007387 */ /* 0x0001e80000100800 */
[----:B0-----:R-:W3:Y:S01]  /*e780*/  LDL.LU R13, [R1+0x118] ;  /* 0x00011800010d7983 */ /* 0x001ee20000300800 */
[----:B------:R-:W-:-:S02]  /*e790*/  LEA.HI.X.SX32 R15, R15, R0, 0x1, P3 ;  /* 0x000000000f0f7211 */ /* 0x000fc400018f0eff */
[----:B------:R-:W-:Y:S02]  /*e7a0*/  LEA R19, P3, R58, R6, 0x1 ;  /* 0x000000063a137211 */ /* 0x000fe400078608ff */
[-C--:B------:R-:W-:Y:S01]  /*e7b0*/  LEA.HI.X.SX32 R20, R18, R0.reuse, 0x1, P4 ;  /* 0x0000000012147211 */ /* 0x080fe200020f0eff */
[----:B------:R0:W-:Y:S01]  /*e7c0*/  STL [R1+0x11b4], R15 ;  /* 0x0011b40f01007387 */ /* 0x0001e20000100800 */
[----:B------:R-:W-:-:S03]  /*e7d0*/  LEA.HI.X.SX32 R18, R56, R0, 0x1, P5 ;  /* 0x0000000038127211 */ /* 0x000fc600028f0eff */
[----:B0-----:R-:W3:Y:S04]  /*e7e0*/  LDL.LU R15, [R1+0x178] ;  /* 0x00017800010f7983 */ /* 0x001ee80000300800 */
[----:B------:R4:W-:Y:S04]  /*e7f0*/  STL [R1+0x11f0], R19 ;  /* 0x0011f01301007387 */ /* 0x0009e80000100800 */
[----:B------:R-:W-:Y:S01]  /*e800*/  STL [R1+0x11bc], R20 ;  /* 0x0011bc1401007387 */ /* 0x000fe20000100800 */
[----:B----4-:R-:W-:-:S05]  /*e810*/  LEA R19, P4, R2, R6, 0x1 ;  /* 0x0000000602137211 */ /* 0x010fca00078808ff */
[----:B------:R0:W-:Y:S04]  /*e820*/  STL [R1+0x11f8], R19 ;  /* 0x0011f81301007387 */ /* 0x0001e80000100800 */
[----:B------:R2:W-:Y:S01]  /*e830*/  STL [R1+0x11c4], R18 ;  /* 0x0011c41201007387 */ /* 0x0005e20000100800 */
[----:B0-----:R-:W-:Y:S02]  /*e840*/  LEA.HI.X.SX32 R19, R57, R0, 0x1, P6 ;  /* 0x0000000039137211 */ /* 0x001fe400030f0eff */
[----:B------:R-:W-:-:S05]  /*e850*/  LEA R20, P5, R3, R6, 0x1 ;  /* 0x0000000603147211 */ /* 0x000fca00078a08ff */
[----:B------:R0:W-:Y:S04]  /*e860*/  STL [R1+0x1200], R20 ;  /* 0x0012001401007387 */ /* 0x0001e80000100800 */
[----:B------:R3:W-:Y:S01]  /*e870*/  STL [R1+0x11cc], R19 ;  /* 0x0011cc1301007387 */ /* 0x0007e20000100800 */
[----:B--2---:R-:W-:Y:S02]  /*e880*/  LEA R18, P6, R4, R6, 0x1 ;  /* 0x0000000604127211 */ /* 0x004fe400078c08ff */
[----:B0-----:R-:W-:-:S03]  /*e890*/  LEA.HI.X.SX32 R20, R59, R0, 0x1, P0 ;  /* 0x000000003b147211 */ /* 0x001fc600000f0eff */
[----:B------:R0:W-:Y:S04]  /*e8a0*/  STL [R1+0x1208], R18 ;  /* 0x0012081201007387 */ /* 0x0001e80000100800 */
[----:B------:R1:W-:Y:S01]  /*e8b0*/  STL [R1+0x11d4], R20 ;  /* 0x0011d41401007387 */ /* 0x0003e20000100800 */
[----:B---3--:R-:W-:Y:S02]  /*e8c0*/  LEA R19, P0, R5, R6, 0x1 ;  /* 0x0000000605137211 */ /* 0x008fe400078008ff */
[----:B0-----:R-:W-:Y:S02]  /*e8d0*/  LEA.HI.X.SX32 R18, R11, R0, 0x1, P1 ;  /* 0x000000000b127211 */ /* 0x001fe400008f0eff */
[----:B------:R-:W2:Y:S04]  /*e8e0*/  LDL.LU R11, [R1+0x180] ;  /* 0x00018000010b7983 */ /* 0x000ea80000300800 */
[----:B------:R-:W-:Y:S04]  /*e8f0*/  STL [R1+0x1210], R19 ;  /* 0x0012101301007387 */ /* 0x000fe80000100800 */
[----:B------:R0:W-:Y:S01]  /*e900*/  STL [R1+0x11dc], R18 ;  /* 0x0011dc1201007387 */ /* 0x0001e20000100800 */
[----:B-1----:R-:W-:-:S02]  /*e910*/  LEA R20, P1, R7, R6, 0x1 ;  /* 0x0000000607147211 */ /* 0x002fc400078208ff */
[----:B0-----:R-:W-:-:S03]  /*e920*/  LEA.HI.X.SX32 R18, R61, R0, 0x1, P2 ;  /* 0x000000003d127211 */ /* 0x001fc600010f0eff */
[----:B------:R0:W-:Y:S01]  /*e930*/  STL [R1+0x1218], R20 ;  /* 0x0012181401007387 */ /* 0x0001e20000100800 */
[----:B------:R-:W-:-:S03]  /*e940*/  LEA R19, P2, R14, R6, 0x1 ;  /* 0x000000060e137211 */ /* 0x000fc600078408ff */
[----:B------:R1:W-:Y:S04]  /*e950*/  STL [R1+0x11e4], R18 ;  /* 0x0011e41201007387 */ /* 0x0003e80000100800 */
[----:B------:R3:W-:Y:S01]  /*e960*/  STL [R1+0x1220], R19 ;  /* 0x0012201301007387 */ /* 0x0007e20000100800 */
[----:B0-----:R-:W-:Y:S02]  /*e970*/  LEA.HI.X.SX32 R20, R58, R0, 0x1, P3 ;  /* 0x000000003a147211 */ /* 0x001fe400018f0eff */
[----:B-1----:R-:W-:-:S03]  /*e980*/  LEA R18, P3, R17, R6, 0x1 ;  /* 0x0000000611127211 */ /* 0x002fc600078608ff */
[----:B------:R-:W-:Y:S01]  /*e990*/  STL [R1+0x11ec], R20 ;  /* 0x0011ec1401007387 */ /* 0x000fe20000100800 */
[----:B---3--:R-:W-:-:S03]  /*e9a0*/  LEA.HI.X.SX32 R19, R2, R0, 0x1, P4 ;  /* 0x0000000002137211 */ /* 0x008fc600020f0eff */
[----:B------:R0:W-:Y:S01]  /*e9b0*/  STL [R1+0x1228], R18 ;  /* 0x0012281201007387 */ /* 0x0001e20000100800 */
[----:B------:R-:W-:-:S03]  /*e9c0*/  LEA R2, P4, R16, R6, 0x1 ;  /* 0x0000000610027211 */ /* 0x000fc600078808ff */
[----:B------:R-:W-:Y:S04]  /*e9d0*/  STL [R1+0x11f4], R19 ;  /* 0x0011f41301007387 */ /* 0x000fe80000100800 */
[----:B------:R1:W-:Y:S01]  /*e9e0*/  STL [R1+0x122c], R2 ;  /* 0x00122c0201007387 */ /* 0x0003e20000100800 */
[----:B0-----:R-:W-:Y:S02]  /*e9f0*/  LEA.HI.X.SX32 R18, R3, R0, 0x1, P5 ;  /* 0x0000000003127211 */ /* 0x001fe400028f0eff */
[----:B------:R-:W-:-:S03]  /*ea00*/  LEA R3, P5, R9, R6, 0x1 ;  /* 0x0000000609037211 */ /* 0x000fc600078a08ff */
[----:B------:R-:W-:Y:S01]  /*ea10*/  STL [R1+0x11fc], R18 ;  /* 0x0011fc1201007387 */ /* 0x000fe20000100800 */
[----:B-1----:R-:W-:-:S03]  /*ea20*/  LEA.HI.X.SX32 R2, R4, R0, 0x1, P6 ;  /* 0x0000000004027211 */ /* 0x002fc600030f0eff */
[----:B------:R0:W-:Y:S01]  /*ea30*/  STL [R1+0x1230], R3 ;  /* 0x0012300301007387 */ /* 0x0001e20000100800 */
[----:B------:R-:W-:-:S03]  /*ea40*/  LEA R4, P6, R60, R6, 0x1 ;  /* 0x000000063c047211 */ /* 0x000fc600078c08ff */
[----:B------:R1:W-:Y:S01]  /*ea50*/  STL [R1+0x1204], R2 ;  /* 0x0012040201007387 */ /* 0x0003e20000100800 */
[----:B0-----:R-:W-:-:S03]  /*ea60*/  LEA.HI.X.SX32 R3, R5, R0, 0x1, P0 ;  /* 0x0000000005037211 */ /* 0x001fc600000f0eff */
[----:B------:R0:W-:Y:S01]  /*ea70*/  STL [R1+0x1234], R4 ;  /* 0x0012340401007387 */ /* 0x0001e20000100800 */
[----:B-1----:R-:W-:-:S03]  /*ea80*/  LEA R2, P0, R10, R6, 0x1 ;  /* 0x000000060a027211 */ /* 0x002fc600078008ff */
[----:B------:R1:W-:Y:S04]  /*ea90*/  STL [R1+0x120c], R3 ;  /* 0x00120c0301007387 */ /* 0x0003e80000100800 */
[----:B------:R3:W-:Y:S01]  /*eaa0*/  STL [R1+0x1238], R2 ;  /* 0x0012380201007387 */ /* 0x0007e20000100800 */
[----:B0-----:R-:W-:Y:S02]  /*eab0*/  LEA.HI.X.SX32 R4, R7, R0, 0x1, P1 ;  /* 0x0000000007047211 */ /* 0x001fe400008f0eff */
[----:B-1----:R-:W-:Y:S02]  /*eac0*/  LEA R3, P1, R12, R6, 0x1 ;  /* 0x000000060c037211 */ /* 0x002fe400078208ff */
[-C--:B---3--:R-:W-:Y:S01]  /*ead0*/  LEA.HI.X.SX32 R2, R14, R0.reuse, 0x1, P2 ;  /* 0x000000000e027211 */ /* 0x088fe200010f0eff */
[----:B------:R0:W-:Y:S01]  /*eae0*/  STL [R1+0x1214], R4 ;  /* 0x0012140401007387 */ /* 0x0001e20000100800 */
[----:B------:R-:W1:Y:S03]  /*eaf0*/  LDC R14, c[0x0][0x238] ;  /* 0x00008e00ff0e7b82 */ /* 0x000e660000000800 */
[----:B------:R-:W-:Y:S04]  /*eb00*/  STL [R1+0x123c], R3 ;  /* 0x00123c0301007387 */ /* 0x000fe80000100800 */
[----:B------:R3:W-:Y:S01]  /*eb10*/  STL [R1+0x121c], R2 ;  /* 0x00121c0201007387 */ /* 0x0007e20000100800 */
[----:B0-----:R-:W-:-:S05]  /*eb20*/  LEA.HI.X.SX32 R4, R17, R0, 0x1, P3 ;  /* 0x0000000011047211 */ /* 0x001fca00018f0eff */
[----:B------:R-:W-:Y:S01]  /*eb30*/  STL [R1+0x1224], R4 ;  /* 0x0012240401007387 */ /* 0x000fe20000100800 */
[----:B---3--:R-:W-:Y:S02]  /*eb40*/  LEA.HI.X.SX32 R2, R16, R0, 0x1, P4 ;  /* 0x0000000010027211 */ /* 0x008fe400020f0eff */
[----:B------:R-:W-:-:S05]  /*eb50*/  LEA R3, P3, R13, R6, 0x1 ;  /* 0x000000060d037211 */ /* 0x000fca00078608ff */
[----:B------:R0:W-:Y:S04]  /*eb60*/  STL [R1+0xab4], R3 ;  /* 0x000ab40301007387 */ /* 0x0001e80000100800 */
[----:B------:R3:W-:Y:S01]  /*eb70*/  STL [R1+0xa9c], R2 ;  /* 0x000a9c0201007387 */ /* 0x0007e20000100800 */
[----:B0-----:R-:W-:-:S03]  /*eb80*/  LEA.HI.X.SX32 R3, R60, R0, 0x1, P6 ;  /* 0x000000003c037211 */ /* 0x001fc600030f0eff */
[----:B------:R-:W4:Y:S01]  /*eb90*/  LDL.LU R60, [R1+0x1440] ;  /* 0x00144000013c7983 */ /* 0x000f220000300800 */
[----:B------:R-:W-:Y:S02]  /*eba0*/  LEA R16, P4, R15, UR10, 0x1 ;  /* 0x0000000a0f107c11 */ /* 0x000fe4000f8808ff */
[-C--:B---3--:R-:W-:Y:S02]  /*ebb0*/  LEA.HI.X.SX32 R2, R9, R0.reuse, 0x1, P5 ;  /* 0x0000000009027211 */ /* 0x088fe400028f0eff */
[C---:B------:R-:W-:Y:S02]  /*ebc0*/  LEA R18, P2, R8.reuse, UR10, 0x1 ;  /* 0x0000000a08127c11 */ /* 0x040fe4000f8408ff */
[----:B------:R-:W-:Y:S02]  /*ebd0*/  LEA.HI.X.SX32 R17, R15, UR11, 0x1, P4 ;  /* 0x0000000b0f117c11 */ /* 0x000fe4000a0f0eff */
[----:B------:R-:W0:Y:S01]  /*ebe0*/  LDC R15, c[0x0][0x238] ;  /* 0x00008e00ff0f7b82 */ /* 0x000e220000000800 */
[----:B------:R-:W-:Y:S01]  /*ebf0*/  LEA.HI.X.SX32 R19, R8, UR11, 0x1, P2 ;  /* 0x0000000b08137c11 */ /* 0x000fe200090f0eff */
[----:B------:R3:W-:Y:S01]  /*ec00*/  STL [R1+0xaa0], R2 ;  /* 0x000aa00201007387 */ /* 0x0007e20000100800 */
[----:B-1----:R-:W-:Y:S01]  /*ec10*/  IMAD R14, R14, 0x1f, RZ ;  /* 0x0000001f0e0e7824 */ /* 0x002fe200078e02ff */
[----:B------:R-:W-:-:S02]  /*ec20*/  LEA.HI.X.SX32 R4, R12, R0, 0x1, P1 ;  /* 0x000000000c047211 */ /* 0x000fc400008f0eff */
[----:B------:R-:W-:Y:S01]  /*ec30*/  STL [R1+0xaa4], R3 ;  /* 0x000aa40301007387 */ /* 0x000fe20000100800 */
[----:B---3--:R-:W-:-:S03]  /*ec40*/  LEA.HI.X.SX32 R2, R10, R0, 0x1, P0 ;  /* 0x000000000a027211 */ /* 0x008fc600000f0eff */
[----:B------:R-:W-:Y:S01]  /*ec50*/  STL.64 [R1+0x9f0], R18 ;  /* 0x0009f01201007387 */ /* 0x000fe20000100a00 */
[----:B------:R-:W-:-:S03]  /*ec60*/  LEA.HI.X.SX32 R0, R13, R0, 0x1, P3 ;  /* 0x000000000d007211 */ /* 0x000fc600018f0eff */
[----:B------:R1:W-:Y:S04]  /*ec70*/  STL [R1+0xaa8], R2 ;  /* 0x000aa80201007387 */ /* 0x0003e80000100800 */
[----:B------:R3:W-:Y:S01]  /*ec80*/  STL [R1+0xaac], R4 ;  /* 0x000aac0401007387 */ /* 0x0007e20000100800 */
[----:B-1----:R-:W-:-:S03]  /*ec90*/  IMAD.WIDE R2, R14, 0x2, R18 ;  /* 0x000000020e027825 */ /* 0x002fc600078e0212 */
[----:B------:R0:W-:Y:S04]  /*eca0*/  STL [R1+0xab0], R0 ;  /* 0x000ab00001007387 */ /* 0x0001e80000100800 */
[----:B------:R1:W-:Y:S01]  /*ecb0*/  STL [R1+0xabc], R2 ;  /* 0x000abc0201007387 */ /* 0x0003e20000100800 */
[----:B---3--:R-:W-:-:S04]  /*ecc0*/  IMAD.WIDE R4, R14, 0x2, R16 ;  /* 0x000000020e047825 */ /* 0x008fc800078e0210 */
[C---:B0-----:R-:W-:Y:S02]  /*ecd0*/  IMAD R0, R15.reuse, 0x1e, RZ ;  /* 0x0000001e0f007824 */ /* 0x041fe400078e02ff */
[----:B------:R-:W-:Y:S01]  /*ece0*/  IMAD R10, R15, 0x1d, RZ ;  /* 0x0000001d0f0a7824 */ /* 0x000fe200078e02ff */
[----:B--2---:R-:W-:-:S04]  /*ecf0*/  LEA R12, P0, R11, UR10, 0x1 ;  /* 0x0000000a0b0c7c11 */ /* 0x004fc8000f8008ff */
[----:B------:R-:W-:Y:S02]  /*ed00*/  LEA.HI.X.SX32 R13, R11, UR11, 0x1, P0 ;  /* 0x0000000b0b0d7c11 */ /* 0x000fe400080f0eff */
[----:B----4-:R-:W-:-:S04]  /*ed10*/  LEA R6, P1, R60, UR10, 0x1 ;  /* 0x0000000a3c067c11 */ /* 0x010fc8000f8208ff */
[----:B-1----:R-:W-:Y:S01]  /*ed20*/  LEA.HI.X.SX32 R2, R60, UR11, 0x1, P1 ;  /* 0x0000000b3c027c11 */ /* 0x002fe200088f0eff */
[----:B------:R-:W-:Y:S04]  /*ed30*/  STL [R1+0xa98], R6 ;  /* 0x000a980601007387 */ /* 0x000fe80000100800 */
[----:B------:R0:W-:Y:S04]  /*ed40*/  STL [R1+0xab8], R3 ;  /* 0x000ab80301007387 */ /* 0x0001e80000100800 */
[----:B------:R-:W-:Y:S04]  /*ed50*/  STL.64 [R1+0xa70], R16 ;  /* 0x000a701001007387 */ /* 0x000fe80000100a00 */
[----:B------:R1:W5:Y:S01]  /*ed60*/  LDL.LU R60, [R1+0x143c] ;  /* 0x00143c00013c7983 */ /* 0x0003620000300800 */
[----:B0-----:R-:W-:-:S03]  /*ed70*/  IMAD.MOV.U32 R3, RZ, RZ, R2 ;  /* 0x000000ffff037224 */ /* 0x001fc600078e0002 */
[----:B------:R-:W-:Y:S04]  /*ed80*/  STL.64 [R1+0x9f8], R12 ;  /* 0x0009f80c01007387 */ /* 0x000fe80000100a00 */
[----:B------:R0:W-:Y:S04]  /*ed90*/  STL [R1+0xa94], R2 ;  /* 0x000a940201007387 */ /* 0x0001e80000100800 */
[----:B------:R-:W-:Y:S01]  /*eda0*/  STL [R1+0xac4], R4 ;  /* 0x000ac40401007387 */ /* 0x000fe20000100800 */
[----:B0-----:R-:W-:Y:S02]  /*edb0*/  IMAD.MOV.U32 R2, RZ, RZ, R6 ;  /* 0x000000ffff027224 */ /* 0x001fe400078e0006 */
[C---:B------:R-:W-:Y:S01]  /*edc0*/  IMAD.WIDE R6, R14.reuse, 0x2, R12 ;  /* 0x000000020e067825 */ /* 0x040fe200078e020c */
[----:B------:R0:W-:Y:S03]  /*edd0*/  STL [R1+0xac0], R5 ;  /* 0x000ac00501007387 */ /* 0x0001e60000100800 */
[----:B------:R-:W-:Y:S01]  /*ede0*/  IMAD.WIDE R8, R14, 0x2, R2 ;  /* 0x000000020e087825 */ /* 0x000fe200078e0202 */
[----:B------:R-:W-:Y:S04]  /*edf0*/  STL [R1+0xacc], R6 ;  /* 0x000acc0601007387 */ /* 0x000fe80000100800 */
[----:B------:R2:W-:Y:S01]  /*ee00*/  STL [R1+0xac8], R7 ;  /* 0x000ac80701007387 */ /* 0x0005e20000100800 */
[----:B0-----:R-:W-:-:S03]  /*ee10*/  IMAD.WIDE R4, R0, 0x2, R18 ;  /* 0x0000000200047825 */ /* 0x001fc600078e0212 */
[----:B------:R-:W-:Y:S04]  /*ee20*/  STL [R1+0xad4], R8 ;  /* 0x000ad40801007387 */ /* 0x000fe80000100800 */
[----:B------:R0:W-:Y:S01]  /*ee30*/  STL [R1+0xad0], R9 ;  /* 0x000ad00901007387 */ /* 0x0001e20000100800 */
[----:B--2---:R-:W-:-:S03]  /*ee40*/  IMAD.WIDE R6, R0, 0x2, R16 ;  /* 0x0000000200067825 */ /* 0x004fc600078e0210 */
[----:B------:R-:W-:Y:S04]  /*ee50*/  STL [R1+0xadc], R4 ;  /* 0x000adc0401007387 */ /* 0x000fe80000100800 */
[----:B------:R2:W-:Y:S01]  /*ee60*/  STL [R1+0xad8], R5 ;  /* 0x000ad80501007387 */ /* 0x0005e20000100800 */
[----:B0-----:R-:W-:-:S03]  /*ee70*/  IMAD.WIDE R8, R0, 0x2, R2 ;  /* 0x0000000200087825 */ /* 0x001fc600078e0202 */
[----:B------:R-:W-:Y:S01]  /*ee80*/  STL [R1+0xae4], R6 ;  /* 0x000ae40601007387 */ /* 0x000fe20000100800 */
[----:B--2---:R-:W-:-:S03]  /*ee90*/  IMAD.WIDE R4, R0, 0x2, R12 ;  /* 0x0000000200047825 */ /* 0x004fc600078e020c */
[----:B------:R0:W-:Y:S04]  /*eea0*/  STL [R1+0xae0], R7 ;  /* 0x000ae00701007387 */ /* 0x0001e80000100800 */
[----:B------:R-:W-:Y:S04]  /*eeb0*/  STL [R1+0xaec], R4 ;  /* 0x000aec0401007387 */ /* 0x000fe80000100800 */
[----:B------:R2:W-:Y:S01]  /*eec0*/  STL [R1+0xae8], R5 ;  /* 0x000ae80501007387 */ /* 0x0005e20000100800 */
[----:B0-----:R-:W-:-:S03]  /*eed0*/  IMAD.WIDE R6, R10, 0x2, R18 ;  /* 0x000000020a067825 */ /* 0x001fc600078e0212 */
[----:B------:R-:W-:Y:S04]  /*eee0*/  STL [R1+0xaf4], R8 ;  /* 0x000af40801007387 */ /* 0x000fe80000100800 */
[----:B------:R0:W-:Y:S01]  /*eef0*/  STL [R1+0xaf0], R9 ;  /* 0x000af00901007387 */ /* 0x0001e20000100800 */
[----:B--2---:R-:W-:-:S03]  /*ef00*/  IMAD.WIDE R4, R10, 0x2, R16 ;  /* 0x000000020a047825 */ /* 0x004fc600078e0210 */
[----:B------:R-:W-:Y:S01]  /*ef10*/  STL [R1+0xafc], R6 ;  /* 0x000afc0601007387 */ /* 0x000fe20000100800 */
[----:B------:R-:W-:-:S03]  /*ef20*/  IMAD R0, R15, 0x1c, RZ ;  /* 0x0000001c0f007824 */ /* 0x000fc600078e02ff */
        /* <DEDUP_REMOVED lines=155> */
[----:B------:R-:W-:-:S03]  /*f8e0*/  IMAD.SHL.U32 R0, R15, 0x10, RZ ;  /* 0x000000100f007824 */ /* 0x000fc600078e00ff */
        /* <DEDUP_REMOVED lines=197> */
[----:B------:R-:W-:-:S03]  /*10540*/  IMAD.WIDE R10, R11, 0x2, R2 ;  /* 0x000000020b0a7825 */ /* 0x000fc600078e0202 */
[----:B------:R0:W-:Y:S01]  /*10550*/  STL [R1+0xe60], R7 ;  /* 0x000e600701007387 */ /* 0x0001e20000100800 */
[----:B--2---:R-:W-:-:S03]  /*10560*/  IMAD.WIDE R4, R15, 0x2, R18 ;  /* 0x000000020f047825 */ /* 0x004fc600078e0212 */
[----:B------:R-:W-:Y:S04]  /*10570*/  STL [R1+0xe6c], R8 ;  /* 0x000e6c0801007387 */ /* 0x000fe80000100800 */
[----:B------:R2:W-:Y:S01]  /*10580*/  STL [R1+0xe68], R9 ;  /* 0x000e680901007387 */ /* 0x0005e20000100800 */
[----:B0-----:R-:W-:-:S03]  /*10590*/  IMAD.WIDE R6, R15, 0x2, R16 ;  /* 0x000000020f067825 */ /* 0x001fc600078e0210 */
[----:B------:R-:W-:Y:S01]  /*105a0*/  STL [R1+0xe74], R10 ;  /* 0x000e740a01007387 */ /* 0x000fe20000100800 */
[----:B------:R-:W-:-:S03]  /*105b0*/  IMAD.WIDE R2, R15, 0x2, R2 ;  /* 0x000000020f027825 */ /* 0x000fc600078e0202 */
[----:B------:R-:W-:Y:S01]  /*105c0*/  STL [R1+0xe70], R11 ;  /* 0x000e700b01007387 */ /* 0x000fe20000100800 */
[----:B--2---:R-:W-:-:S03]  /*105d0*/  IMAD.WIDE R8, R15, 0x2, R12 ;  /* 0x000000020f087825 */ /* 0x004fc600078e020c */
[----:B------:R-:W-:Y:S04]  /*105e0*/  STL [R1+0xe7c], R4 ;  /* 0x000e7c0401007387 */ /* 0x000fe80000100800 */
[----:B------:R-:W-:Y:S04]  /*105f0*/  STL [R1+0xe78], R5 ;  /* 0x000e780501007387 */ /* 0x000fe80000100800 */
[----:B------:R-:W-:Y:S04]  /*10600*/  STL [R1+0xe84], R6 ;  /* 0x000e840601007387 */ /* 0x000fe80000100800 */
[----:B------:R-:W-:Y:S04]  /*10610*/  STL [R1+0xe80], R7 ;  /* 0x000e800701007387 */ /* 0x000fe80000100800 */
[----:B------:R-:W-:Y:S04]  /*10620*/  STL [R1+0xe8c], R8 ;  /* 0x000e8c0801007387 */ /* 0x000fe80000100800 */
[----:B------:R-:W-:Y:S04]  /*10630*/  STL [R1+0xe88], R9 ;  /* 0x000e880901007387 */ /* 0x000fe80000100800 */
[----:B------:R0:W-:Y:S04]  /*10640*/  STL [R1+0xe94], R2 ;  /* 0x000e940201007387 */ /* 0x0001e80000100800 */
[----:B------:R2:W-:Y:S04]  /*10650*/  STL [R1+0xe90], R3 ;  /* 0x000e900301007387 */ /* 0x0005e80000100800 */
[----:B------:R1:W-:Y:S04]  /*10660*/  STL [R1+0xa90], RZ ;  /* 0x000a90ff01007387 */ /* 0x0003e80000100800 */
        /* <DEDUP_REMOVED lines=406> */
[----:B------:R1:W-:Y:S01]  /*11fd0*/  STL [R1+0x2f8], RZ ;  /* 0x0002f8ff01007387 */ /* 0x0003e20000100800 */
[----:B------:R-:W3:Y:S03]  /*11fe0*/  S2R R16, SR_TID.X ;  /* 0x0000000000107919 */ /* 0x000ee60000002100 */
        /* <DEDUP_REMOVED lines=29> */
[----:B---3--:R-:W-:-:S03]  /*121c0*/  LOP3.LUT R16, R16, 0x1f, RZ, 0xc0, !PT ;  /* 0x0000001f10107812 */ /* 0x008fc600078ec0ff */
[----:B------:R1:W-:Y:S04]  /*121d0*/  STL [R1+0x270], RZ ;  /* 0x000270ff01007387 */ /* 0x0003e80000100800 */
[----:B------:R1:W-:Y:S04]  /*121e0*/  STL [R1+0x274], RZ ;  /* 0x000274ff01007387 */ /* 0x0003e80000100800 */
[----:B------:R1:W-:Y:S04]  /*121f0*/  STL [R1+0x278], RZ ;  /* 0x000278ff01007387 */ /* 0x0003e80000100800 */
[----:B------:R1:W-:Y:S04]  /*12200*/  STL [R1+0x27c], RZ ;  /* 0x00027cff01007387 */ /* 0x0003e80000100800 */
[----:B------:R1:W-:Y:S01]  /*12210*/  STL [R1+0x260], RZ ;  /* 0x000260ff01007387 */ /* 0x0003e20000100800 */
[----:B0-----:R-:W-:-:S02]  /*12220*/  IMAD.SHL.U32 R2, R16, 0x2, RZ ;  /* 0x0000000210027824 */ /* 0x001fc400078e00ff */
[----:B------:R-:W0:Y:S01]  /*12230*/  LDC R16, c[0x0][0x230] ;  /* 0x00008c00ff107b82 */ /* 0x000e220000000800 */
        /* <DEDUP_REMOVED lines=25> */
[----:B0-----:R-:W-:-:S03]  /*123d0*/  VIADD R16, R16, 0x1f ;  /* 0x0000001f10107836 */ /* 0x001fc60000000000 */
[----:B------:R1:W-:Y:S04]  /*123e0*/  STL [R1+0x408], RZ ;  /* 0x000408ff01007387 */ /* 0x0003e80000100800 */
[----:B------:R1:W-:Y:S04]  /*123f0*/  STL [R1+0x40c], RZ ;  /* 0x00040cff01007387 */ /* 0x0003e80000100800 */
[----:B------:R1:W-:Y:S04]  /*12400*/  STL [R1+0x3f0], RZ ;  /* 0x0003f0ff01007387 */ /* 0x0003e80000100800 */
[----:B------:R1:W-:Y:S01]  /*12410*/  STL [R1+0x3f4], RZ ;  /* 0x0003f4ff01007387 */ /* 0x0003e20000100800 */
[----:B------:R-:W-:-:S03]  /*12420*/  IMAD.SHL.U32 R61, R15, 0x20, RZ ;  /* 0x000000200f3d7824 */ /* 0x000fc600078e00ff */
[----:B------:R1:W-:Y:S01]  /*12430*/  STL [R1+0x3f8], RZ ;  /* 0x0003f8ff01007387 */ /* 0x0003e20000100800 */
[----:B------:R-:W-:-:S03]  /*12440*/  SHF.R.S32.HI R15, RZ, 0x1f, R16 ;  /* 0x0000001fff0f7819 */ /* 0x000fc60000011410 */
[----:B------:R1:W-:Y:S04]  /*12450*/  STL [R1+0x3fc], RZ ;  /* 0x0003fcff01007387 */ /* 0x0003e80000100800 */
[----:B------:R1:W-:Y:S04]  /*12460*/  STL [R1+0x3e0], RZ ;  /* 0x0003e0ff01007387 */ /* 0x0003e80000100800 */
[----:B------:R1:W-:Y:S04]  /*12470*/  STL [R1+0x3e4], RZ ;  /* 0x0003e4ff01007387 */ /* 0x0003e80000100800 */
[----:B------:R1:W-:Y:S01]  /*12480*/  STL [R1+0x3e8], RZ ;  /* 0x0003e8ff01007387 */ /* 0x0003e20000100800 */
[----:B------:R-:W-:-:S03]  /*12490*/  LEA.HI R15, R15, R16, RZ, 0x5 ;  /* 0x000000100f0f7211 */ /* 0x000fc600078f28ff */
[----:B------:R1:W-:Y:S04]  /*124a0*/  STL [R1+0x3ec], RZ ;  /* 0x0003ecff01007387 */ /* 0x0003e80000100800 */
[----:B------:R1:W-:Y:S04]  /*124b0*/  STL [R1+0x3d0], RZ ;  /* 0x0003d0ff01007387 */ /* 0x0003e80000100800 */
[----:B------:R1:W-:Y:S04]  /*124c0*/  STL [R1+0x3d4], RZ ;  /* 0x0003d4ff01007387 */ /* 0x0003e80000100800 */
[----:B------:R1:W-:Y:S04]  /*124d0*/  STL [R1+0x3d8], RZ ;  /* 0x0003d8ff01007387 */ /* 0x0003e80000100800 */
[----:B------:R1:W-:Y:S01]  /*124e0*/  STL [R1+0x3dc], RZ ;  /* 0x0003dcff01007387 */ /* 0x0003e20000100800 */
[----:B--2---:R-:W-:-:S03]  /*124f0*/  SHF.R.S32.HI R3, RZ, 0x5, R15 ;  /* 0x00000005ff037819 */ /* 0x004fc6000001140f */
[----:B------:R1:W-:Y:S04]  /*12500*/  STL [R1+0x3c0], RZ ;  /* 0x0003c0ff01007387 */ /* 0x0003e80000100800 */
[----:B------:R1:W-:Y:S04]  /*12510*/  STL [R1+0x3c4], RZ ;  /* 0x0003c4ff01007387 */ /* 0x0003e80000100800 */
[----:B------:R1:W-:Y:S04]  /*12520*/  STL [R1+0x3c8], RZ ;  /* 0x0003c8ff01007387 */ /* 0x0003e80000100800 */
[----:B------:R1:W-:Y:S04]  /*12530*/  STL [R1+0x3cc], RZ ;  /* 0x0003ccff01007387 */ /* 0x0003e80000100800 */
[----:B------:R-:W2:Y:S04]  /*12540*/  LDL R15, [R1+0xa7c] ;  /* 0x000a7c00010f7983 */ /* 0x000ea80000100800 */
        /* <DEDUP_REMOVED lines=19> */
[----:B------:R-:W-:-:S03]  /*12680*/  LOP3.LUT R5, R2, 0x10, RZ, 0x3c, !PT ;  /* 0x0000001002057812 */ /* 0x000fc600078e3cff */
[----:B------:R1:W-:Y:S01]  /*12690*/  STL [R1+0x37c], RZ ;  /* 0x00037cff01007387 */ /* 0x0003e20000100800 */
[----:B------:R-:W-:-:S03]  /*126a0*/  LOP3.LUT R3, R2, 0x30, RZ, 0x3c, !PT ;  /* 0x0000003002037812 */ /* 0x000fc600078e3cff */
[----:B------:R1:W-:Y:S01]  /*126b0*/  STL [R1+0x360], RZ ;  /* 0x000360ff01007387 */ /* 0x0003e20000100800 */
[----:B------:R-:W-:-:S03]  /*126c0*/  LOP3.LUT R4, R2, 0x20, RZ, 0x3c, !PT ;  /* 0x0000002002047812 */ /* 0x000fc600078e3cff */
[----:B------:R1:W-:Y:S04]  /*126d0*/  STL [R1+0x364], RZ ;  /* 0x000364ff01007387 */ /* 0x0003e80000100800 */
[----:B------:R1:W-:Y:S04]  /*126e0*/  STL [R1+0x368], RZ ;  /* 0x000368ff01007387 */ /* 0x0003e80000100800 */
[----:B------:R1:W-:Y:S04]  /*126f0*/  STL [R1+0x36c], RZ ;  /* 0x00036cff01007387 */ /* 0x0003e80000100800 */
[----:B------:R1:W-:Y:S04]  /*12700*/  STL [R1+0x350], RZ ;  /* 0x000350ff01007387 */ /* 0x0003e80000100800 */
[----:B------:R1:W-:Y:S04]  /*12710*/  STL [R1+0x354], RZ ;  /* 0x000354ff01007387 */ /* 0x0003e80000100800 */
[----:B------:R1:W-:Y:S04]  /*12720*/  STL [R1+0x358], RZ ;  /* 0x000358ff01007387 */ /* 0x0003e80000100800 */
[----:B------:R1:W-:Y:S01]  /*12730*/  STL [R1+0x35c], RZ ;  /* 0x00035cff01007387 */ /* 0x0003e20000100800 */
[----:B------:R-:W-:Y:S01]  /*12740*/  USHF.L.U32 UR5, UR5, 0x5, URZ ;  /* 0x0000000505057899 */ /* 0x000fe2000800063f */
[----:B------:R-:W-:-:S03]  /*12750*/  SHF.R.S32.HI R0, RZ, 0x1f, R61 ;  /* 0x0000001fff007819 */ /* 0x000fc6000001143d */
[----:B------:R-:W-:Y:S01]  /*12760*/  USHF.R.S32.HI UR6, URZ, 0x1f, UR5 ;  /* 0x0000001f3f067899 */ /* 0x000fe20008011405 */
[C---:B------:R-:W-:Y:S01]  /*12770*/  SHF.L.U64.HI R0, R61.reuse, 0x1, R0 ;  /* 0x000000013d007819 */ /* 0x040fe20000010200 */
[----:B------:R-:W-:Y:S01]  /*12780*/  IMAD.SHL.U32 R61, R61, 0x2, RZ ;  /* 0x000000023d3d7824 */ /* 0x000fe200078e00ff */
[----:B------:R-:W-:Y:S02]  /*12790*/  USHF.L.U32 UR7, UR5, 0x1, URZ ;  /* 0x0000000105077899 */ /* 0x000fe4000800063f */
[----:B------:R-:W-:Y:S01]  /*127a0*/  USHF.L.U64.HI UR6, UR5, 0x1, UR6 ;  /* 0x0000000105067899 */ /* 0x000fe20008010206 */
[C---:B--2---:R-:W-:Y:S02]  /*127b0*/  LOP3.LUT R5, R15.reuse, 0x20, RZ, 0x3c, !PT ;  /* 0x000000200f057812 */ /* 0x044fe400078e3cff */
[C---:B------:R-:W-:Y:S02]  /*127c0*/  LOP3.LUT R3, R15.reuse, 0x60, RZ, 0x3c, !PT ;  /* 0x000000600f037812 */ /* 0x040fe400078e3cff */
[----:B------:R-:W-:Y:S01]  /*127d0*/  LOP3.LUT R4, R15, 0x40, RZ, 0x3c, !PT ;  /* 0x000000400f047812 */ /* 0x000fe200078e3cff */
[----:B------:R1:W-:Y:S04]  /*127e0*/  STL [R1+0x1294], R5 ;  /* 0x0012940501007387 */ /* 0x0003e80000100800 */
[----:B------:R1:W-:Y:S04]  /*127f0*/  STL [R1+0x128c], R3 ;  /* 0x00128c0301007387 */ /* 0x0003e80000100800 */
[----:B------:R1:W-:Y:S02]  /*12800*/  STL [R1+0x1290], R4 ;  /* 0x0012900401007387 */ /* 0x0003e40000100800 */
.L_x_1:
[----:B-----5:R0:W-:Y:S01]  /*12810*/  STL [R1+0x1f50], R37 ;  /* 0x001f502501007387 */ /* 0x0201e20000100800 */
[----:B-1----:R-:W1:Y:S03]  /*12820*/  LDC R3, c[0x0][0x230] ;  /* 0x00008c00ff037b82 */ /* 0x002e660000000800 */
[----:B------:R-:W2:Y:S04]  /*12830*/  LDL R5, [R1+0xa94] ;  /* 0x000a940001057983 */ /* 0x000ea80000100800 */
[----:B------:R-:W2:Y:S04]  /*12840*/  LDL R4, [R1+0xa98] ;  /* 0x000a980001047983 */ /* 0x000ea80000100800 */
[----:B0-----:R-:W1:Y:S04]  /*12850*/  LDL R37, [R1+0xa90] ;  /* 0x000a900001257983 */ /* 0x001e680000100800 */
[----:B------:R-:W-:Y:S04]  /*12860*/  STL [R1+0x1f2c], R30 ;  /* 0x001f2c1e01007387 */ /* 0x000fe80000100800 */
[----:B------:R-:W-:Y:S04]  /*12870*/  STL [R1+0x1f34], R30 ;  /* 0x001f341e01007387 */ /* 0x000fe80000100800 */
[----:B------:R-:W-:Y:S04]  /*12880*/  STL [R1+0x1f3c], R30 ;  /* 0x001f3c1e01007387 */ /* 0x000fe80000100800 */
[----:B------:R-:W-:Y:S04]  /*12890*/  STL [R1+0x1f44], R30 ;  /* 0x001f441e01007387 */ /* 0x000fe80000100800 */
[----:B------:R0:W-:Y:S04]  /*128a0*/  STL [R1+0x1f4c], R30 ;  /* 0x001f4c1e01007387 */ /* 0x0001e80000100800 */
[----:B------:R-:W-:Y:S04]  /*128b0*/  STL [R1+0x1f28], R31 ;  /* 0x001f281f01007387 */ /* 0x000fe80000100800 */
        /* <DEDUP_REMOVED lines=78> */
[----:B------:R-:W-:Y:S01]  /*12da0*/  STL [R1+0x1dfc], R55 ;  /* 0x001dfc3701007387 */ /* 0x000fe20000100800 */
[----:B-1----:R-:W-:-:S03]  /*12db0*/  IMAD R3, R37, -0x20, R3 ;  /* 0xffffffe025037824 */ /* 0x002fc600078e0203 */
[----:B------:R-:W-:Y:S04]  /*12dc0*/  STL [R1+0x1df8], R54 ;  /* 0x001df83601007387 */ /* 0x000fe80000100800 */
[----:B------:R-:W-:Y:S04]  /*12dd0*/  STL [R1+0x1df4], R53 ;  /* 0x001df43501007387 */ /* 0x000fe80000100800 */
[----:B------:R-:W-:Y:S04]  /*12de0*/  STL [R1+0x1df0], R52 ;  /* 0x001df03401007387 */ /* 0x000fe80000100800 */
[----:B------:R-:W-:Y:S04]  /*12df0*/  STL [R1+0x1dec], R51 ;  /* 0x001dec3301007387 */ /* 0x000fe80000100800 */
[----:B------:R-:W-:Y:S01]  /*12e00*/  STL [R1+0x1de8], R50 ;  /* 0x001de83201007387 */ /* 0x000fe20000100800 */
[----:B------:R-:W-:-:S03]  /*12e10*/  ISETP.GT.AND P0, PT, R3, RZ, PT ;  /* 0x000000ff0300720c */ /* 0x000fc60003f04270 */
[----:B------:R-:W-:Y:S04]  /*12e20*/  STL [R1+0x1de4], R49 ;  /* 0x001de43101007387 */ /* 0x000fe80000100800 */
[----:B------:R-:W-:Y:S04]  /*12e30*/  STL [R1+0x1de0], R48 ;  /* 0x001de03001007387 */ /* 0x000fe80000100800 */
[----:B------:R-:W-:Y:S04]  /*12e40*/  STL [R1+0x1ddc], R47 ;  /* 0x001ddc2f01007387 */ /* 0x000fe80000100800 */
[----:B------:R-:W-:Y:S04]  /*12e50*/  STL [R1+0x1dd8], R46 ;  /* 0x001dd82e01007387 */ /* 0x000fe80000100800 */
[----:B------:R-:W-:Y:S04]  /*12e60*/  STL [R1+0x1dd4], R45 ;  /* 0x001dd42d01007387 */ /* 0x000fe80000100800 */
[----:B------:R-:W-:Y:S04]  /*12e70*/  STL [R1+0x1dd0], R44 ;  /* 0x001dd02c01007387 */ /* 0x000fe80000100800 */
[----:B------:R-:W-:Y:S01]  /*12e80*/  STL [R1+0x1dcc], R43 ;  /* 0x001dcc2b01007387 */ /* 0x000fe20000100800 */
[----:B------:R-:W-:-:S03]  /*12e90*/  PRMT R34, RZ, 0x7610, R34 ;  /* 0x00007610ff227816 */ /* 0x000fc60000000022 */
[----:B------:R-:W-:Y:S04]  /*12ea0*/  STL [R1+0x1dc8], R42 ;  /* 0x001dc82a01007387 */ /* 0x000fe80000100800 */
[----:B------:R-:W-:Y:S04]  /*12eb0*/  STL [R1+0x1dc4], R41 ;  /* 0x001dc42901007387 */ /* 0x000fe80000100800 */
[----:B------:R-:W-:Y:S04]  /*12ec0*/  STL [R1+0x1dc0], R40 ;  /* 0x001dc02801007387 */ /* 0x000fe80000100800 */
[----:B------:R-:W-:Y:S04]  /*12ed0*/  STL [R1+0x1dbc], R39 ;  /* 0x001dbc2701007387 */ /* 0x000fe80000100800 */
[----:B------:R-:W-:Y:S04]  /*12ee0*/  STL [R1+0x1db8], R38 ;  /* 0x001db82601007387 */ /* 0x000fe80000100800 */
[----:B------:R-:W-:Y:S04]  /*12ef0*/  STL [R1+0x1d3c], R61 ;  /* 0x001d3c3d01007387 */ /* 0x000fe80000100800 */
[----:B-----5:R-:W-:Y:S04]  /*12f00*/  STL [R1+0x1d38], R60 ;  /* 0x001d383c01007387 */ /* 0x020fe80000100800 */
[----:B------:R-:W-:Y:S04]  /*12f10*/  STL [R1+0x14d8], R0 ;  /* 0x0014d80001007387 */ /* 0x000fe80000100800 */
[----:B------:R-:W-:Y:S04]  /*12f20*/  STL [R1+0x1d40], R0 ;  /* 0x001d400001007387 */ /* 0x000fe80000100800 */
[----:B------:R-:W3:Y:S04]  /*12f30*/  LDL.LU R37, [R1+0x1f50] ;  /* 0x001f500001257983 */ /* 0x000ee80000300800 */
[----:B--2---:R-:W2:Y:S04]  /*12f40*/  @P0 LDG.E.U16 R34, desc[UR8][R4.64] ;  /* 0x0000000804220981 */ /* 0x004ea8000c1e1500 */
[----:B------:R-:W4:Y:S01]  /*12f50*/  LDL.64 R4, [R1+0x9f8] ;  /* 0x0009f80001047983 */ /* 0x000f220000100a00 */
[----:B------:R-:W-:-:S02]  /*12f60*/  PRMT R35, RZ, 0x7610, R35 ;  /* 0x00007610ff237816 */ /* 0x000fc40000000023 */
[----:B------:R-:W-:-:S04]  /*12f70*/  PRMT R36, RZ, 0x7610, R36 ;  /* 0x00007610ff247816 */ /* 0x000fc80000000024 */
[----:B----4-:R-:W4:Y:S04]  /*12f80*/  @P0 LDG.E.U16 R35, desc[UR8][R4.64] ;  /* 0x0000000804230981 */ /* 0x010f28000c1e1500 */
[----:B------:R-:W2:Y:S01]  /*12f90*/  LDL.64 R4, [R1+0xa70] ;  /* 0x000a700001047983 */ /* 0x000ea20000100a00 */
[----:B---3--:R-:W-:-:S03]  /*12fa0*/  PRMT R37, RZ, 0x7610, R37 ;  /* 0x00007610ff257816 */ /* 0x008fc60000000025 */
[----:B--2---:R-:W2:Y:S04]  /*12fb0*/  @P0 LDG.E.U16 R36, desc[UR8][R4.64] ;  /* 0x0000000804240981 */ /* 0x004ea8000c1e1500 */
[----:B------:R-:W3:Y:S01]  /*12fc0*/  LDL.64 R4, [R1+0x9f0] ;  /* 0x0009f00001047983 */ /* 0x000ee20000100a00 */
[----:B------:R-:W-:-:S03]  /*12fd0*/  ISETP.GT.AND P1, PT, R3, 0x1, PT ;  /* 0x000000010300780c */ /* 0x000fc60003f24270 */
[----:B---3--:R1:W3:Y:S04]  /*12fe0*/  @P0 LDG.E.U16 R37, desc[UR8][R4.64] ;  /* 0x0000000804250981 */ /* 0x0082e8000c1e1500 */
[----:B------:R-:W1:Y:S04]  /*12ff0*/  LDL R4, [R1+0xe90] ;  /* 0x000e900001047983 */ /* 0x000e680000100800 */
[----:B------:R-:W1:Y:S01]  /*13000*/  LDL R5, [R1+0xe94] ;  /* 0x000e940001057983 */ /* 0x000e620000100800 */
[----:B0-----:R-:W-:Y:S02]  /*13010*/  PRMT R30, RZ, 0x7610, R30 ;  /* 0x00007610ff1e7816 */ /* 0x001fe4000000001e */
[----:B-1----:R-:W-:-:S04]  /*13020*/  @P1 LOP3.LUT R5, R5, R4, RZ, 0x3c, !PT ;  /* 0x0000000405051212 */ /* 0x002fc800078e3cff */
[----:B------:R-:W-:-:S04]  /*13030*/  @P1 LOP3.LUT R4, R5, R4, RZ, 0x3c, !PT ;  /* 0x0000000405041212 */ /* 0x000fc800078e3cff */
[----:B------:R-:W-:-:S05]  /*13040*/  @P1 LOP3.LUT R5, R5, R4, RZ, 0x3c, !PT ;  /* 0x0000000405051212 */ /* 0x000fca00078e3cff */
[----:B------:R-:W4:Y:S04]  /*13050*/  @P1 LDG.E.U16 R30, desc[UR8][R4.64] ;  /* 0x00000008041e1981 */ /* 0x000f28000c1e1500 */
[----:B----4-:R0:W-:Y:S04]  /*13060*/  STL [R1+0x740], R30 ;  /* 0x0007401e01007387 */ /* 0x0101e80000100800 */
[----:B0-----:R-:W4:Y:S04]  /*13070*/  LDL.LU R30, [R1+0x1f4c] ;  /* 0x001f4c00011e7983 */ /* 0x001f280000300800 */
[----:B------:R-:W2:Y:S04]  /*13080*/  LDL R4, [R1+0xe88] ;  /* 0x000e880001047983 */ /* 0x000ea80000100800 */
[----:B------:R-:W2:Y:S01]  /*13090*/  LDL R5, [R1+0xe8c] ;  /* 0x000e8c0001057983 */ /* 0x000ea20000100800 */
[----:B------:R-:W-:-:S02]  /*130a0*/  PRMT R31, RZ, 0x7610, R31 ;  /* 0x00007610ff1f7816 */ /* 0x000fc4000000001f */
[----:B--2---:R-:W-:-:S04]  /*130b0*/  @P1 LOP3.LUT R5, R5, R4, RZ, 0x3c, !PT ;  /* 0x0000000405051212 */ /* 0x004fc800078e3cff */
[----:B------:R-:W-:-:S04]  /*130c0*/  @P1 LOP3.LUT R4, R5, R4, RZ, 0x3c, !PT ;  /* 0x0000000405041212 */ /* 0x000fc800078e3cff */
[----:B------:R-:W-:-:S05]  /*130d0*/  @P1 LOP3.LUT R5, R5, R4, RZ, 0x3c, !PT ;  /* 0x0000000405051212 */ /* 0x000fca00078e3cff */
[----:B------:R-:W2:Y:S04]  /*130e0*/  @P1 LDG.E.U16 R31, desc[UR8][R4.64] ;  /* 0x00000008041f1981 */ /* 0x000ea8000c1e1500 */
[----:B--2---:R0:W-:Y:S04]  /*130f0*/  STL [R1+0x744], R31 ;  /* 0x0007441f01007387 */ /* 0x0041e80000100800 */
[----:B0-----:R-:W2:Y:S04]  /*13100*/  LDL.LU R31, [R1+0x1f48] ;  /* 0x001f4800011f7983 */ /* 0x001ea80000300800 */
[----:B------:R-:W3:Y:S04]  /*13110*/  LDL R4, [R1+0xe80] ;  /* 0x000e800001047983 */ /* 0x000ee80000100800 */
[----:B------:R-:W3:Y:S01]  /*13120*/  LDL R5, [R1+0xe84] ;  /* 0x000e840001057983 */ /* 0x000ee20000100800 */
[----:B----4-:R-:W-:-:S02]  /*13130*/  PRMT R30, RZ, 0x7610, R30 ;  /* 0x00007610ff1e7816 */ /* 0x010fc4000000001e */
[----:B---3--:R-:W-:-:S04]  /*13140*/  @P1 LOP3.LUT R5, R5, R4, RZ, 0x3c, !PT ;  /* 0x0000000405051212 */ /* 0x008fc800078e3cff */
[----:B------:R-:W-:-:S04]  /*13150*/  @P1 LOP3.LUT R4, R5, R4, RZ, 0x3c, !PT ;  /* 0x0000000405041212 */ /* 0x000fc800078e3cff */
[----:B------:R-:W-:-:S05]  /*13160*/  @P1 LOP3.LUT R5, R5, R4, RZ, 0x3c, !PT ;  /* 0x0000000405051212 */ /* 0x000fca00078e3cff */
[----:B------:R-:W3:Y:S04]  /*13170*/  @P1 LDG.E.U16 R30, desc[UR8][R4.64] ;  /* 0x00000008041e1981 */ /* 0x000ee8000c1e1500 */
[----:B---3--:R0:W-:Y:S04]  /*13180*/  STL [R1+0x748], R30 ;  /* 0x0007481e01007387 */ /* 0x0081e80000100800 */
[----:B0-----:R-:W3:Y:S04]  /*13190*/  LDL.LU R30, [R1+0x1f44] ;  /* 0x001f4400011e7983 */ /* 0x001ee80000300800 */
[----:B------:R-:W4:Y:S04]  /*131a0*/  LDL R4, [R1+0xe78] ;  /* 0x000e780001047983 */ /* 0x000f280000100800 */
[----:B------:R-:W4:Y:S01]  /*131b0*/  LDL R5, [R1+0xe7c] ;  /* 0x000e7c0001057983 */ /* 0x000f220000100800 */
[----:B--2---:R-:W-:-:S02]  /*131c0*/  PRMT R31, RZ, 0x7610, R31 ;  /* 0x00007610ff1f7816 */ /* 0x004fc4000000001f */
[----:B----4-:R-:W-:-:S04]  /*131d0*/  @P1 LOP3.LUT R5, R5, R4, RZ, 0x3c, !PT ;  /* 0x0000000405051212 */ /* 0x010fc800078e3cff */
[----:B------:R-:W-:-:S04]  /*131e0*/  @P1 LOP3.LUT R4, R5, R4, RZ, 0x3c, !PT ;  /* 0x0000000405041212 */ /* 0x000fc800078e3cff */
[----:B------:R-:W-:-:S05]  /*131f0*/  @P1 LOP3.LUT R5, R5, R4, RZ, 0x3c, !PT ;  /* 0x0000000405051212 */ /* 0x000fca00078e3cff */
[----:B------:R-:W2:Y:S01]  /*13200*/  @P1 LDG.E.U16 R31, desc[UR8][R4.64] ;  /* 0x00000008041f1981 */ /* 0x000ea2000c1e1500 */
[----:B------:R-:W-:-:S03]  /*13210*/  ISETP.GT.AND P0, PT, R3, 0x2, PT ;  /* 0x000000020300780c */ /* 0x000fc60003f04270 */
[----:B--2---:R0:W-:Y:S04]  /*13220*/  STL [R1+0x74c], R31 ;  /* 0x00074c1f01007387 */ /* 0x0041e80000100800 */
[----:B0-----:R-:W2:Y:S04]  /*13230*/  LDL.LU R31, [R1+0x1f40] ;  /* 0x001f4000011f7983 */ /* 0x001ea80000300800 */
[----:B------:R-:W4:Y:S04]  /*13240*/  LDL R4, [R1+0xe70] ;  /* 0x000e700001047983 */ /* 0x000f280000100800 */
[----:B------:R-:W4:Y:S01]  /*13250*/  LDL R5, [R1+0xe74] ;  /* 0x000e740001057983 */ /* 0x000f220000100800 */
[----:B---3--:R-:W-:-:S02]  /*13260*/  PRMT R30, RZ, 0x7610, R30 ;  /* 0x00007610ff1e7816 */ /* 0x008fc4000000001e */
[----:B----4-:R-:W-:-:S04]  /*13270*/  @P0 LOP3.LUT R5, R5, R4, RZ, 0x3c, !PT ;  /* 0x0000000405050212 */ /* 0x010fc800078e3cff */
        /* <DEDUP_REMOVED lines=11> */
[----:B------:R-:W2:Y:S04]  /*13330*/  @P0 LDG.E.U16 R31, desc[UR8][R4.64] ;  /* 0x00000008041f0981 */ /* 0x000ea8000c1e1500 */
        /* <DEDUP_REMOVED lines=41> */
[----:B------:R-:W-:-:S02]  /*135d0*/  PRMT R32, RZ, 0x7610, R32 ;  /* 0x00007610ff207816 */ /* 0x000fc40000000020 */
[----:B----4-:R-:W-:-:S04]  /*135e0*/  @P1 LOP3.LUT R5, R5, R4, RZ, 0x3c, !PT ;  /* 0x0000000405051212 */ /* 0x010fc800078e3cff */
[----:B------:R-:W-:-:S04]  /*135f0*/  @P1 LOP3.LUT R4, R5, R4, RZ, 0x3c, !PT ;  /* 0x0000000405041212 */ /* 0x000fc800078e3cff */
[----:B------:R-:W-:-:S05]  /*13600*/  @P1 LOP3.LUT R5, R5, R4, RZ, 0x3c, !PT ;  /* 0x0000000405051212 */ /* 0x000fca00078e3cff */
[----:B------:R-:W4:Y:S04]  /*13610*/  @P1 LDG.E.U16 R32, desc[UR8][R4.64] ;  /* 0x0000000804201981 */ /* 0x000f28000c1e1500 */
[----:B----4-:R0:W-:Y:S04]  /*13620*/  STL [R1+0x794], R32 ;  /* 0x0007942001007387 */ /* 0x0101e80000100800 */
[----:B0-----:R-:W4:Y:S04]  /*13630*/  LDL.LU R32, [R1+0x1f24] ;  /* 0x001f240001207983 */ /* 0x001f280000300800 */
[----:B------:R-:W3:Y:S04]  /*13640*/  LDL R4, [R1+0xe38] ;  /* 0x000e380001047983 */ /* 0x000ee80000100800 */
[----:B------:R-:W3:Y:S01]  /*13650*/  LDL R5, [R1+0xe3c] ;  /* 0x000e3c0001057983 */ /* 0x000ee20000100800 */
[----:B------:R-:W-:-:S02]  /*13660*/  PRMT R33, RZ, 0x7610, R33 ;  /* 0x00007610ff217816 */ /* 0x000fc40000000021 */
[----:B---3--:R-:W-:-:S04]  /*13670*/  @P1 LOP3.LUT R5, R5, R4, RZ, 0x3c, !PT ;  /* 0x0000000405051212 */ /* 0x008fc800078e3cff */
[----:B------:R-:W-:-:S04]  /*13680*/  @P1 LOP3.LUT R4, R5, R4, RZ, 0x3c, !PT ;  /* 0x0000000405041212 */ /* 0x000fc800078e3cff */
[----:B------:R-:W-:-:S05]  /*13690*/  @P1 LOP3.LUT R5, R5, R4, RZ, 0x3c, !PT ;  /* 0x0000000405051212 */ /* 0x000fca00078e3cff */
[----:B------:R-:W3:Y:S01]  /*136a0*/  @P1 LDG.E.U16 R33, desc[UR8][R4.64] ;  /* 0x0000000804211981 */ /* 0x000ee2000c1e1500 */
[----:B------:R-:W-:-:S03]  /*136b0*/  ISETP.GT.AND P0, PT, R3, 0x4, PT ;  /* 0x000000040300780c */ /* 0x000fc60003f04270 */
[----:B---3--:R0:W-:Y:S04]  /*136c0*/  STL [R1+0x790], R33 ;  /* 0x0007902101007387 */ /* 0x0081e80000100800 */
[----:B0-----:R-:W3:Y:S04]  /*136d0*/  LDL.LU R33, [R1+0x1f20] ;  /* 0x001f200001217983 */ /* 0x001ee80000300800 */
[----:B------:R-:W2:Y:S04]  /*136e0*/  LDL R4, [R1+0xe30] ;  /* 0x000e300001047983 */ /* 0x000ea80000100800 */
[----:B------:R-:W2:Y:S01]  /*136f0*/  LDL R5, [R1+0xe34] ;  /* 0x000e340001057983 */ /* 0x000ea20000100800 */
[----:B------:R-:W-:-:S02]  /*13700*/  PRMT R30, RZ, 0x7610, R30 ;  /* 0x00007610ff1e7816 */ /* 0x000fc4000000001e */
[----:B--2---:R-:W-:-:S04]  /*13710*/  @P0 LOP3.LUT R5, R5, R4, RZ, 0x3c, !PT ;  /* 0x0000000405050212 */ /* 0x004fc800078e3cff */
[----:B------:R-:W-:-:S04]  /*13720*/  @P0 LOP3.LUT R4, R5, R4, RZ, 0x3c, !PT ;  /* 0x0000000405040212 */ /* 0x000fc800078e3cff */
[----:B------:R-:W-:-:S05]  /*13730*/  @P0 LOP3.LUT R5, R5, R4, RZ, 0x3c, !PT ;  /* 0x0000000405050212 */ /* 0x000fca00078e3cff */
[----:B------:R0:W2:Y:S04]  /*13740*/  @P0 LDG.E.U16 R30, desc[UR8][R4.64] ;  /* 0x00000008041e0981 */ /* 0x0000a8000c1e1500 */
[----:B------:R-:W0:Y:S04]  /*13750*/  LDL R4, [R1+0xe28] ;  /* 0x000e280001047983 */ /* 0x000e280000100800 */
[----:B------:R-:W0:Y:S01]  /*13760*/  LDL R5, [R1+0xe2c] ;  /* 0x000e2c0001057983 */ /* 0x000e220000100800 */
[----:B------:R-:W-:Y:S02]  /*13770*/  PRMT R31, RZ, 0x7610, R31 ;  /* 0x00007610ff1f7816 */ /* 0x000fe4000000001f */
[----:B0-----:R-:W-:-:S04]  /*13780*/  @P0 LOP3.LUT R5, R5, R4, RZ, 0x3c, !PT ;  /* 0x0000000405050212 */ /* 0x001fc800078e3cff */
[----:B------:R-:W-:-:S04]  /*13790*/  @P0 LOP3.LUT R4, R5, R4, RZ, 0x3c, !PT ;  /* 0x0000000405040212 */ /* 0x000fc800078e3cff */
[----:B------:R-:W-:-:S05]  /*137a0*/  @P0 LOP3.LUT R5, R5, R4, RZ, 0x3c, !PT ;  /* 0x0000000405050212 */ /* 0x000fca00078e3cff */
[----:B------:R0:W2:Y:S04]  /*137b0*/  @P0 LDG.E.U16 R31, desc[UR8][R4.64] ;  /* 0x00000008041f0981 */ /* 0x0000a8000c1e1500 */
[----:B------:R-:W0:Y:S04]  /*137c0*/  LDL R4, [R1+0xe20] ;  /* 0x000e200001047983 */ /* 0x000e280000100800 */
[----:B------:R-:W0:Y:S01]  /*137d0*/  LDL R5, [R1+0xe24] ;  /* 0x000e240001057983 */ /* 0x000e220000100800 */
[----:B----4-:R-:W-:Y:S02]  /*137e0*/  PRMT R32, RZ, 0x7610, R32 ;  /* 0x00007610ff207816 */ /* 0x010fe40000000020 */
[----:B0-----:R-:W-:-:S04]  /*137f0*/  @P0 LOP3.LUT R5, R5, R4, RZ, 0x3c, !PT ;  /* 0x0000000405050212 */ /* 0x001fc800078e3cff */
[----:B------:R-:W-:-:S04]  /*13800*/  @P0 LOP3.LUT R4, R5, R4, RZ, 0x3c, !PT ;  /* 0x0000000405040212 */ /* 0x000fc800078e3cff */
[----:B------:R-:W-:-:S05]  /*13810*/  @P0 LOP3.LUT R5, R5, R4, RZ, 0x3c, !PT ;  /* 0x0000000405050212 */ /* 0x000fca00078e3cff */
[----:B------:R0:W4:Y:S04]  /*13820*/  @P0 LDG.E.U16 R32, desc[UR8][R4.64] ;  /* 0x0000000804200981 */ /* 0x000128000c1e1500 */
[----:B------:R-:W0:Y:S04]  /*13830*/  LDL R4, [R1+0xe18] ;  /* 0x000e180001047983 */ /* 0x000e280000100800 */
[----:B------:R-:W0:Y:S01]  /*13840*/  LDL R5, [R1+0xe1c] ;  /* 0x000e1c0001057983 */ /* 0x000e220000100800 */
[----:B---3--:R-:W-:Y:S02]  /*13850*/  PRMT R33, RZ, 0x7610, R33 ;  /* 0x00007610ff217816 */ /* 0x008fe40000000021 */
[----:B0-----:R-:W-:-:S04]  /*13860*/  @P0 LOP3.LUT R5, R5, R4, RZ, 0x3c, !PT ;  /* 0x0000000405050212 */ /* 0x001fc800078e3cff */
[----:B------:R-:W-:-:S04]  /*13870*/  @P0 LOP3.LUT R4, R5, R4, RZ, 0x3c, !PT ;  /* 0x0000000405040212 */ /* 0x000fc800078e3cff */
[----:B------:R-:W-:-:S05]  /*13880*/  @P0 LOP3.LUT R5, R5, R4, RZ, 0x3c, !PT ;  /* 0x0000000405050212 */ /* 0x000fca00078e3cff */
[----:B------:R0:W3:Y:S04]  /*13890*/  @P0 LDG.E.U16 R33, desc[UR8][R4.64] ;  /* 0x0000000804210981 */ /* 0x0000e8000c1e1500 */
[----:B------:R-:W0:Y:S04]  /*138a0*/  LDL R4, [R1+0xe10] ;  /* 0x000e100001047983 */ /* 0x000e280000100800 */
[----:B------:R-:W0:Y:S01]  /*138b0*/  LDL R5, [R1+0xe14] ;  /* 0x000e140001057983 */ /* 0x000e220000100800 */
[----:B------:R-:W-:Y:S02]  /*138c0*/  ISETP.GT.AND P1, PT, R3, 0x5, PT ;  /* 0x000000050300780c */ /* 0x000fe40003f24270 */
[----:B------:R-:W-:-:S11]  /*138d0*/  PRMT R26, RZ, 0x7610, R26 ;  /* 0x00007610ff1a7816 */ /* 0x000fd6000000001a */
[----:B0-----:R-:W-:-:S04]  /*138e0*/  @P1 LOP3.LUT R5, R5, R4, RZ, 0x3c, !PT ;  /* 0x0000000405051212 */ /* 0x001fc800078e3cff */
        /* <DEDUP_REMOVED lines=16> */
[----:B--2---:R-:W-:-:S02]  /*139f0*/  PRMT R26, RZ, 0x7610, R26 ;  /* 0x00007610ff1a7816 */ /* 0x004fc4000000001a */
[----:B---3--:R-:W-:-:S04]  /*13a00*/  @P1 LOP3.LUT R5, R5, R4, RZ, 0x3c, !PT ;  /* 0x0000000405051212 */ /* 0x008fc800078e3cff */
        /* <DEDUP_REMOVED lines=11> */
[----:B------:R-:W3:Y:S01]  /*13ac0*/  @P1 LDG.E.U16 R27, desc[UR8][R4.64] ;  /* 0x00000008041b1981 */ /* 0x000ee2000c1e1500 */
[----:B------:R-:W-:-:S03]  /*13ad0*/  ISETP.GT.AND P0, PT, R3, 0x6, PT ;  /* 0x000000060300780c */ /* 0x000fc60003f04270 */
        /* <DEDUP_REMOVED lines=72> */
[----:B------:R-:W2:Y:S01]  /*13f60*/  @P1 LDG.E.U16 R29, desc[UR8][R4.64] ;  /* 0x00000008041d1981 */ /* 0x000ea2000c1e1500 */
[----:B------:R-:W-:-:S03]  /*13f70*/  ISETP.GT.AND P0, PT, R3, 0x8, PT ;  /* 0x000000080300780c */ /* 0x000fc60003f04270 */
[----:B--2---:R0:W-:Y:S04]  /*13f80*/  STL [R1+0x770], R29 ;  /* 0x0007701d01007387 */ /* 0x0041e80000100800 */
[----:B0-----:R-:W2:Y:S04]  /*13f90*/  LDL.LU R29, [R1+0x1ef0] ;  /* 0x001ef000011d7983 */ /* 0x001ea80000300800 */
[----:B------:R-:W3:Y:S04]  /*13fa0*/  LDL R4, [R1+0xdb0] ;  /* 0x000db00001047983 */ /* 0x000ee80000100800 */
[----:B------:R-:W3:Y:S01]  /*13fb0*/  LDL R5, [R1+0xdb4] ;  /* 0x000db40001057983 */ /* 0x000ee20000100800 */
[----:B------:R-:W-:-:S02]  /*13fc0*/  PRMT R26, RZ, 0x7610, R26 ;  /* 0x00007610ff1a7816 */ /* 0x000fc4000000001a */
[----:B---3--:R-:W-:-:S04]  /*13fd0*/  @P0 LOP3.LUT R5, R5, R4, RZ, 0x3c, !PT ;  /* 0x0000000405050212 */ /* 0x008fc800078e3cff */
[----:B------:R-:W-:-:S04]  /*13fe0*/  @P0 LOP3.LUT R4, R5, R4, RZ, 0x3c, !PT ;  /* 0x0000000405040212 */ /* 0x000fc800078e3cff */
[----:B------:R-:W-:-:S05]  /*13ff0*/  @P0 LOP3.LUT R5, R5, R4, RZ, 0x3c, !PT ;  /* 0x0000000405050212 */ /* 0x000fca00078e3cff */
[----:B------:R0:W3:Y:S04]  /*14000*/  @P0 LDG.E.U16 R26, desc[UR8][R4.64] ;  /* 0x00000008041a0981 */ /* 0x0000e8000c1e1500 */
[----:B------:R-:W0:Y:S04]  /*14010*/  LDL R4, [R1+0xda8] ;  /* 0x000da80001047983 */ /* 0x000e280000100800 */
[----:B------:R-:W0:Y:S01]  /*14020*/  LDL R5, [R1+0xdac] ;  /* 0x000dac0001057983 */ /* 0x000e220000100800 */
[----:B------:R-:W-:Y:S02]  /*14030*/  PRMT R27, RZ, 0x7610, R27 ;  /* 0x00007610ff1b7816 */ /* 0x000fe4000000001b */
[----:B0-----:R-:W-:-:S04]  /*14040*/  @P0 LOP3.LUT R5, R5, R4, RZ, 0x3c, !PT ;  /* 0x0000000405050212 */ /* 0x001fc800078e3cff */
[----:B------:R-:W-:-:S04]  /*14050*/  @P0 LOP3.LUT R4, R5, R4, RZ, 0x3c, !PT ;  /* 0x0000000405040212 */ /* 0x000fc800078e3cff */
[----:B------:R-:W-:-:S05]  /*14060*/  @P0 LOP3.LUT R5, R5, R4, RZ, 0x3c, !PT ;  /* 0x0000000405050212 */ /* 0x000fca00078e3cff */
[----:B------:R0:W3:Y:S04]  /*14070*/  @P0 LDG.E.U16 R27, desc[UR8][R4.64] ;  /* 0x00000008041b0981 */ /* 0x0000e8000c1e1500 */
        /* <DEDUP_REMOVED lines=9> */
[----:B--2---:R-:W-:Y:S02]  /*14110*/  PRMT R29, RZ, 0x7610, R29 ;  /* 0x00007610ff1d7816 */ /* 0x004fe4000000001d */
[----:B0-----:R-:W-:-:S04]  /*14120*/  @P0 LOP3.LUT R5, R5, R4, RZ, 0x3c, !PT ;  /* 0x0000000405050212 */ /* 0x001fc800078e3cff */
[----:B------:R-:W-:-:S04]  /*14130*/  @P0 LOP3.LUT R4, R5, R4, RZ, 0x3c, !PT ;  /* 0x0000000405040212 */ /* 0x000fc800078e3cff */
[----:B------:R-:W-:-:S05]  /*14140*/  @P0 LOP3.LUT R5, R5, R4, RZ, 0x3c, !PT ;  /* 0x0000000405050212 */ /* 0x000fca00078e3cff */
[----:B------:R0:W2:Y:S04]  /*14150*/  @P0 LDG.E.U16 R29, desc[UR8][R4.64] ;  /* 0x00000008041d0981 */ /* 0x0000a8000c1e1500 */
[----:B------:R-:W0:Y:S04]  /*14160*/  LDL R4, [R1+0xd90] ;  /* 0x000d900001047983 */ /* 0x000e280000100800 */
[----:B------:R-:W0:Y:S01]  /*14170*/  LDL R5, [R1+0xd94] ;  /* 0x000d940001057983 */ /* 0x000e220000100800 */
[----:B------:R-:W-:Y:S02]  /*14180*/  ISETP.GT.AND P1, PT, R3, 0x9, PT ;  /* 0x000000090300780c */ /* 0x000fe40003f24270 */
[----:B------:R-:W-:-:S11]  /*14190*/  PRMT R22, RZ, 0x7610, R22 ;  /* 0x00007610ff167816 */ /* 0x000fd60000000016 */
[----:B0-----:R-:W-:-:S04]  /*141a0*/  @P1 LOP3.LUT R5, R5, R4, RZ, 0x3c, !PT ;  /* 0x0000000405051212 */ /* 0x001fc800078e3cff */
        /* <DEDUP_REMOVED lines=16> */
[----:B---3--:R-:W-:-:S02]  /*142b0*/  PRMT R22, RZ, 0x7610, R22 ;  /* 0x00007610ff167816 */ /* 0x008fc40000000016 */
        /* <DEDUP_REMOVED lines=357> */
[----:B------:R-:W3:Y:S04]  /*15910*/  @P1 LDG.E.U16 R16, desc[UR8][R4.64] ;  /* 0x0000000804101981 */ /* 0x000ee8000c1e1500 */
        /* <DEDUP_REMOVED lines=18> */
[----:B------:R0:W4:Y:S04]  /*15a40*/  @P0 LDG.E.U16 R14, desc[UR8][R4.64] ;  /* 0x00000008040e0981 */ /* 0x000128000c1e1500 */
[----:B------:R-:W0:Y:S04]  /*15a50*/  LDL R4, [R1+0xc28] ;  /* 0x000c280001047983 */ /* 0x000e280000100800 */
[----:B------:R-:W0:Y:S01]  /*15a60*/  LDL R5, [R1+0xc2c] ;  /* 0x000c2c0001057983 */ /* 0x000e220000100800 */
[----:B------:R-:W-:Y:S02]  /*15a70*/  PRMT R15, RZ, 0x7610, R15 ;  /* 0x00007610ff0f7816 */ /* 0x000fe4000000000f */
        /* <DEDUP_REMOVED lines=25> */
[----:B------:R-:W4:Y:S04]  /*15c10*/  @P1 LDG.E.U16 R10, desc[UR8][R4.64] ;  /* 0x00000008040a1981 */ /* 0x000f28000c1e1500 */
[----:B----4-:R0:W-:Y:S04]  /*15c20*/  STL [R1+0x5c0], R10 ;  /* 0x0005c00a01007387 */ /* 0x0101e80000100800 */
[----:B0-----:R-:W4:Y:S04]  /*15c30*/  LDL.LU R10, [R1+0x1e5c] ;  /* 0x001e5c00010a7983 */ /* 0x001f280000300800 */
        /* <DEDUP_REMOVED lines=140> */
[----:B------:R-:W2:Y:S04]  /*16500*/  LDL R4, [R1+0xb88] ;  /* 0x000b880001047983 */ /* 0x000ea80000100800 */
[----:B------:R-:W2:Y:S01]  /*16510*/  LDL R5, [R1+0xb8c] ;  /* 0x000b8c0001057983 */ /* 0x000ea20000100800 */
[----:B----4-:R-:W-:-:S02]  /*16520*/  PRMT R6, RZ, 0x7610, R6 ;  /* 0x00007610ff067816 */ /* 0x010fc40000000006 */
[----:B--2---:R-:W-:-:S04]  /*16530*/  @P1 LOP3.LUT R5, R5, R4, RZ, 0x3c, !PT ;  /* 0x0000000405051212 */ /* 0x004fc800078e3cff */
        /* <DEDUP_REMOVED lines=55> */
[----:B------:R-:W4:Y:S04]  /*168b0*/  @P0 LDG.E.U16 R9, desc[UR8][R4.64] ;  /* 0x0000000804090981 */ /* 0x000f28000c1e1500 */
[----:B--2---:R0:W-:Y:S04]  /*168c0*/  STL [R1+0x5b4], R47 ;  /* 0x0005b42f01007387 */ /* 0x0041e80000100800 */
[----:B0-----:R-:W2:Y:S04]  /*168d0*/  LDL R47, [R1+0xb34] ;  /* 0x000b3400012f7983 */ /* 0x001ea80000100800 */
[----:B----4-:R0:W-:Y:S04]  /*168e0*/  STL [R1+0x5b0], R9 ;  /* 0x0005b00901007387 */ /* 0x0101e80000100800 */
[----:B0-----:R-:W4:Y:S04]  /*168f0*/  LDL.LU R9, [R1+0x1e14] ;  /* 0x001e140001097983 */ /* 0x001f280000300800 */
[----:B------:R-:W3:Y:S04]  /*16900*/  LDL R4, [R1+0xb50] ;  /* 0x000b500001047983 */ /* 0x000ee80000100800 */
[----:B------:R-:W3:Y:S01]  /*16910*/  LDL R5, [R1+0xb54] ;  /* 0x000b540001057983 */ /* 0x000ee20000100800 */
[----:B------:R-:W-:-:S02]  /*16920*/  ISETP.GT.AND P1, PT, R3, 0x1b, PT ;  /* 0x0000001b0300780c */ /* 0x000fc40003f24270 */
[----:B------:R-:W-:-:S11]  /*16930*/  PRMT R2, RZ, 0x7610, R2 ;  /* 0x00007610ff027816 */ /* 0x000fd60000000002 */
        /* <DEDUP_REMOVED lines=31> */
[----:B------:R-:W-:Y:S02]  /*16b30*/  ISETP.GT.AND P0, PT, R3, 0x1c, PT ;  /* 0x0000001c0300780c */ /* 0x000fe40003f04270 */
[----:B------:R-:W-:Y:S01]  /*16b40*/  PRMT R6, RZ, 0x7610, R6 ;  /* 0x00007610ff067816 */ /* 0x000fe20000000006 */
[----:B---3--:R0:W-:Y:S04]  /*16b50*/  STL [R1+0x590], R57 ;  /* 0x0005903901007387 */ /* 0x0081e80000100800 */
[----:B0-----:R-:W3:Y:S04]  /*16b60*/  LDL.LU R57, [R1+0x1e04] ;  /* 0x001e040001397983 */ /* 0x001ee80000300800 */
[----:B------:R-:W2:Y:S02]  /*16b70*/  LDL R5, [R1+0xb30] ;  /* 0x000b300001057983 */ /* 0x000ea40000100800 */
[----:B------:R-:W-:Y:S01]  /*16b80*/  @P0 IMAD.MOV.U32 R4, RZ, RZ, R47 ;  /* 0x000000ffff040224 */ /* 0x000fe200078e002f */
[----:B------:R-:W-:-:S02]  /*16b90*/  PRMT R7, RZ, 0x7610, R7 ;  /* 0x00007610ff077816 */ /* 0x000fc40000000007 */
[----:B------:R-:W-:Y:S01]  /*16ba0*/  PRMT R8, RZ, 0x7610, R8 ;  /* 0x00007610ff087816 */ /* 0x000fe20000000008 */
[----:B------:R-:W4:Y:S04]  /*16bb0*/  LDL R47, [R1+0xb04] ;  /* 0x000b0400012f7983 */ /* 0x000f280000100800 */
[----:B--2---:R0:W2:Y:S04]  /*16bc0*/  @P0 LDG.E.U16 R6, desc[UR8][R4.64] ;  /* 0x0000000804060981 */ /* 0x0040a8000c1e1500 */
[----:B------:R-:W0:Y:S04]  /*16bd0*/  LDL R4, [R1+0xb28] ;  /* 0x000b280001047983 */ /* 0x000e280000100800 */
[----:B------:R-:W0:Y:S02]  /*16be0*/  LDL R5, [R1+0xb2c] ;  /* 0x000b2c0001057983 */ /* 0x000e240000100800 */
[----:B0-----:R-:W-:-:S04]  /*16bf0*/  @P0 LOP3.LUT R5, R5, R4, RZ, 0x3c, !PT ;  /* 0x0000000405050212 */ /* 0x001fc800078e3cff */
[----:B------:R-:W-:-:S04]  /*16c00*/  @P0 LOP3.LUT R4, R5, R4, RZ, 0x3c, !PT ;  /* 0x0000000405040212 */ /* 0x000fc800078e3cff */
[----:B------:R-:W-:-:S05]  /*16c10*/  @P0 LOP3.LUT R5, R5, R4, RZ, 0x3c, !PT ;  /* 0x0000000405050212 */ /* 0x000fca00078e3cff */
[----:B------:R0:W2:Y:S04]  /*16c20*/  @P0 LDG.E.U16 R7, desc[UR8][R4.64] ;  /* 0x0000000804070981 */ /* 0x0000a8000c1e1500 */
[----:B------:R-:W0:Y:S04]  /*16c30*/  LDL R4, [R1+0xb20] ;  /* 0x000b200001047983 */ /* 0x000e280000100800 */
[----:B------:R-:W0:Y:S02]  /*16c40*/  LDL R5, [R1+0xb24] ;  /* 0x000b240001057983 */ /* 0x000e240000100800 */
[----:B0-----:R-:W-:-:S04]  /*16c50*/  @P0 LOP3.LUT R5, R5, R4, RZ, 0x3c, !PT ;  /* 0x0000000405050212 */ /* 0x001fc800078e3cff */
        /* <DEDUP_REMOVED lines=26> */
[----:B------:R-:W4:Y:S01]  /*16e00*/  @P1 LDG.E.U16 R55, desc[UR8][R4.64] ;  /* 0x0000000804371981 */ /* 0x000f22000c1e1500 */
[----:B------:R-:W-:-:S03]  /*16e10*/  PRMT R60, RZ, 0x7610, R60 ;  /* 0x00007610ff3c7816 */ /* 0x000fc6000000003c */
[----:B----4-:R0:W-:Y:S04]  /*16e20*/  STL [R1+0x484], R55 ;  /* 0x0004843701007387 */ /* 0x0101e80000100800 */
[----:B0-----:R-:W4:Y:S04]  /*16e30*/  LDL.LU R55, [R1+0x1dfc] ;  /* 0x001dfc0001377983 */ /* 0x001f280000300800 */
[----:B------:R-:W2:Y:S01]  /*16e40*/  LDL R5, [R1+0xb00] ;  /* 0x000b000001057983 */ /* 0x000ea20000100800 */
[----:B------:R-:W-:Y:S01]  /*16e50*/  @P1 IMAD.MOV.U32 R4, RZ, RZ, R47 ;  /* 0x000000ffff041224 */ /* 0x000fe200078e002f */
[----:B------:R-:W-:-:S02]  /*16e60*/  PRMT R54, RZ, 0x7610, R54 ;  /* 0x00007610ff367816 */ /* 0x000fc40000000036 */
[----:B------:R-:W3:Y:S04]  /*16e70*/  LDL R47, [R1+0xad4] ;  /* 0x000ad400012f7983 */ /* 0x000ee80000100800 */
[----:B--2---:R0:W2:Y:S04]  /*16e80*/  @P1 LDG.E.U16 R60, desc[UR8][R4.64] ;  /* 0x00000008043c1981 */ /* 0x0040a8000c1e1500 */
[----:B------:R-:W0:Y:S04]  /*16e90*/  LDL R4, [R1+0xaf8] ;  /* 0x000af80001047983 */ /* 0x000e280000100800 */
[----:B------:R-:W0:Y:S02]  /*16ea0*/  LDL R5, [R1+0xafc] ;  /* 0x000afc0001057983 */ /* 0x000e240000100800 */
[----:B0-----:R-:W-:-:S04]  /*16eb0*/  @P1 LOP3.LUT R5, R5, R4, RZ, 0x3c, !PT ;  /* 0x0000000405051212 */ /* 0x001fc800078e3cff */
[----:B------:R-:W-:-:S04]  /*16ec0*/  @P1 LOP3.LUT R4, R5, R4, RZ, 0x3c, !PT ;  /* 0x0000000405041212 */ /* 0x000fc800078e3cff */
[----:B------:R-:W-:-:S05]  /*16ed0*/  @P1 LOP3.LUT R5, R5, R4, RZ, 0x3c, !PT ;  /* 0x0000000405051212 */ /* 0x000fca00078e3cff */
[----:B------:R-:W4:Y:S01]  /*16ee0*/  @P1 LDG.E.U16 R54, desc[UR8][R4.64] ;  /* 0x0000000804361981 */ /* 0x000f22000c1e1500 */
[----:B------:R-:W-:-:S03]  /*16ef0*/  ISETP.GT.AND P0, PT, R3, 0x1e, PT ;  /* 0x0000001e0300780c */ /* 0x000fc60003f04270 */
        /* <DEDUP_REMOVED lines=41> */
[----:B------:R-:W-:-:S05]  /*17190*/  @P1 IMAD.MOV.U32 R4, RZ, RZ, R47 ;  /* 0x000000ffff041224 */ /* 0x000fca00078e002f */
[----:B--2---:R-:W2:Y:S04]  /*171a0*/  @P1 LDG.E.U16 R49, desc[UR8][R4.64] ;  /* 0x0000000804311981 */ /* 0x004ea8000c1e1500 */
        /* <DEDUP_REMOVED lines=13> */
[----:B------:R-:W-:Y:S01]  /*17280*/  PRMT R46, RZ, 0x7610, R46 ;  /* 0x00007610ff2e7816 */ /* 0x000fe2000000002e */
[----:B------:R-:W0:Y:S01]  /*17290*/  S2R R47, SR_TID.X ;  /* 0x00000000002f7919 */ /* 0x000e220000002100 */
[----:B---3--:R-:W-:-:S04]  /*172a0*/  @P1 LOP3.LUT R5, R5, R4, RZ, 0x3c, !PT ;  /* 0x0000000405051212 */ /* 0x008fc800078e3cff */
[----:B------:R-:W-:-:S04]  /*172b0*/  @P1 LOP3.LUT R4, R5, R4, RZ, 0x3c, !PT ;  /* 0x0000000405041212 */ /* 0x000fc800078e3cff */
[----:B------:R-:W-:-:S05]  /*172c0*/  @P1 LOP3.LUT R5, R5, R4, RZ, 0x3c, !PT ;  /* 0x0000000405051212 */ /* 0x000fca00078e3cff */
[----:B------:R-:W3:Y:S01]  /*172d0*/  @P1 LDG.E.U16 R46, desc[UR8][R4.64] ;  /* 0x00000008042e1981 */ /* 0x000ee2000c1e1500 */
[----:B0-----:R-:W-:-:S04]  /*172e0*/  LOP3.LUT R47, R47, 0x1f, RZ, 0xc0, !PT ;  /* 0x0000001f2f2f7812 */ /* 0x001fc800078ec0ff */
[----:B------:R-:W-:Y:S02]  /*172f0*/  ISETP.GE.AND P0, PT, R47, R3, PT ;  /* 0x000000032f00720c */ /* 0x000fe40003f06270 */
[----:B------:R-:W4:Y:S04]  /*17300*/  LDL.LU R47, [R1+0x1ddc] ;  /* 0x001ddc00012f7983 */ /* 0x000f280000300800 */
        /* <DEDUP_REMOVED lines=9> */
[----:B------:R-:W-:Y:S01]  /*173a0*/  PRMT R44, RZ, 0x7610, R44 ;  /* 0x00007610ff2c7816 */ /* 0x000fe2000000002c */
[----:B------:R-:W-:Y:S06]  /*173b0*/  BAR.SYNC.DEFER_BLOCKING 0x0 ;  /* 0x0000000000007b1d */ /* 0x000fec0000010000 */
[----:B--2---:R0:W-:Y:S04]  /*173c0*/  STL [R1+0x40], R45 ;  /* 0x0000402d01007387 */ /* 0x0041e80000100800 */
[----:B0-----:R-:W2:Y:S04]  /*173d0*/  LDL.LU R45, [R1+0x1dd4] ;  /* 0x001dd400012d7983 */ /* 0x001ea80000300800 */
[----:B------:R-:W4:Y:S04]  /*173e0*/  LDL R4, [R1+0x1240] ;  /* 0x0012400001047983 */ /* 0x000f280000100800 */
[----:B------:R-:W4:Y:S02]  /*173f0*/  LDL R5, [R1+0x1244] ;  /* 0x0012440001057983 */ /* 0x000f240000100800 */
[----:B----4-:R-:W-:-:S04]  /*17400*/  @!P0 LOP3.LUT R5, R5, R4, RZ, 0x3c, !PT ;  /* 0x0000000405058212 */ /* 0x010fc800078e3cff */
[----:B------:R-:W-:-:S04]  /*17410*/  @!P0 LOP3.LUT R4, R5, R4, RZ, 0x3c, !PT ;  /* 0x0000000405048212 */ /* 0x000fc800078e3cff */
[----:B------:R-:W-:-:S05]  /*17420*/  @!P0 LOP3.LUT R5, R5, R4, RZ, 0x3c, !PT ;  /* 0x0000000405058212 */ /* 0x000fca00078e3cff */
[----:B------:R-:W4:Y:S04]  /*17430*/  @!P0 LDG.E.U16 R44, desc[UR8][R4.64] ;  /* 0x00000008042c8981 */ /* 0x000f28000c1e1500 */
[----:B----4-:R0:W-:Y:S04]  /*17440*/  STL [R1+0x3c], R44 ;  /* 0x00003c2c01007387 */ /* 0x0101e80000100800 */
[----:B0-----:R-:W4:Y:S04]  /*17450*/  LDL.LU R44, [R1+0x1dd0] ;  /* 0x001dd000012c7983 */ /* 0x001f280000300800 */
[----:B------:R-:W3:Y:S04]  /*17460*/  LDL R4, [R1+0xab0] ;  /* 0x000ab00001047983 */ /* 0x000ee80000100800 */
[----:B------:R-:W3:Y:S01]  /*17470*/  LDL R5, [R1+0xab4] ;  /* 0x000ab40001057983 */ /* 0x000ee20000100800 */
[----:B------:R-:W-:-:S02]  /*17480*/  PRMT R43, RZ, 0x7610, R43 ;  /* 0x00007610ff2b7816 */ /* 0x000fc4000000002b */
[----:B---3--:R-:W-:-:S04]  /*17490*/  @!P0 LOP3.LUT R5, R5, R4, RZ, 0x3c, !PT ;  /* 0x0000000405058212 */ /* 0x008fc800078e3cff */
[----:B------:R-:W-:-:S04]  /*174a0*/  @!P0 LOP3.LUT R4, R5, R4, RZ, 0x3c, !PT ;  /* 0x0000000405048212 */ /* 0x000fc800078e3cff */
[----:B------:R-:W-:-:S05]  /*174b0*/  @!P0 LOP3.LUT R5, R5, R4, RZ, 0x3c, !PT ;  /* 0x0000000405058212 */ /* 0x000fca00078e3cff */
[----:B------:R-:W3:Y:S04]  /*174c0*/  @!P0 LDG.E.U16 R43, desc[UR8][R4.64] ;  /* 0x00000008042b8981 */ /* 0x000ee8000c1e1500 */
[----:B---3--:R0:W-:Y:S04]  /*174d0*/  STL [R1+0x38], R43 ;  /* 0x0000382b01007387 */ /* 0x0081e80000100800 */
[----:B0-----:R-:W3:Y:S04]  /*174e0*/  LDL.LU R43, [R1+0x1dcc] ;  /* 0x001dcc00012b7983 */ /* 0x001ee80000300800 */
[----:B------:R-:W2:Y:S04]  /*174f0*/  LDL R4, [R1+0x121c] ;  /* 0x00121c0001047983 */ /* 0x000ea80000100800 */
[----:B------:R-:W2:Y:S01]  /*17500*/  LDL R5, [R1+0x1220] ;  /* 0x0012200001057983 */ /* 0x000ea20000100800 */
[----:B------:R-:W-:-:S02]  /*17510*/  PRMT R42, RZ, 0x7610, R42 ;  /* 0x00007610ff2a7816 */ /* 0x000fc4000000002a */
[----:B--2---:R-:W-:-:S04]  /*17520*/  @!P0 LOP3.LUT R5, R5, R4, RZ, 0x3c, !PT ;  /* 0x0000000405058212 */ /* 0x004fc800078e3cff */
[----:B------:R-:W-:-:S04]  /*17530*/  @!P0 LOP3.LUT R4, R5, R4, RZ, 0x3c, !PT ;  /* 0x0000000405048212 */ /* 0x000fc800078e3cff */
[----:B------:R-:W-:-:S05]  /*17540*/  @!P0 LOP3.LUT R5, R5, R4, RZ, 0x3c, !PT ;  /* 0x0000000405058212 */ /* 0x000fca00078e3cff */
[----:B------:R-:W2:Y:S04]  /*17550*/  @!P0 LDG.E.U16 R42, desc[UR8][R4.64] ;  /* 0x00000008042a8981 */ /* 0x000ea8000c1e1500 */
[----:B--2---:R0:W-:Y:S04]  /*17560*/  STL [R1+0x34], R42 ;  /* 0x0000342a01007387 */ /* 0x0041e80000100800 */
[----:B0-----:R-:W2:Y:S04]  /*17570*/  LDL.LU R42, [R1+0x1dc8] ;  /* 0x001dc800012a7983 */ /* 0x001ea80000300800 */
[----:B------:R-:W4:Y:S04]  /*17580*/  LDL R4, [R1+0x1214] ;  /* 0x0012140001047983 */ /* 0x000f280000100800 */
[----:B------:R-:W4:Y:S01]  /*17590*/  LDL R5, [R1+0x1218] ;  /* 0x0012180001057983 */ /* 0x000f220000100800 */
[----:B------:R-:W-:-:S02]  /*175a0*/  PRMT R41, RZ, 0x7610, R41 ;  /* 0x00007610ff297816 */ /* 0x000fc40000000029 */
        /* <DEDUP_REMOVED lines=41> */
[----:B------:R-:W3:Y:S04]  /*17840*/  LDL R4, [R1+0x115c] ;  /* 0x00115c0001047983 */ /* 0x000ee80000100800 */
[----:B------:R-:W3:Y:S01]  /*17850*/  LDL R5, [R1+0x1160] ;  /* 0x0011600001057983 */ /* 0x000ee20000100800 */
[----:B0-----:R-:W0:Y:S02]  /*17860*/  S2R R2, SR_TID.X ;  /* 0x0000000000027919 */ /* 0x001e240000002100 */
[----:B0-----:R-:W-:-:S05]  /*17870*/  LOP3.LUT R2, R2, 0x1f, RZ, 0xc0, !PT ;  /* 0x0000001f02027812 */ /* 0x001fca00078ec0ff */
[----:B------:R-:W-:-:S05]  /*17880*/  IMAD.SHL.U32 R2, R2, 0x2, RZ ;  /* 0x0000000202027824 */ /* 0x000fca00078e00ff */
[----:B------:R0:W-:Y:S02]  /*17890*/  STS.U16 [R2+UR4], R34 ;  /* 0x0000002202007988 */ /* 0x0001e40008000404 */
[----:B0-----:R-:W-:Y:S02]  /*178a0*/  PRMT R2, RZ, 0x7610, R2 ;  /* 0x00007610ff027816 */ /* 0x001fe40000000002 */
        /* <DEDUP_REMOVED lines=10> */
[----:B------:R0:W-:Y:S02]  /*17950*/  STS.U16 [R2+UR4+0x40], R35 ;  /* 0x0000402302007988 */ /* 0x0001e40008000404 */
        /* <DEDUP_REMOVED lines=53> */
[----:B---3--:R-:W-:Y:S04]  /*17cb0*/  STL [R1+0x8], R2 ;  /* 0x0000080201007387 */ /* 0x008fe80000100800 */
[----:B------:R-:W3:Y:S04]  /*17cc0*/  LDL R4, [R1+0x109c] ;  /* 0x00109c0001047983 */ /* 0x000ee80000100800 */
[----:B------:R-:W3:Y:S01]  /*17cd0*/  LDL R5, [R1+0x10a0] ;  /* 0x0010a00001057983 */ /* 0x000ee20000100800 */
[----:B------:R-:W-:-:S02]  /*17ce0*/  PRMT R0, RZ, 0x7610, R0 ;  /* 0x00007610ff007816 */ /* 0x000fc40000000000 */
[----:B---3--:R-:W-:-:S04]  /*17cf0*/  @!P0 LOP3.LUT R5, R5, R4, RZ, 0x3c, !PT ;  /* 0x0000000405058212 */ /* 0x008fc800078e3cff */
[----:B------:R-:W-:-:S04]  /*17d00*/  @!P0 LOP3.LUT R4, R5, R4, RZ, 0x3c, !PT ;  /* 0x0000000405048212 */ /* 0x000fc800078e3cff */
[----:B------:R-:W-:-:S05]  /*17d10*/  @!P0 LOP3.LUT R5, R5, R4, RZ, 0x3c, !PT ;  /* 0x0000000405058212 */ /* 0x000fca00078e3cff */
[----:B------:R-:W3:Y:S04]  /*17d20*/  @!P0 LDG.E.U16 R0, desc[UR8][R4.64] ;  /* 0x0000000804008981 */ /* 0x000ee8000c1e1500 */
[----:B------:R-:W2:Y:S04]  /*17d30*/  LDL R4, [R1+0x1094] ;  /* 0x0010940001047983 */ /* 0x000ea80000100800 */
[----:B------:R-:W2:Y:S01]  /*17d40*/  LDL R5, [R1+0x1098] ;  /* 0x0010980001057983 */ /* 0x000ea20000100800 */
[----:B------:R-:W-:-:S03]  /*17d50*/  PRMT R61, RZ, 0x7610, R61 ;  /* 0x00007610ff3d7816 */ /* 0x000fc6000000003d */
[----:B---3--:R0:W-:Y:S04]  /*17d60*/  STL [R1+0x1d44], R0 ;  /* 0x001d440001007387 */ /* 0x0081e80000100800 */
[----:B0-----:R-:W3:Y:S01]  /*17d70*/  LDL R0, [R1+0x1060] ;  /* 0x0010600001007983 */ /* 0x001ee20000100800 */
[----:B--2---:R-:W-:-:S04]  /*17d80*/  @!P0 LOP3.LUT R5, R5, R4, RZ, 0x3c, !PT ;  /* 0x0000000405058212 */ /* 0x004fc800078e3cff */
[----:B------:R-:W-:-:S04]  /*17d90*/  @!P0 LOP3.LUT R4, R5, R4, RZ, 0x3c, !PT ;  /* 0x0000000405048212 */ /* 0x000fc800078e3cff */
[----:B------:R-:W-:-:S05]  /*17da0*/  @!P0 LOP3.LUT R5, R5, R4, RZ, 0x3c, !PT ;  /* 0x0000000405058212 */ /* 0x000fca00078e3cff */
[----:B------:R3:W2:Y:S04]  /*17db0*/  @!P0 LDG.E.U16 R61, desc[UR8][R4.64] ;  /* 0x00000008043d8981 */ /* 0x0006a8000c1e1500 */
[----:B------:R-:W4:Y:S01]  /*17dc0*/  LDL R5, [R1+0x105c] ;  /* 0x00105c0001057983 */ /* 0x000f220000100800 */
[----:B------:R-:W-:Y:S01]  /*17dd0*/  PRMT R59, RZ, 0x7610, R59 ;  /* 0x00007610ff3b7816 */ /* 0x000fe2000000003b */
[----:B---3--:R-:W-:Y:S02]  /*17de0*/  @!P0 IMAD.MOV.U32 R4, RZ, RZ, R0 ;  /* 0x000000ffff048224 */ /* 0x008fe400078e0000 */
[----:B--2---:R0:W-:Y:S01]  /*17df0*/  STL [R1+0x1d48], R61 ;  /* 0x001d483d01007387 */ /* 0x0041e20000100800 */
[----:B------:R-:W-:-:S03]  /*17e00*/  PRMT R58, RZ, 0x7610, R58 ;  /* 0x00007610ff3a7816 */ /* 0x000fc6000000003a */
[----:B------:R-:W2:Y:S04]  /*17e10*/  LDL R0, [R1+0x1018] ;  /* 0x0010180001007983 */ /* 0x000ea80000100800 */
[----:B----4-:R-:W3:Y:S04]  /*17e20*/  @!P0 LDG.E.U16 R59, desc[UR8][R4.64] ;  /* 0x00000008043b8981 */ /* 0x010ee8000c1e1500 */
[----:B0-----:R-:W4:Y:S04]  /*17e30*/  LDL R61, [R1+0x1020] ;  /* 0x00102000013d7983 */ /* 0x001f280000100800 */
[----:B------:R-:W2:Y:S04]  /*17e40*/  LDL R4, [R1+0x1054] ;  /* 0x0010540001047983 */ /* 0x000ea80000100800 */
[----:B------:R-:W2:Y:S04]  /*17e50*/  LDL R5, [R1+0x1058] ;  /* 0x0010580001057983 */ /* 0x000ea80000100800 */
[----:B---3--:R0:W-:Y:S04]  /*17e60*/  STL [R1+0x1d4c], R59 ;  /* 0x001d4c3b01007387 */ /* 0x0081e80000100800 */
[----:B0-----:R-:W3:Y:S01]  /*17e70*/  LDL R59, [R1+0x101c] ;  /* 0x00101c00013b7983 */ /* 0x001ee20000100800 */
[----:B--2---:R-:W-:-:S04]  /*17e80*/  @!P0 LOP3.LUT R5, R5, R4, RZ, 0x3c, !PT ;  /* 0x0000000405058212 */ /* 0x004fc800078e3cff */
[----:B------:R-:W-:-:S04]  /*17e90*/  @!P0 LOP3.LUT R4, R5, R4, RZ, 0x3c, !PT ;  /* 0x0000000405048212 */ /* 0x000fc800078e3cff */
[----:B------:R-:W-:-:S05]  /*17ea0*/  @!P0 LOP3.LUT R5, R5, R4, RZ, 0x3c, !PT ;  /* 0x0000000405058212 */ /* 0x000fca00078e3cff */
[----:B------:R4:W2:Y:S01]  /*17eb0*/  @!P0 LDG.E.U16 R58, desc[UR8][R4.64] ;  /* 0x00000008043a8981 */ /* 0x0008a2000c1e1500 */
[----:B------:R-:W-:Y:S01]  /*17ec0*/  PRMT R57, RZ, 0x7610, R57 ;  /* 0x00007610ff397816 */ /* 0x000fe20000000039 */
[----:B----4-:R-:W-:Y:S02]  /*17ed0*/  @!P0 IMAD.MOV.U32 R4, RZ, RZ, R61 ;  /* 0x000000ffff048224 */ /* 0x010fe400078e003d */
[----:B---3--:R-:W-:-:S05]  /*17ee0*/  @!P0 IMAD.MOV.U32 R5, RZ, RZ, R59 ;  /* 0x000000ffff058224 */ /* 0x008fca00078e003b */
[----:B------:R0:W3:Y:S04]  /*17ef0*/  @!P0 LDG.E.U16 R57, desc[UR8][R4.64] ;  /* 0x0000000804398981 */ /* 0x0000e8000c1e1500 */
[----:B--2---:R1:W-:Y:S01]  /*17f00*/  STL [R1+0x1d50], R58 ;  /* 0x001d503a01007387 */ /* 0x0043e20000100800 */
[----:B------:R-:W-:Y:S01]  /*17f10*/  PRMT R56, RZ, 0x7610, R56 ;  /* 0x00007610ff387816 */ /* 0x000fe20000000038 */
[----:B0-----:R-:W-:Y:S02]  /*17f20*/  @!P0 IMAD.MOV.U32 R4, RZ, RZ, R0 ;  /* 0x000000ffff048224 */ /* 0x001fe400078e0000 */
[----:B------:R-:W2:Y:S04]  /*17f30*/  LDL R61, [R1+0xfd4] ;  /* 0x000fd400013d7983 */ /* 0x000ea80000100800 */
[----:B------:R-:W4:Y:S04]  /*17f40*/  LDL R59, [R1+0xfd8] ;  /* 0x000fd800013b7983 */ /* 0x000f280000100800 */
[----:B-1----:R-:W2:Y:S04]  /*17f50*/  LDL R58, [R1+0x1014] ;  /* 0x00101400013a7983 */ /* 0x002ea80000100800 */
[----:B---3--:R0:W-:Y:S01]  /*17f60*/  STL [R1+0x1d54], R57 ;  /* 0x001d543901007387 */ /* 0x0081e20000100800 */
[----:B------:R-:W-:-:S02]  /*17f70*/  PRMT R55, RZ, 0x7610, R55 ;  /* 0x00007610ff377816 */ /* 0x000fc40000000037 */
[----:B------:R-:W-:Y:S01]  /*17f80*/  PRMT R54, RZ, 0x7610, R54 ;  /* 0x00007610ff367816 */ /* 0x000fe20000000036 */
[----:B------:R-:W3:Y:S04]  /*17f90*/  LDL R0, [R1+0xfa0] ;  /* 0x000fa00001007983 */ /* 0x000ee80000100800 */
[----:B0-----:R-:W4:Y:S01]  /*17fa0*/  LDL R57, [R1+0xfe0] ;  /* 0x000fe00001397983 */ /* 0x001f220000100800 */
[----:B--2---:R-:W-:-:S03]  /*17fb0*/  @!P0 IMAD.MOV.U32 R5, RZ, RZ, R58 ;  /* 0x000000ffff058224 */ /* 0x004fc600078e003a */
[----:B------:R-:W2:Y:S04]  /*17fc0*/  LDL R58, [R1+0xf9c] ;  /* 0x000f9c00013a7983 */ /* 0x000ea80000100800 */
[----:B------:R4:W3:Y:S04]  /*17fd0*/  @!P0 LDG.E.U16 R56, desc[UR8][R4.64] ;  /* 0x0000000804388981 */ /* 0x0008e8000c1e1500 */
[----:B------:R-:W2:Y:S01]  /*17fe0*/  LDL R5, [R1+0xfdc] ;  /* 0x000fdc0001057983 */ /* 0x000ea20000100800 */
[----:B----4-:R-:W-:-:S05]  /*17ff0*/  @!P0 IMAD.MOV.U32 R4, RZ, RZ, R57 ;  /* 0x000000ffff048224 */ /* 0x010fca00078e0039 */
[----:B--2---:R0:W2:Y:S02]  /*18000*/  @!P0 LDG.E.U16 R55, desc[UR8][R4.64] ;  /* 0x0000000804378981 */ /* 0x0040a4000c1e1500 */
[----:B0-----:R-:W-:Y:S02]  /*18010*/  @!P0 IMAD.MOV.U32 R4, RZ, RZ, R59 ;  /* 0x000000ffff048224 */ /* 0x001fe400078e003b */
[----:B------:R-:W-:-:S05]  /*18020*/  @!P0 IMAD.MOV.U32 R5, RZ, RZ, R61 ;  /* 0x000000ffff058224 */ /* 0x000fca00078e003d */
[----:B------:R0:W4:Y:S04]  /*18030*/  @!P0 LDG.E.U16 R54, desc[UR8][R4.64] ;  /* 0x0000000804368981 */ /* 0x000128000c1e1500 */
[----:B---3--:R1:W-:Y:S04]  /*18040*/  STL [R1+0x1d58], R56 ;  /* 0x001d583801007387 */ /* 0x0083e80000100800 */
[----:B------:R-:W3:Y:S04]  /*18050*/  LDL R57, [R1+0xf94] ;  /* 0x000f940001397983 */ /* 0x000ee80000100800 */
[----:B-1----:R-:W3:Y:S01]  /*18060*/  LDL R56, [R1+0xf98] ;  /* 0x000f980001387983 */ /* 0x002ee20000100800 */
[----:B------:R-:W-:Y:S01]  /*18070*/  PRMT R53, RZ, 0x7610, R53 ;  /* 0x00007610ff357816 */ /* 0x000fe20000000035 */
[----:B0-----:R-:W-:-:S02]  /*18080*/  @!P0 IMAD.MOV.U32 R4, RZ, RZ, R0 ;  /* 0x000000ffff048224 */ /* 0x001fc400078e0000 */
[----:B------:R-:W-:-:S05]  /*18090*/  @!P0 IMAD.MOV.U32 R5, RZ, RZ, R58 ;  /* 0x000000ffff058224 */ /* 0x000fca00078e003a */
[----:B------:R3:W3:Y:S04]  /*180a0*/  @!P0 LDG.E.U16 R53, desc[UR8][R4.64] ;  /* 0x0000000804358981 */ /* 0x0006e8000c1e1500 */
[----:B--2---:R0:W-:Y:S04]  /*180b0*/  STL [R1+0x1d5c], R55 ;  /* 0x001d5c3701007387 */ /* 0x0041e80000100800 */
[----:B------:R-:W2:Y:S04]  /*180c0*/  LDL R59, [R1+0xf5c] ;  /* 0x000f5c00013b7983 */ /* 0x000ea80000100800 */
[----:B0-----:R-:W2:Y:S04]  /*180d0*/  LDL R55, [R1+0xf60] ;  /* 0x000f600001377983 */ /* 0x001ea80000100800 */
[----:B----4-:R0:W-:Y:S04]  /*180e0*/  STL [R1+0x1d60], R54 ;  /* 0x001d603601007387 */ /* 0x0101e80000100800 */
[----:B------:R-:W4:Y:S04]  /*180f0*/  LDL R58, [R1+0xf54] ;  /* 0x000f5400013a7983 */ /* 0x000f280000100800 */
[----:B------:R-:W4:Y:S01]  /*18100*/  LDL R0, [R1+0xf58] ;  /* 0x000f580001007983 */ /* 0x000f220000100800 */
[----:B------:R-:W-:Y:S01]  /*18110*/  PRMT R52, RZ, 0x7610, R52 ;  /* 0x00007610ff347816 */ /* 0x000fe20000000034 */
[----:B---3--:R-:W-:-:S02]  /*18120*/  @!P0 IMAD.MOV.U32 R5, RZ, RZ, R57 ;  /* 0x000000ffff058224 */ /* 0x008fc400078e0039 */
[----:B------:R-:W-:Y:S01]  /*18130*/  @!P0 IMAD.MOV.U32 R4, RZ, RZ, R56 ;  /* 0x000000ffff048224 */ /* 0x000fe200078e0038 */
[----:B------:R-:W-:-:S04]  /*18140*/  PRMT R51, RZ, 0x7610, R51 ;  /* 0x00007610ff337816 */ /* 0x000fc80000000033 */
[----:B------:R2:W3:Y:S01]  /*18150*/  @!P0 LDG.E.U16 R52, desc[UR8][R4.64] ;  /* 0x0000000804348981 */ /* 0x0004e2000c1e1500 */
[----:B------:R-:W-:-:S03]  /*18160*/  PRMT R50, RZ, 0x7610, R50 ;  /* 0x00007610ff327816 */ /* 0x000fc60000000032 */
[----:B------:R1:W-:Y:S04]  /*18170*/  STL [R1+0x1d64], R53 ;  /* 0x001d643501007387 */ /* 0x0003e80000100800 */
[----:B------:R-:W3:Y:S04]  /*18180*/  LDL R57, [R1+0xf1c] ;  /* 0x000f1c0001397983 */ /* 0x000ee80000100800 */
[----:B------:R-:W3:Y:S01]  /*18190*/  LDL R56, [R1+0xf20] ;  /* 0x000f200001387983 */ /* 0x000ee20000100800 */
[----:B--2---:R-:W-:Y:S02]  /*181a0*/  @!P0 IMAD.MOV.U32 R5, RZ, RZ, R59 ;  /* 0x000000ffff058224 */ /* 0x004fe400078e003b */
[----:B------:R-:W-:-:S05]  /*181b0*/  @!P0 IMAD.MOV.U32 R4, RZ, RZ, R55 ;  /* 0x000000ffff048224 */ /* 0x000fca00078e0037 */
[----:B------:R4:W2:Y:S02]  /*181c0*/  @!P0 LDG.E.U16 R51, desc[UR8][R4.64] ;  /* 0x0000000804338981 */ /* 0x0008a4000c1e1500 */
[----:B----4-:R-:W-:Y:S02]  /*181d0*/  @!P0 IMAD.MOV.U32 R4, RZ, RZ, R0 ;  /* 0x000000ffff048224 */ /* 0x010fe400078e0000 */
[----:B------:R-:W-:-:S05]  /*181e0*/  @!P0 IMAD.MOV.U32 R5, RZ, RZ, R58 ;  /* 0x000000ffff058224 */ /* 0x000fca00078e003a */
[----:B------:R4:W2:Y:S04]  /*181f0*/  @!P0 LDG.E.U16 R50, desc[UR8][R4.64] ;  /* 0x0000000804328981 */ /* 0x0008a8000c1e1500 */
[----:B---3--:R3:W-:Y:S04]  /*18200*/  STL [R1+0x1d68], R52 ;  /* 0x001d683401007387 */ /* 0x0087e80000100800 */
[----:B------:R-:W3:Y:S04]  /*18210*/  LDL R55, [R1+0xf14] ;  /* 0x000f140001377983 */ /* 0x000ee80000100800 */
[----:B0-----:R-:W3:Y:S01]  /*18220*/  LDL R54, [R1+0xf18] ;  /* 0x000f180001367983 */ /* 0x001ee20000100800 */
[----:B------:R-:W-:Y:S01]  /*18230*/  PRMT R49, RZ, 0x7610, R49 ;  /* 0x00007610ff317816 */ /* 0x000fe20000000031 */
[----:B----4-:R-:W-:-:S02]  /*18240*/  @!P0 IMAD.MOV.U32 R5, RZ, RZ, R57 ;  /* 0x000000ffff058224 */ /* 0x010fc400078e0039 */
[----:B------:R-:W-:-:S05]  /*18250*/  @!P0 IMAD.MOV.U32 R4, RZ, RZ, R56 ;  /* 0x000000ffff048224 */ /* 0x000fca00078e0038 */
[----:B------:R0:W4:Y:S04]  /*18260*/  @!P0 LDG.E.U16 R49, desc[UR8][R4.64] ;  /* 0x0000000804318981 */ /* 0x000128000c1e1500 */
[----:B--2---:R2:W-:Y:S04]  /*18270*/  STL [R1+0x1d6c], R51 ;  /* 0x001d6c3301007387 */ /* 0x0045e80000100800 */
[----:B-1----:R-:W4:Y:S04]  /*18280*/  LDL R53, [R1+0xedc] ;  /* 0x000edc0001357983 */ /* 0x002f280000100800 */
[----:B------:R-:W4:Y:S04]  /*18290*/  LDL R0, [R1+0xee0] ;  /* 0x000ee00001007983 */ /* 0x000f280000100800 */
[----:B------:R1:W-:Y:S04]  /*182a0*/  STL [R1+0x1d70], R50 ;  /* 0x001d703201007387 */ /* 0x0003e80000100800 */
[----:B---3--:R-:W3:Y:S04]  /*182b0*/  LDL R52, [R1+0xed4] ;  /* 0x000ed40001347983 */ /* 0x008ee80000100800 */
[----:B--2---:R-:W2:Y:S01]  /*182c0*/  LDL R51, [R1+0xed8] ;  /* 0x000ed80001337983 */ /* 0x004ea20000100800 */
[----:B------:R-:W-:Y:S01]  /*182d0*/  PRMT R48, RZ, 0x7610, R48 ;  /* 0x00007610ff307816 */ /* 0x000fe20000000030 */
[----:B0-----:R-:W-:-:S02]  /*182e0*/  @!P0 IMAD.MOV.U32 R5, RZ, RZ, R55 ;  /* 0x000000ffff058224 */ /* 0x001fc400078e0037 */
[----:B------:R-:W-:Y:S01]  /*182f0*/  @!P0 IMAD.MOV.U32 R4, RZ, RZ, R54 ;  /* 0x000000ffff048224 */ /* 0x000fe200078e0036 */
[----:B------:R-:W-:-:S04]  /*18300*/  PRMT R47, RZ, 0x7610, R47 ;  /* 0x00007610ff2f7816 */ /* 0x000fc8000000002f */
[----:B------:R0:W2:Y:S01]  /*18310*/  @!P0 LDG.E.U16 R48, desc[UR8][R4.64] ;  /* 0x0000000804308981 */ /* 0x0000a2000c1e1500 */
[----:B------:R-:W-:-:S03]  /*18320*/  PRMT R46, RZ, 0x7610, R46 ;  /* 0x00007610ff2e7816 */ /* 0x000fc6000000002e */
[----:B----4-:R4:W-:Y:S04]  /*18330*/  STL [R1+0x1d74], R49 ;  /* 0x001d743101007387 */ /* 0x0109e80000100800 */
[----:B-1----:R-:W2:Y:S04]  /*18340*/  LDL R50, [R1+0xea8] ;  /* 0x000ea80001327983 */ /* 0x002ea80000100800 */
[----:B----4-:R-:W4:Y:S01]  /*18350*/  LDL R49, [R1+0x125c] ;  /* 0x00125c0001317983 */ /* 0x010f220000100800 */
[----:B0-----:R-:W-:Y:S02]  /*18360*/  @!P0 IMAD.MOV.U32 R5, RZ, RZ, R53 ;  /* 0x000000ffff058224 */ /* 0x001fe400078e0035 */
[----:B------:R-:W-:-:S05]  /*18370*/  @!P0 IMAD.MOV.U32 R4, RZ, RZ, R0 ;  /* 0x000000ffff048224 */ /* 0x000fca00078e0000 */
[----:B------:R3:W4:Y:S02]  /*18380*/  @!P0 LDG.E.U16 R47, desc[UR8][R4.64] ;  /* 0x00000008042f8981 */ /* 0x000724000c1e1500 */
[----:B---3--:R-:W-:Y:S02]  /*18390*/  @!P0 IMAD.MOV.U32 R5, RZ, RZ, R52 ;  /* 0x000000ffff058224 */ /* 0x008fe400078e0034 */
[----:B--2---:R-:W-:-:S05]  /*183a0*/  @!P0 IMAD.MOV.U32 R4, RZ, RZ, R51 ;  /* 0x000000ffff048224 */ /* 0x004fca00078e0033 */
[----:B------:R0:W2:Y:S04]  /*183b0*/  @!P0 LDG.E.U16 R46, desc[UR8][R4.64] ;  /* 0x00000008042e8981 */ /* 0x0000a8000c1e1500 */
[----:B------:R1:W-:Y:S04]  /*183c0*/  STL [R1+0x1d78], R48 ;  /* 0x001d783001007387 */ /* 0x0003e80000100800 */
[----:B------:R-:W3:Y:S04]  /*183d0*/  LDL R0, [R1+0x1278] ;  /* 0x0012780001007983 */ /* 0x000ee80000100800 */
[----:B-1----:R-:W3:Y:S01]  /*183e0*/  LDL R48, [R1+0xea4] ;  /* 0x000ea40001307983 */ /* 0x002ee20000100800 */
[----:B------:R-:W-:Y:S01]  /*183f0*/  PRMT R45, RZ, 0x7610, R45 ;  /* 0x00007610ff2d7816 */ /* 0x000fe2000000002d */
[----:B0-----:R-:W-:-:S02]  /*18400*/  @!P0 IMAD.MOV.U32 R5, RZ, RZ, R50 ;  /* 0x000000ffff058224 */ /* 0x001fc400078e0032 */
[----:B----4-:R-:W-:-:S05]  /*18410*/  @!P0 IMAD.MOV.U32 R4, RZ, RZ, R49 ;  /* 0x000000ffff048224 */ /* 0x010fca00078e0031 */
[----:B------:R3:W4:Y:S04]  /*18420*/  @!P0 LDG.E.U16 R45, desc[UR8][R4.64] ;  /* 0x00000008042d8981 */ /* 0x000728000c1e1500 */
[----:B------:R0:W-:Y:S04]  /*18430*/  STL [R1+0x1d7c], R47 ;  /* 0x001d7c2f01007387 */ /* 0x0001e80000100800 */
[----:B------:R-:W4:Y:S04]  /*18440*/  LDL R52, [R1+0xaac] ;  /* 0x000aac0001347983 */ /* 0x000f280000100800 */
[----:B0-----:R-:W4:Y:S04]  /*18450*/  LDL R47, [R1+0x123c] ;  /* 0x00123c00012f7983 */ /* 0x001f280000100800 */
[----:B--2---:R-:W-:Y:S04]  /*18460*/  STL [R1+0x1d80], R46 ;  /* 0x001d802e01007387 */ /* 0x004fe80000100800 */
[----:B------:R-:W2:Y:S04]  /*18470*/  LDL R51, [R1+0xaa8] ;  /* 0x000aa80001337983 */ /* 0x000ea80000100800 */
[----:B------:R-:W2:Y:S01]  /*18480*/  LDL R50, [R1+0x1238] ;  /* 0x0012380001327983 */ /* 0x000ea20000100800 */
[----:B------:R-:W-:Y:S01]  /*18490*/  PRMT R44, RZ, 0x7610, R44 ;  /* 0x00007610ff2c7816 */ /* 0x000fe2000000002c */
[----:B---3--:R-:W-:Y:S01]  /*184a0*/  @!P0 IMAD.MOV.U32 R4, RZ, RZ, R0 ;  /* 0x000000ffff048224 */ /* 0x008fe200078e0000 */
[----:B------:R-:W-:Y:S01]  /*184b0*/  PRMT R43, RZ, 0x7610, R43 ;  /* 0x00007610ff2b7816 */ /* 0x000fe2000000002b */
[----:B------:R-:W3:Y:S01]  /*184c0*/  LDL R49, [R1+0x1210] ;  /* 0x0012100001317983 */ /* 0x000ee20000100800 */
[----:B------:R-:W-:-:S05]  /*184d0*/  @!P0 IMAD.MOV.U32 R5, RZ, RZ, R48 ;  /* 0x000000ffff058224 */ /* 0x000fca00078e0030 */
[----:B------:R0:W3:Y:S01]  /*184e0*/  @!P0 LDG.E.U16 R44, desc[UR8][R4.64] ;  /* 0x00000008042c8981 */ /* 0x0000e2000c1e1500 */
[----:B------:R-:W-:-:S03]  /*184f0*/  PRMT R42, RZ, 0x7610, R42 ;  /* 0x00007610ff2a7816 */ /* 0x000fc6000000002a */
[----:B----4-:R1:W-:Y:S04]  /*18500*/  STL [R1+0x1d84], R45 ;  /* 0x001d842d01007387 */ /* 0x0103e80000100800 */
[----:B------:R-:W4:Y:S04]  /*18510*/  LDL R48, [R1+0x1204] ;  /* 0x0012040001307983 */ /* 0x000f280000100800 */
[----:B------:R-:W4:Y:S04]  /*18520*/  LDL R0, [R1+0x1208] ;  /* 0x0012080001007983 */ /* 0x000f280000100800 */
[----:B-1----:R-:W4:Y:S01]  /*18530*/  LDL R45, [R1+0x120c] ;  /* 0x00120c00012d7983 */ /* 0x002f220000100800 */
[----:B0-----:R-:W-:-:S02]  /*18540*/  @!P0 IMAD.MOV.U32 R5, RZ, RZ, R52 ;  /* 0x000000ffff058224 */ /* 0x001fc400078e0034 */
[----:B------:R-:W-:-:S05]  /*18550*/  @!P0 IMAD.MOV.U32 R4, RZ, RZ, R47 ;  /* 0x000000ffff048224 */ /* 0x000fca00078e002f */
[----:B------:R2:W4:Y:S02]  /*18560*/  @!P0 LDG.E.U16 R43, desc[UR8][R4.64] ;  /* 0x00000008042b8981 */ /* 0x000524000c1e1500 */
[----:B--2---:R-:W-:Y:S02]  /*18570*/  @!P0 IMAD.MOV.U32 R4, RZ, RZ, R50 ;  /* 0x000000ffff048224 */ /* 0x004fe400078e0032 */
[----:B------:R-:W-:-:S05]  /*18580*/  @!P0 IMAD.MOV.U32 R5, RZ, RZ, R51 ;  /* 0x000000ffff058224 */ /* 0x000fca00078e0033 */
[----:B------:R0:W2:Y:S04]  /*18590*/  @!P0 LDG.E.U16 R42, desc[UR8][R4.64] ;  /* 0x00000008042a8981 */ /* 0x0000a8000c1e1500 */
[----:B---3--:R1:W-:Y:S04]  /*185a0*/  STL [R1+0x1d88], R44 ;  /* 0x001d882c01007387 */ /* 0x0083e80000100800 */
[----:B------:R-:W3:Y:S04]  /*185b0*/  LDL R47, [R1+0x11cc] ;  /* 0x0011cc00012f7983 */ /* 0x000ee80000100800 */
[----:B------:R-:W3:Y:S01]  /*185c0*/  LDL R46, [R1+0x11d0] ;  /* 0x0011d000012e7983 */ /* 0x000ee20000100800 */
[----:B------:R-:W-:Y:S01]  /*185d0*/  PRMT R41, RZ, 0x7610, R41 ;  /* 0x00007610ff297816 */ /* 0x000fe20000000029 */
[----:B0-----:R-:W-:-:S02]  /*185e0*/  @!P0 IMAD.MOV.U32 R4, RZ, RZ, R49 ;  /* 0x000000ffff048224 */ /* 0x001fc400078e0031 */
[----:B----4-:R-:W-:-:S05]  /*185f0*/  @!P0 IMAD.MOV.U32 R5, RZ, RZ, R45 ;  /* 0x000000ffff058224 */ /* 0x010fca00078e002d */
[----:B------:R0:W4:Y:S04]  /*18600*/  @!P0 LDG.E.U16 R41, desc[UR8][R4.64] ;  /* 0x0000000804298981 */ /* 0x000128000c1e1500 */
[----:B------:R0:W-:Y:S04]  /*18610*/  STL [R1+0x1d8c], R43 ;  /* 0x001d8c2b01007387 */ /* 0x0001e80000100800 */
[----:B-1----:R-:W4:Y:S04]  /*18620*/  LDL R44, [R1+0x11c4] ;  /* 0x0011c400012c7983 */ /* 0x002f280000100800 */
[----:B0-----:R-:W4:Y:S04]  /*18630*/  LDL R43, [R1+0x11c8] ;  /* 0x0011c800012b7983 */ /* 0x001f280000100800 */
[----:B--2---:R0:W-:Y:S04]  /*18640*/  STL [R1+0x1d90], R42 ;  /* 0x001d902a01007387 */ /* 0x0041e80000100800 */
[----:B------:R-:W2:Y:S04]  /*18650*/  LDL R45, [R1+0x118c] ;  /* 0x00118c00012d7983 */ /* 0x000ea80000100800 */
[----:B0-----:R-:W2:Y:S01]  /*18660*/  LDL R42, [R1+0x1190] ;  /* 0x00119000012a7983 */ /* 0x001ea20000100800 */
[----:B------:R-:W-:Y:S01]  /*18670*/  PRMT R40, RZ, 0x7610, R40 ;  /* 0x00007610ff287816 */ /* 0x000fe20000000028 */
[----:B------:R-:W-:-:S02]  /*18680*/  @!P0 IMAD.MOV.U32 R4, RZ, RZ, R0 ;  /* 0x000000ffff048224 */ /* 0x000fc400078e0000 */
[----:B------:R-:W-:Y:S01]  /*18690*/  @!P0 IMAD.MOV.U32 R5, RZ, RZ, R48 ;  /* 0x000000ffff058224 */ /* 0x000fe200078e0030 */
[----:B------:R-:W-:-:S04]  /*186a0*/  PRMT R39, RZ, 0x7610, R39 ;  /* 0x00007610ff277816 */ /* 0x000fc80000000027 */
[----:B------:R3:W2:Y:S01]  /*186b0*/  @!P0 LDG.E.U16 R40, desc[UR8][R4.64] ;  /* 0x0000000804288981 */ /* 0x0006a2000c1e1500 */
[----:B------:R-:W-:Y:S01]  /*186c0*/  PRMT R38, RZ, 0x7610, R38 ;  /* 0x00007610ff267816 */ /* 0x000fe20000000026 */
[----:B---3--:R-:W-:Y:S02]  /*186d0*/  @!P0 IMAD.MOV.U32 R4, RZ, RZ, R46 ;  /* 0x000000ffff048224 */ /* 0x008fe400078e002e */
[----:B------:R-:W-:-:S05]  /*186e0*/  @!P0 IMAD.MOV.U32 R5, RZ, RZ, R47 ;  /* 0x000000ffff058224 */ /* 0x000fca00078e002f */
[----:B------:R0:W3:Y:S01]  /*186f0*/  @!P0 LDG.E.U16 R39, desc[UR8][R4.64] ;  /* 0x0000000804278981 */ /* 0x0000e2000c1e1500 */
[----:B------:R-:W-:-:S03]  /*18700*/  PRMT R37, RZ, 0x7610, R37 ;  /* 0x00007610ff257816 */ /* 0x000fc60000000025 */
[----:B----4-:R1:W-:Y:S04]  /*18710*/  STL [R1+0x1d94], R41 ;  /* 0x001d942901007387 */ /* 0x0103e80000100800 */
[----:B------:R-:W4:Y:S04]  /*18720*/  LDL R0, [R1+0x1188] ;  /* 0x0011880001007983 */ /* 0x000f280000100800 */
[----:B-1----:R-:W4:Y:S04]  /*18730*/  LDL R41, [R1+0x1184] ;  /* 0x0011840001297983 */ /* 0x002f280000100800 */
[----:B------:R-:W4:Y:S01]  /*18740*/  LDL.LU R59, [R1+0x740] ;  /* 0x00074000013b7983 */ /* 0x000f220000300800 */
[----:B0-----:R-:W-:-:S02]  /*18750*/  @!P0 IMAD.MOV.U32 R5, RZ, RZ, R44 ;  /* 0x000000ffff058224 */ /* 0x001fc400078e002c */
[----:B------:R-:W-:-:S05]  /*18760*/  @!P0 IMAD.MOV.U32 R4, RZ, RZ, R43 ;  /* 0x000000ffff048224 */ /* 0x000fca00078e002b */
[----:B------:R2:W4:Y:S02]  /*18770*/  @!P0 LDG.E.U16 R38, desc[UR8][R4.64] ;  /* 0x0000000804268981 */ /* 0x000524000c1e1500 */
[----:B--2---:R-:W-:Y:S02]  /*18780*/  @!P0 IMAD.MOV.U32 R5, RZ, RZ, R45 ;  /* 0x000000ffff058224 */ /* 0x004fe400078e002d */
[----:B------:R-:W-:-:S05]  /*18790*/  @!P0 IMAD.MOV.U32 R4, RZ, RZ, R42 ;  /* 0x000000ffff048224 */ /* 0x000fca00078e002a */
[----:B------:R4:W2:Y:S04]  /*187a0*/  @!P0 LDG.E.U16 R37, desc[UR8][R4.64] ;  /* 0x0000000804258981 */ /* 0x0008a8000c1e1500 */
[----:B------:R-:W-:Y:S04]  /*187b0*/  STL [R1+0x1d98], R40 ;  /* 0x001d982801007387 */ /* 0x000fe80000100800 */
[----:B------:R-:W2:Y:S04]  /*187c0*/  LDL.LU R56, [R1+0x744] ;  /* 0x0007440001387983 */ /* 0x000ea80000300800 */
[----:B---3--:R0:W-:Y:S04]  /*187d0*/  STL [R1+0x1d9c], R39 ;  /* 0x001d9c2701007387 */ /* 0x0081e80000100800 */
[----:B------:R-:W3:Y:S04]  /*187e0*/  LDL R44, [R1+0x114c] ;  /* 0x00114c00012c7983 */ /* 0x000ee80000100800 */
[----:B------:R-:W3:Y:S04]  /*187f0*/  LDL R43, [R1+0x1150] ;  /* 0x00115000012b7983 */ /* 0x000ee80000100800 */
[----:B------:R-:W3:Y:S01]  /*18800*/  LDL.LU R57, [R1+0x748] ;  /* 0x0007480001397983 */ /* 0x000ee20000300800 */
[----:B------:R-:W-:Y:S01]  /*18810*/  PRMT R36, RZ, 0x7610, R36 ;  /* 0x00007610ff247816 */ /* 0x000fe20000000024 */
[----:B----4-:R-:W-:-:S02]  /*18820*/  @!P0 IMAD.MOV.U32 R4, RZ, RZ, R0 ;  /* 0x000000ffff048224 */ /* 0x010fc400078e0000 */
[----:B------:R-:W-:-:S05]  /*18830*/  @!P0 IMAD.MOV.U32 R5, RZ, RZ, R41 ;  /* 0x000000ffff058224 */ /* 0x000fca00078e0029 */
[----:B------:R3:W4:Y:S04]  /*18840*/  @!P0 LDG.E.U16 R36, desc[UR8][R4.64] ;  /* 0x0000000804248981 */ /* 0x000728000c1e1500 */
[----:B------:R-:W-:Y:S04]  /*18850*/  STL [R1+0x1da0], R38 ;  /* 0x001da02601007387 */ /* 0x000fe80000100800 */
[----:B------:R-:W4:Y:S04]  /*18860*/  LDL R42, [R1+0x1144] ;  /* 0x00114400012a7983 */ /* 0x000f280000100800 */
[----:B0-----:R-:W4:Y:S04]  /*18870*/  LDL R39, [R1+0x1148] ;  /* 0x0011480001277983 */ /* 0x001f280000100800 */
[----:B------:R-:W4:Y:S04]  /*18880*/  LDL.LU R61, [R1+0x74c] ;  /* 0x00074c00013d7983 */ /* 0x000f280000300800 */
[----:B--2---:R0:W-:Y:S04]  /*18890*/  STL [R1+0x1da4], R37 ;  /* 0x001da42501007387 */ /* 0x0041e80000100800 */
[----:B------:R-:W2:Y:S04]  /*188a0*/  LDL R41, [R1+0x110c] ;  /* 0x00110c0001297983 */ /* 0x000ea80000100800 */
[----:B------:R-:W2:Y:S01]  /*188b0*/  LDL R0, [R1+0x1110] ;  /* 0x0011100001007983 */ /* 0x000ea20000100800 */
[----:B------:R-:W-:-:S02]  /*188c0*/  PRMT R35, RZ, 0x7610, R35 ;  /* 0x00007610ff237816 */ /* 0x000fc40000000023 */
[----:B------:R-:W-:Y:S01]  /*188d0*/  PRMT R34, RZ, 0x7610, R34 ;  /* 0x00007610ff227816 */ /* 0x000fe20000000022 */
[----:B------:R-:W1:Y:S01]  /*188e0*/  S2R R2, SR_TID.X ;  /* 0x0000000000027919 */ /* 0x000e620000002100 */
[----:B------:R-:W2:Y:S01]  /*188f0*/  LDL.LU R58, [R1+0x650] ;  /* 0x00065000013a7983 */ /* 0x000ea20000300800 */
[----:B---3--:R-:W-:Y:S02]  /*18900*/  @!P0 IMAD.MOV.U32 R5, RZ, RZ, R44 ;  /* 0x000000ffff058224 */ /* 0x008fe400078e002c */
[----:B------:R-:W-:-:S05]  /*18910*/  @!P0 IMAD.MOV.U32 R4, RZ, RZ, R43 ;  /* 0x000000ffff048224 */ /* 0x000fca00078e002b */
[----:B------:R3:W2:Y:S01]  /*18920*/  @!P0 LDG.E.U16 R35, desc[UR8][R4.64] ;  /* 0x0000000804238981 */ /* 0x0006a2000c1e1500 */
[----:B-1----:R-:W-:-:S05]  /*18930*/  LOP3.LUT R2, R2, 0x1f, RZ, 0xc0, !PT ;  /* 0x0000001f02027812 */ /* 0x002fca00078ec0ff */
[----:B------:R-:W-:-:S05]  /*18940*/  IMAD.SHL.U32 R2, R2, 0x2, RZ ;  /* 0x0000000202027824 */ /* 0x000fca00078e00ff */
[----:B------:R1:W-:Y:S04]  /*18950*/  STS.U16 [R2+UR4+0x480], R33 ;  /* 0x0004802102007988 */ /* 0x0003e80008000404 */
[----:B----4-:R-:W-:Y:S04]  /*18960*/  STL [R1+0x1da8], R36 ;  /* 0x001da82401007387 */ /* 0x010fe80000100800 */
[----:B0-----:R-:W4:Y:S01]  /*18970*/  LDL R37, [R1+0x1108] ;  /* 0x0011080001257983 */ /* 0x001f220000100800 */
[----:B-1----:R-:W-:Y:S01]  /*18980*/  PRMT R33, RZ, 0x7610, R33 ;  /* 0x00007610ff217816 */ /* 0x002fe20000000021 */
[----:B---3--:R-:W-:-:S02]  /*18990*/  @!P0 IMAD.MOV.U32 R5, RZ, RZ, R42 ;  /* 0x000000ffff058224 */ /* 0x008fc400078e002a */
[----:B------:R-:W-:Y:S01]  /*189a0*/  @!P0 IMAD.MOV.U32 R4, RZ, RZ, R39 ;  /* 0x000000ffff048224 */ /* 0x000fe200078e0027 */
[----:B------:R-:W-:Y:S01]  /*189b0*/  LOP3.LUT R40, R2, 0x10, RZ, 0x3c, !PT ;  /* 0x0000001002287812 */ /* 0x000fe200078e3cff */
[----:B------:R-:W3:Y:S04]  /*189c0*/  LDL R38, [R1+0x1104] ;  /* 0x0011040001267983 */ /* 0x000ee80000100800 */
[----:B------:R2:W4:Y:S02]  /*189d0*/  @!P0 LDG.E.U16 R34, desc[UR8][R4.64] ;  /* 0x0000000804228981 */ /* 0x000524000c1e1500 */
[----:B--2---:R-:W-:Y:S02]  /*189e0*/  @!P0 IMAD.MOV.U32 R5, RZ, RZ, R41 ;  /* 0x000000ffff058224 */ /* 0x004fe400078e0029 */
[----:B------:R-:W-:-:S05]  /*189f0*/  @!P0 IMAD.MOV.U32 R4, RZ, RZ, R0 ;  /* 0x000000ffff048224 */ /* 0x000fca00078e0000 */
[----:B------:R0:W2:Y:S04]  /*18a00*/  @!P0 LDG.E.U16 R33, desc[UR8][R4.64] ;  /* 0x0000000804218981 */ /* 0x0000a8000c1e1500 */
[----:B------:R-:W-:Y:S04]  /*18a10*/  STS.U16 [R2+UR4+0x4c0], R32 ;  /* 0x0004c02002007988 */ /* 0x000fe80008000404 */
        /* <DEDUP_REMOVED lines=24> */
[----:B------:R1:W-:Y:S04]  /*18ba0*/  STS.U16 [R40+UR4+0x100], R59 ;  /* 0x0001003b28007988 */ /* 0x0003e80008000404 */
[----:B------:R-:W-:Y:S04]  /*18bb0*/  STS.U16 [R40+UR4+0x140], R56 ;  /* 0x0001403828007988 */ /* 0x000fe80008000404 */
[----:B-1----:R-:W3:Y:S04]  /*18bc0*/  LDL.LU R59, [R1+0x658] ;  /* 0x00065800013b7983 */ /* 0x002ee80000300800 */
[----:B------:R-:W-:Y:S04]  /*18bd0*/  STL [R1+0x1dac], R35 ;  /* 0x001dac2301007387 */ /* 0x000fe80000100800 */
[----:B------:R-:W3:Y:S04]  /*18be0*/  LDL R39, [R1+0x10cc] ;  /* 0x0010cc0001277983 */ /* 0x000ee80000100800 */
[----:B------:R-:W3:Y:S04]  /*18bf0*/  LDL R36, [R1+0x10d0] ;  /* 0x0010d00001247983 */ /* 0x000ee80000100800 */
[----:B------:R-:W3:Y:S04]  /*18c00*/  LDL.LU R55, [R1+0x65c] ;  /* 0x00065c0001377983 */ /* 0x000ee80000300800 */
[----:B------:R1:W-:Y:S04]  /*18c10*/  STS.U16 [R40+UR4+0x180], R57 ;  /* 0x0001803928007988 */ /* 0x0003e80008000404 */
[----:B----4-:R-:W-:Y:S04]  /*18c20*/  STL [R1+0x1db0], R34 ;  /* 0x001db02201007387 */ /* 0x010fe80000100800 */
[----:B-1----:R-:W4:Y:S04]  /*18c30*/  LDL.LU R57, [R1+0x734] ;  /* 0x0007340001397983 */ /* 0x002f280000300800 */
[----:B------:R-:W4:Y:S04]  /*18c40*/  LDL R35, [R1+0x10c4] ;  /* 0x0010c40001237983 */ /* 0x000f280000100800 */
[----:B------:R-:W4:Y:S01]  /*18c50*/  LDL R0, [R1+0x10c8] ;  /* 0x0010c80001007983 */ /* 0x000f220000100800 */
[----:B0-----:R-:W-:-:S03]  /*18c60*/  @!P0 IMAD.MOV.U32 R4, RZ, RZ, R37 ;  /* 0x000000ffff048224 */ /* 0x001fc600078e0025 */
[----:B------:R0:W-:Y:S04]  /*18c70*/  STS.U16 [R40+UR4+0x1c0], R61 ;  /* 0x0001c03d28007988 */ /* 0x0001e80008000404 */
[----:B--2---:R-:W-:Y:S04]  /*18c80*/  STL [R1+0x1db4], R33 ;  /* 0x001db42101007387 */ /* 0x004fe80000100800 */
[----:B0-----:R-:W2:Y:S04]  /*18c90*/  LDL.LU R61, [R1+0x630] ;  /* 0x00063000013d7983 */ /* 0x001ea80000300800 */
[----:B------:R-:W2:Y:S01]  /*18ca0*/  LDL R37, [R1+0x1090] ;  /* 0x0010900001257983 */ /* 0x000ea20000100800 */
[----:B------:R-:W-:Y:S01]  /*18cb0*/  PRMT R32, RZ, 0x7610, R32 ;  /* 0x00007610ff207816 */ /* 0x000fe20000000020 */
[----:B---3--:R-:W-:-:S02]  /*18cc0*/  @!P0 IMAD.MOV.U32 R5, RZ, RZ, R38 ;  /* 0x000000ffff058224 */ /* 0x008fc400078e0026 */
[----:B------:R-:W3:Y:S01]  /*18cd0*/  LDL R38, [R1+0x108c] ;  /* 0x00108c0001267983 */ /* 0x000ee20000100800 */
[----:B------:R-:W-:-:S03]  /*18ce0*/  PRMT R31, RZ, 0x7610, R31 ;  /* 0x00007610ff1f7816 */ /* 0x000fc6000000001f */
[----:B------:R-:W3:Y:S04]  /*18cf0*/  LDL R34, [R1+0x1088] ;  /* 0x0010880001227983 */ /* 0x000ee80000100800 */
[----:B------:R0:W3:Y:S04]  /*18d00*/  @!P0 LDG.E.U16 R32, desc[UR8][R4.64] ;  /* 0x0000000804208981 */ /* 0x0000e8000c1e1500 */
[----:B------:R-:W3:Y:S04]  /*18d10*/  LDL.LU R56, [R1+0x634] ;  /* 0x0006340001387983 */ /* 0x000ee80000300800 */
[----:B------:R1:W-:Y:S01]  /*18d20*/  STS.U16 [R40+UR4+0x540], R58 ;  /* 0x0005403a28007988 */ /* 0x0003e20008000404 */
[----:B0-----:R-:W-:-:S02]  /*18d30*/  @!P0 IMAD.MOV.U32 R5, RZ, RZ, R39 ;  /* 0x000000ffff058224 */ /* 0x001fc400078e0027 */
[----:B------:R-:W-:Y:S02]  /*18d40*/  @!P0 IMAD.MOV.U32 R4, RZ, RZ, R36 ;  /* 0x000000ffff048224 */ /* 0x000fe400078e0024 */
[----:B------:R-:W3:Y:S04]  /*18d50*/  LDL R36, [R1+0x1084] ;  /* 0x0010840001247983 */ /* 0x000ee80000100800 */
[----:B------:R4:W3:Y:S04]  /*18d60*/  @!P0 LDG.E.U16 R31, desc[UR8][R4.64] ;  /* 0x00000008041f8981 */ /* 0x0008e8000c1e1500 */
[----:B-1----:R-:W3:Y:S01]  /*18d70*/  LDL.LU R58, [R1+0x638] ;  /* 0x00063800013a7983 */ /* 0x002ee20000300800 */
[----:B------:R-:W-:-:S03]  /*18d80*/  PRMT R30, RZ, 0x7610, R30 ;  /* 0x00007610ff1e7816 */ /* 0x000fc6000000001e */
[----:B------:R0:W-:Y:S04]  /*18d90*/  STS.U16 [R40+UR4+0x500], R59 ;  /* 0x0005003b28007988 */ /* 0x0001e80008000404 */
[----:B------:R-:W3:Y:S01]  /*18da0*/  LDL R33, [R1+0x1048] ;  /* 0x0010480001217983 */ /* 0x000ee20000100800 */
[----:B----4-:R-:W-:-:S03]  /*18db0*/  @!P0 IMAD.MOV.U32 R5, RZ, RZ, R35 ;  /* 0x000000ffff058224 */ /* 0x010fc600078e0023 */
[----:B------:R-:W4:Y:S01]  /*18dc0*/  LDL R35, [R1+0x104c] ;  /* 0x00104c0001237983 */ /* 0x000f220000100800 */
[----:B------:R-:W-:-:S03]  /*18dd0*/  @!P0 IMAD.MOV.U32 R4, RZ, RZ, R0 ;  /* 0x000000ffff048224 */ /* 0x000fc600078e0000 */
[----:B------:R-:W4:Y:S04]  /*18de0*/  LDL R0, [R1+0x1050] ;  /* 0x0010500001007983 */ /* 0x000f280000100800 */
[----:B------:R2:W4:Y:S04]  /*18df0*/  @!P0 LDG.E.U16 R30, desc[UR8][R4.64] ;  /* 0x00000008041e8981 */ /* 0x000528000c1e1500 */
[----:B0-----:R-:W4:Y:S01]  /*18e00*/  LDL.LU R59, [R1+0x63c] ;  /* 0x00063c00013b7983 */ /* 0x001f220000300800 */
[----:B--2---:R-:W-:-:S03]  /*18e10*/  @!P0 IMAD.MOV.U32 R4, RZ, RZ, R37 ;  /* 0x000000ffff048224 */ /* 0x004fc600078e0025 */
[----:B------:R-:W2:Y:S01]  /*18e20*/  LDL R37, [R1+0x1044] ;  /* 0x0010440001257983 */ /* 0x000ea20000100800 */
[----:B------:R-:W-:Y:S01]  /*18e30*/  PRMT R29, RZ, 0x7610, R29 ;  /* 0x00007610ff1d7816 */ /* 0x000fe2000000001d */
[----:B---3--:R-:W-:Y:S01]  /*18e40*/  @!P0 IMAD.MOV.U32 R5, RZ, RZ, R38 ;  /* 0x000000ffff058224 */ /* 0x008fe200078e0026 */
[----:B------:R-:W-:Y:S01]  /*18e50*/  PRMT R28, RZ, 0x7610, R28 ;  /* 0x00007610ff1c7816 */ /* 0x000fe2000000001c */
[----:B------:R-:W-:Y:S04]  /*18e60*/  STS.U16 [R40+UR4+0x5c0], R55 ;  /* 0x0005c03728007988 */ /* 0x000fe80008000404 */
[----:B------:R0:W3:Y:S04]  /*18e70*/  @!P0 LDG.E.U16 R29, desc[UR8][R4.64] ;  /* 0x00000008041d8981 */ /* 0x0000e8000c1e1500 */
[----:B------:R1:W-:Y:S01]  /*18e80*/  STS.U16 [R40+UR4+0x580], R57 ;  /* 0x0005803928007988 */ /* 0x0003e20008000404 */
[----:B0-----:R-:W-:-:S03]  /*18e90*/  @!P0 IMAD.MOV.U32 R4, RZ, RZ, R34 ;  /* 0x000000ffff048224 */ /* 0x001fc600078e0022 */
[----:B-1----:R-:W3:Y:S04]  /*18ea0*/  LDL.LU R57, [R1+0x600] ;  /* 0x0006000001397983 */ /* 0x002ee80000300800 */
[----:B------:R-:W3:Y:S04]  /*18eb0*/  LDL R38, [R1+0x100c] ;  /* 0x00100c0001267983 */ /* 0x000ee80000100800 */
[----:B------:R-:W3:Y:S04]  /*18ec0*/  LDL R34, [R1+0x1008] ;  /* 0x0010080001227983 */ /* 0x000ee80000100800 */
[----:B------:R0:W-:Y:S01]  /*18ed0*/  STS.U16 [R40+UR4+0x900], R61 ;  /* 0x0009003d28007988 */ /* 0x0001e20008000404 */
[----:B------:R-:W-:-:S03]  /*18ee0*/  @!P0 IMAD.MOV.U32 R5, RZ, RZ, R36 ;  /* 0x000000ffff058224 */ /* 0x000fc600078e0024 */
[----:B------:R-:W3:Y:S04]  /*18ef0*/  LDL R36, [R1+0x1010] ;  /* 0x0010100001247983 */ /* 0x000ee80000100800 */
[----:B------:R4:W3:Y:S04]  /*18f00*/  @!P0 LDG.E.U16 R28, desc[UR8][R4.64] ;  /* 0x00000008041c8981 */ /* 0x0008e8000c1e1500 */
[----:B0-----:R-:W3:Y:S01]  /*18f10*/  LDL.LU R61, [R1+0x608] ;  /* 0x00060800013d7983 */ /* 0x001ee20000300800 */
[----:B----4-:R-:W-:-:S03]  /*18f20*/  @!P0 IMAD.MOV.U32 R5, RZ, RZ, R35 ;  /* 0x000000ffff058224 */ /* 0x010fc600078e0023 */
[----:B------:R-:W4:Y:S01]  /*18f30*/  LDL R35, [R1+0x1004] ;  /* 0x0010040001237983 */ /* 0x000f220000100800 */
[----:B------:R-:W-:-:S03]  /*18f40*/  @!P0 IMAD.MOV.U32 R4, RZ, RZ, R0 ;  /* 0x000000ffff048224 */ /* 0x000fc600078e0000 */
[----:B------:R-:W4:Y:S01]  /*18f50*/  LDL R0, [R1+0xfd0] ;  /* 0x000fd00001007983 */ /* 0x000f220000100800 */
[----:B------:R-:W-:-:S06]  /*18f60*/  PRMT R27, RZ, 0x7610, R27 ;  /* 0x00007610ff1b7816 */ /* 0x000fcc000000001b */
[----:B------:R2:W4:Y:S02]  /*18f70*/  @!P0 LDG.E.U16 R27, desc[UR8][R4.64] ;  /* 0x00000008041b8981 */ /* 0x000524000c1e1500 */
[----:B--2---:R-:W-:Y:S02]  /*18f80*/  @!P0 IMAD.MOV.U32 R5, RZ, RZ, R37 ;  /* 0x000000ffff058224 */ /* 0x004fe400078e0025 */
[----:B------:R-:W2:Y:S01]  /*18f90*/  LDL R37, [R1+0xfcc] ;  /* 0x000fcc0001257983 */ /* 0x000ea20000100800 */
[----:B------:R-:W-:-:S03]  /*18fa0*/  @!P0 IMAD.MOV.U32 R4, RZ, RZ, R33 ;  /* 0x000000ffff048224 */ /* 0x000fc600078e0021 */
[----:B------:R-:W2:Y:S01]  /*18fb0*/  LDL R33, [R1+0xfc8] ;  /* 0x000fc80001217983 */ /* 0x000ea20000100800 */
[----:B------:R-:W-:Y:S02]  /*18fc0*/  PRMT R26, RZ, 0x7610, R26 ;  /* 0x00007610ff1a7816 */ /* 0x000fe4000000001a */
[----:B------:R-:W-:Y:S01]  /*18fd0*/  PRMT R25, RZ, 0x7610, R25 ;  /* 0x00007610ff197816 */ /* 0x000fe20000000019 */
[----:B------:R-:W-:Y:S04]  /*18fe0*/  STS.U16 [R40+UR4+0x940], R56 ;  /* 0x0009403828007988 */ /* 0x000fe80008000404 */
[----:B------:R-:W2:Y:S04]  /*18ff0*/  LDL.LU R55, [R1+0x60c] ;  /* 0x00060c0001377983 */ /* 0x000ea80000300800 */
[----:B------:R3:W2:Y:S04]  /*19000*/  @!P0 LDG.E.U16 R26, desc[UR8][R4.64] ;  /* 0x00000008041a8981 */ /* 0x0006a8000c1e1500 */
[----:B------:R0:W-:Y:S01]  /*19010*/  STS.U16 [R40+UR4+0x980], R58 ;  /* 0x0009803a28007988 */ /* 0x0001e20008000404 */
[----:B------:R-:W-:Y:S01]  /*19020*/  PRMT R24, RZ, 0x7610, R24 ;  /* 0x00007610ff187816 */ /* 0x000fe20000000018 */
[----:B---3--:R-:W-:-:S02]  /*19030*/  @!P0 IMAD.MOV.U32 R5, RZ, RZ, R38 ;  /* 0x000000ffff058224 */ /* 0x008fc400078e0026 */
[----:B0-----:R-:W3:Y:S04]  /*19040*/  LDL.LU R58, [R1+0x614] ;  /* 0x00061400013a7983 */ /* 0x001ee80000300800 */
[----:B------:R0:W-:Y:S01]  /*19050*/  STS.U16 [R40+UR4+0x9c0], R59 ;  /* 0x0009c03b28007988 */ /* 0x0001e20008000404 */
[----:B------:R-:W-:-:S03]  /*19060*/  @!P0 IMAD.MOV.U32 R4, RZ, RZ, R36 ;  /* 0x000000ffff048224 */ /* 0x000fc600078e0024 */
[----:B------:R-:W3:Y:S04]  /*19070*/  LDL R36, [R1+0xfc4] ;  /* 0x000fc40001247983 */ /* 0x000ee80000100800 */
[----:B------:R1:W3:Y:S04]  /*19080*/  @!P0 LDG.E.U16 R25, desc[UR8][R4.64] ;  /* 0x0000000804198981 */ /* 0x0002e8000c1e1500 */
[----:B------:R-:W3:Y:S01]  /*19090*/  LDL.LU R56, [R1+0x5e4] ;  /* 0x0005e40001387983 */ /* 0x000ee20000300800 */
[----:B-1----:R-:W-:-:S03]  /*190a0*/  @!P0 IMAD.MOV.U32 R4, RZ, RZ, R34 ;  /* 0x000000ffff048224 */ /* 0x002fc600078e0022 */
[----:B------:R-:W3:Y:S01]  /*190b0*/  LDL R34, [R1+0xf90] ;  /* 0x000f900001227983 */ /* 0x000ee20000100800 */
[----:B----4-:R-:W-:-:S03]  /*190c0*/  @!P0 IMAD.MOV.U32 R5, RZ, RZ, R35 ;  /* 0x000000ffff058224 */ /* 0x010fc600078e0023 */
[----:B------:R-:W4:Y:S04]  /*190d0*/  LDL R35, [R1+0xf8c] ;  /* 0x000f8c0001237983 */ /* 0x000f280000100800 */
[----:B------:R1:W4:Y:S04]  /*190e0*/  @!P0 LDG.E.U16 R24, desc[UR8][R4.64] ;  /* 0x0000000804188981 */ /* 0x000328000c1e1500 */
[----:B0-----:R-:W4:Y:S01]  /*190f0*/  LDL.LU R59, [R1+0x5ec] ;  /* 0x0005ec00013b7983 */ /* 0x001f220000300800 */
[----:B------:R-:W-:-:S03]  /*19100*/  PRMT R23, RZ, 0x7610, R23 ;  /* 0x00007610ff177816 */ /* 0x000fc60000000017 */
[----:B------:R-:W4:Y:S01]  /*19110*/  LDL R39, [R1+0xf84] ;  /* 0x000f840001277983 */ /* 0x000f220000100800 */
[----:B-1----:R-:W-:-:S03]  /*19120*/  @!P0 IMAD.MOV.U32 R4, RZ, RZ, R0 ;  /* 0x000000ffff048224 */ /* 0x002fc600078e0000 */
[----:B------:R-:W4:Y:S01]  /*19130*/  LDL R0, [R1+0xf88] ;  /* 0x000f880001007983 */ /* 0x000f220000100800 */
[----:B--2---:R-:W-:-:S03]  /*19140*/  @!P0 IMAD.MOV.U32 R5, RZ, RZ, R37 ;  /* 0x000000ffff058224 */ /* 0x004fc600078e0025 */
[----:B------:R0:W-:Y:S04]  /*19150*/  STS.U16 [R40+UR4+0xd40], R57 ;  /* 0x000d403928007988 */ /* 0x0001e80008000404 */
[----:B------:R1:W2:Y:S04]  /*19160*/  @!P0 LDG.E.U16 R23, desc[UR8][R4.64] ;  /* 0x0000000804178981 */ /* 0x0002a8000c1e1500 */
[----:B0-----:R-:W2:Y:S01]  /*19170*/  LDL.LU R57, [R1+0x5f0] ;  /* 0x0005f00001397983 */ /* 0x001ea20000300800 */
[----:B-1----:R-:W-:-:S03]  /*19180*/  @!P0 IMAD.MOV.U32 R4, RZ, RZ, R33 ;  /* 0x000000ffff048224 */ /* 0x002fc600078e0021 */
[----:B------:R-:W2:Y:S04]  /*19190*/  LDL R38, [R1+0xf4c] ;  /* 0x000f4c0001267983 */ /* 0x000ea80000100800 */
[----:B------:R-:W2:Y:S01]  /*191a0*/  LDL R33, [R1+0xf50] ;  /* 0x000f500001217983 */ /* 0x000ea20000100800 */
[----:B------:R-:W-:-:S03]  /*191b0*/  PRMT R22, RZ, 0x7610, R22 ;  /* 0x00007610ff167816 */ /* 0x000fc60000000016 */
[----:B------:R-:W2:Y:S01]  /*191c0*/  LDL R37, [R1+0xf44] ;  /* 0x000f440001257983 */ /* 0x000ea20000100800 */
[----:B------:R-:W-:-:S03]  /*191d0*/  PRMT R21, RZ, 0x7610, R21 ;  /* 0x00007610ff157816 */ /* 0x000fc60000000015 */
[----:B------:R0:W-:Y:S04]  /*191e0*/  STS.U16 [R40+UR4+0xd00], R61 ;  /* 0x000d003d28007988 */ /* 0x0001e80008000404 */
[----:B------:R-:W-:Y:S04]  /*191f0*/  STS.U16 [R40+UR4+0xdc0], R55 ;  /* 0x000dc03728007988 */ /* 0x000fe80008000404 */
[----:B---3--:R1:W-:Y:S01]  /*19200*/  STS.U16 [R40+UR4+0xd80], R58 ;  /* 0x000d803a28007988 */ /* 0x0083e20008000404 */
[----:B------:R-:W-:-:S03]  /*19210*/  @!P0 IMAD.MOV.U32 R5, RZ, RZ, R36 ;  /* 0x000000ffff058224 */ /* 0x000fc600078e0024 */
[----:B------:R-:W3:Y:S04]  /*19220*/  LDL R36, [R1+0xf48] ;  /* 0x000f480001247983 */ /* 0x000ee80000100800 */
[----:B------:R1:W3:Y:S04]  /*19230*/  @!P0 LDG.E.U16 R22, desc[UR8][R4.64] ;  /* 0x0000000804168981 */ /* 0x0002e8000c1e1500 */
[----:B0-----:R-:W3:Y:S01]  /*19240*/  LDL.LU R61, [R1+0x5f8] ;  /* 0x0005f800013d7983 */ /* 0x001ee20000300800 */
[----:B-1----:R-:W-:-:S03]  /*19250*/  @!P0 IMAD.MOV.U32 R4, RZ, RZ, R34 ;  /* 0x000000ffff048224 */ /* 0x002fc600078e0022 */
[----:B------:R-:W3:Y:S01]  /*19260*/  LDL R34, [R1+0xf10] ;  /* 0x000f100001227983 */ /* 0x000ee20000100800 */
[----:B----4-:R-:W-:-:S03]  /*19270*/  @!P0 IMAD.MOV.U32 R5, RZ, RZ, R35 ;  /* 0x000000ffff058224 */ /* 0x010fc600078e0023 */
[----:B------:R-:W4:Y:S04]  /*19280*/  LDL R35, [R1+0xf0c] ;  /* 0x000f0c0001237983 */ /* 0x000f280000100800 */
[----:B------:R0:W4:Y:S04]  /*19290*/  @!P0 LDG.E.U16 R21, desc[UR8][R4.64] ;  /* 0x0000000804158981 */ /* 0x000128000c1e1500 */
[----:B------:R-:W4:Y:S01]  /*192a0*/  LDL.LU R58, [R1+0x5c0] ;  /* 0x0005c000013a7983 */ /* 0x000f220000300800 */
[----:B0-----:R-:W-:-:S03]  /*192b0*/  @!P0 IMAD.MOV.U32 R4, RZ, RZ, R0 ;  /* 0x000000ffff048224 */ /* 0x001fc600078e0000 */
[----:B------:R-:W4:Y:S01]  /*192c0*/  LDL R0, [R1+0xf08] ;  /* 0x000f080001007983 */ /* 0x000f220000100800 */
[----:B------:R-:W-:Y:S01]  /*192d0*/  PRMT R20, RZ, 0x7610, R20 ;  /* 0x00007610ff147816 */ /* 0x000fe20000000014 */
[----:B------:R-:W-:Y:S02]  /*192e0*/  @!P0 IMAD.MOV.U32 R5, RZ, RZ, R39 ;  /* 0x000000ffff058224 */ /* 0x000fe400078e0027 */
[----:B------:R-:W4:Y:S04]  /*192f0*/  LDL.LU R54, [R1+0x5c4] ;  /* 0x0005c40001367983 */ /* 0x000f280000300800 */
[----:B------:R2:W4:Y:S02]  /*19300*/  @!P0 LDG.E.U16 R20, desc[UR8][R4.64] ;  /* 0x0000000804148981 */ /* 0x000524000c1e1500 */
[----:B--2---:R-:W-:-:S02]  /*19310*/  @!P0 IMAD.MOV.U32 R4, RZ, RZ, R33 ;  /* 0x000000ffff048224 */ /* 0x004fc400078e0021 */
[----:B------:R-:W2:Y:S01]  /*19320*/  LDL R33, [R1+0xf04] ;  /* 0x000f040001217983 */ /* 0x000ea20000100800 */
[----:B------:R-:W-:Y:S01]  /*19330*/  PRMT R19, RZ, 0x7610, R19 ;  /* 0x00007610ff137816 */ /* 0x000fe20000000013 */
[----:B------:R-:W-:Y:S01]  /*19340*/  @!P0 IMAD.MOV.U32 R5, RZ, RZ, R38 ;  /* 0x000000ffff058224 */ /* 0x000fe200078e0026 */
[----:B------:R-:W-:-:S04]  /*19350*/  PRMT R18, RZ, 0x7610, R18 ;  /* 0x00007610ff127816 */ /* 0x000fc80000000012 */
[----:B------:R0:W2:Y:S01]  /*19360*/  @!P0 LDG.E.U16 R19, desc[UR8][R4.64] ;  /* 0x0000000804138981 */ /* 0x0000a2000c1e1500 */
[----:B------:R-:W-:-:S03]  /*19370*/  PRMT R17, RZ, 0x7610, R17 ;  /* 0x00007610ff117816 */ /* 0x000fc60000000011 */
[----:B------:R-:W-:Y:S01]  /*19380*/  STS.U16 [R40+UR4+0x1100], R56 ;  /* 0x0011003828007988 */ /* 0x000fe20008000404 */
[----:B0-----:R-:W-:-:S03]  /*19390*/  @!P0 IMAD.MOV.U32 R5, RZ, RZ, R37 ;  /* 0x000000ffff058224 */ /* 0x001fc600078e0025 */
[----:B------:R-:W2:Y:S04]  /*193a0*/  LDL R37, [R1+0xecc] ;  /* 0x000ecc0001257983 */ /* 0x000ea80000100800 */
[----:B------:R0:W-:Y:S01]  /*193b0*/  STS.U16 [R40+UR4+0x1140], R59 ;  /* 0x0011403b28007988 */ /* 0x0001e20008000404 */
[----:B---3--:R-:W-:-:S03]  /*193c0*/  @!P0 IMAD.MOV.U32 R4, RZ, RZ, R36 ;  /* 0x000000ffff048224 */ /* 0x008fc600078e0024 */
        /* <DEDUP_REMOVED lines=8> */
[----:B------:R-:W4:Y:S04]  /*19450*/  LDL.LU R55, [R1+0x5cc] ;  /* 0x0005cc0001377983 */ /* 0x000f280000300800 */
[----:B------:R-:W4:Y:S01]  /*19460*/  LDL.LU R56, [R1+0x594] ;  /* 0x0005940001387983 */ /* 0x000f220000300800 */
[----:B0-----:R-:W-:-:S03]  /*19470*/  @!P0 IMAD.MOV.U32 R4, RZ, RZ, R0 ;  /* 0x000000ffff048224 */ /* 0x001fc600078e0000 */
[----:B------:R-:W4:Y:S01]  /*19480*/  LDL R0, [R1+0x1274] ;  /* 0x0012740001007983 */ /* 0x000f220000100800 */
[----:B--2---:R-:W-:-:S03]  /*19490*/  @!P0 IMAD.MOV.U32 R5, RZ, RZ, R33 ;  /* 0x000000ffff058224 */ /* 0x004fc600078e0021 */
[----:B------:R-:W2:Y:S04]  /*194a0*/  LDL R33, [R1+0xea0] ;  /* 0x000ea00001217983 */ /* 0x000ea80000100800 */
[----:B------:R0:W-:Y:S04]  /*194b0*/  STS.U16 [R40+UR4+0x1180], R57 ;  /* 0x0011803928007988 */ /* 0x0001e80008000404 */
[----:B------:R1:W-:Y:S04]  /*194c0*/  STS.U16 [R40+UR4+0x11c0], R61 ;  /* 0x0011c03d28007988 */ /* 0x0003e80008000404 */
[----:B------:R1:W-:Y:S04]  /*194d0*/  STS.U16 [R40+UR4+0x1540], R58 ;  /* 0x0015403a28007988 */ /* 0x0003e80008000404 */
[----:B0-----:R-:W2:Y:S04]  /*194e0*/  LDL.LU R57, [R1+0x59c] ;  /* 0x00059c0001397983 */ /* 0x001ea80000300800 */
[----:B-1----:R-:W2:Y:S04]  /*194f0*/  LDL.LU R61, [R1+0x5a0] ;  /* 0x0005a000013d7983 */ /* 0x002ea80000300800 */
[----:B------:R-:W2:Y:S04]  /*19500*/  LDL.LU R58, [R1+0x5a8] ;  /* 0x0005a800013a7983 */ /* 0x000ea80000300800 */
[----:B------:R-:W2:Y:S04]  /*19510*/  LDL R42, [R1+0xe9c] ;  /* 0x000e9c00012a7983 */ /* 0x000ea80000100800 */
[----:B------:R-:W2:Y:S01]  /*19520*/  LDL R41, [R1+0x1270] ;  /* 0x0012700001297983 */ /* 0x000ea20000100800 */
[----:B------:R-:W-:-:S03]  /*19530*/  PRMT R16, RZ, 0x7610, R16 ;  /* 0x00007610ff107816 */ /* 0x000fc60000000010 */
[----:B------:R-:W2:Y:S04]  /*19540*/  LDL R39, [R1+0xaa4] ;  /* 0x000aa40001277983 */ /* 0x000ea80000100800 */
[----:B------:R-:W2:Y:S01]  /*19550*/  LDL R38, [R1+0x1234] ;  /* 0x0012340001267983 */ /* 0x000ea20000100800 */
[----:B------:R-:W-:-:S03]  /*19560*/  PRMT R15, RZ, 0x7610, R15 ;  /* 0x00007610ff0f7816 */ /* 0x000fc6000000000f */
[----:B------:R0:W2:Y:S01]  /*19570*/  @!P0 LDG.E.U16 R16, desc[UR8][R4.64] ;  /* 0x0000000804108981 */ /* 0x0000a2000c1e1500 */
[----:B------:R-:W-:-:S03]  /*19580*/  PRMT R14, RZ, 0x7610, R14 ;  /* 0x00007610ff0e7816 */ /* 0x000fc6000000000e */
[----:B------:R-:W-:Y:S01]  /*19590*/  STS.U16 [R40+UR4+0x1500], R54 ;  /* 0x0015003628007988 */ /* 0x000fe20008000404 */
[----:B0-----:R-:W-:-:S03]  /*195a0*/  @!P0 IMAD.MOV.U32 R5, RZ, RZ, R37 ;  /* 0x000000ffff058224 */ /* 0x001fc600078e0025 */
[----:B------:R-:W2:Y:S01]  /*195b0*/  LDL R37, [R1+0xaa0] ;  /* 0x000aa00001257983 */ /* 0x000ea20000100800 */
[----:B---3--:R-:W-:-:S03]  /*195c0*/  @!P0 IMAD.MOV.U32 R4, RZ, RZ, R36 ;  /* 0x000000ffff048224 */ /* 0x008fc600078e0024 */
[----:B------:R-:W3:Y:S04]  /*195d0*/  LDL R36, [R1+0x1230] ;  /* 0x0012300001247983 */ /* 0x000ee80000100800 */
[----:B------:R0:W3:Y:S04]  /*195e0*/  @!P0 LDG.E.U16 R15, desc[UR8][R4.64] ;  /* 0x00000008040f8981 */ /* 0x0000e8000c1e1500 */
[----:B------:R1:W-:Y:S01]  /*195f0*/  STS.U16 [R40+UR4+0x15c0], R59 ;  /* 0x0015c03b28007988 */ /* 0x0003e20008000404 */
[----:B0-----:R-:W-:-:S03]  /*19600*/  @!P0 IMAD.MOV.U32 R4, RZ, RZ, R34 ;  /* 0x000000ffff048224 */ /* 0x001fc600078e0022 */
[----:B-1----:R-:W3:Y:S04]  /*19610*/  LDL.LU R59, [R1+0x5c] ;  /* 0x00005c00013b7983 */ /* 0x002ee80000300800 */
[----:B------:R-:W3:Y:S01]  /*19620*/  LDL R34, [R1+0x1200] ;  /* 0x0012000001227983 */ /* 0x000ee20000100800 */
[----:B----4-:R-:W-:-:S03]  /*19630*/  @!P0 IMAD.MOV.U32 R5, RZ, RZ, R35 ;  /* 0x000000ffff058224 */ /* 0x010fc600078e0023 */
[----:B------:R-:W4:Y:S04]  /*19640*/  LDL R35, [R1+0x11fc] ;  /* 0x0011fc0001237983 */ /* 0x000f280000100800 */
[----:B------:R0:W4:Y:S02]  /*19650*/  @!P0 LDG.E.U16 R14, desc[UR8][R4.64] ;  /* 0x00000008040e8981 */ /* 0x000124000c1e1500 */
[----:B0-----:R-:W-:Y:S02]  /*19660*/  @!P0 IMAD.MOV.U32 R4, RZ, RZ, R0 ;  /* 0x000000ffff048224 */ /* 0x001fe400078e0000 */
[----:B------:R-:W4:Y:S01]  /*19670*/  LDL R0, [R1+0x11f8] ;  /* 0x0011f80001007983 */ /* 0x000f220000100800 */
[----:B--2---:R-:W-:-:S03]  /*19680*/  @!P0 IMAD.MOV.U32 R5, RZ, RZ, R33 ;  /* 0x000000ffff058224 */ /* 0x004fc600078e0021 */
[----:B------:R-:W2:Y:S01]  /*19690*/  LDL R33, [R1+0x11f4] ;  /* 0x0011f40001217983 */ /* 0x000ea20000100800 */
[----:B------:R-:W-:Y:S02]  /*196a0*/  PRMT R13, RZ, 0x7610, R13 ;  /* 0x00007610ff0d7816 */ /* 0x000fe4000000000d */
[----:B------:R-:W-:-:S04]  /*196b0*/  PRMT R12, RZ, 0x7610, R12 ;  /* 0x00007610ff0c7816 */ /* 0x000fc8000000000c */
[----:B------:R0:W2:Y:S01]  /*196c0*/  @!P0 LDG.E.U16 R13, desc[UR8][R4.64] ;  /* 0x00000008040d8981 */ /* 0x0000a2000c1e1500 */
[----:B------:R-:W-:-:S03]  /*196d0*/  PRMT R11, RZ, 0x7610, R11 ;  /* 0x00007610ff0b7816 */ /* 0x000fc6000000000b */
[----:B------:R-:W-:Y:S01]  /*196e0*/  STS.U16 [R40+UR4+0x1580], R55 ;  /* 0x0015803728007988 */ /* 0x000fe20008000404 */
[----:B------:R-:W-:-:S03]  /*196f0*/  PRMT R10, RZ, 0x7610, R10 ;  /* 0x00007610ff0a7816 */ /* 0x000fc6000000000a */
[----:B------:R-:W-:Y:S01]  /*19700*/  STS.U16 [R40+UR4+0x1900], R56 ;  /* 0x0019003828007988 */ /* 0x000fe20008000404 */
[----:B0-----:R-:W-:Y:S02]  /*19710*/  @!P0 IMAD.MOV.U32 R5, RZ, RZ, R42 ;  /* 0x000000ffff058224 */ /* 0x001fe400078e002a */
[----:B------:R-:W-:-:S05]  /*19720*/  @!P0 IMAD.MOV.U32 R4, RZ, RZ, R41 ;  /* 0x000000ffff048224 */ /* 0x000fca00078e0029 */
[----:B------:R0:W2:Y:S04]  /*19730*/  @!P0 LDG.E.U16 R12, desc[UR8][R4.64] ;  /* 0x00000008040c8981 */ /* 0x0000a8000c1e1500 */
[----:B------:R-:W-:Y:S01]  /*19740*/  STS.U16 [R40+UR4+0x1940], R57 ;  /* 0x0019403928007988 */ /* 0x000fe20008000404 */
[----:B0-----:R-:W-:Y:S02]  /*19750*/  @!P0 IMAD.MOV.U32 R4, RZ, RZ, R38 ;  /* 0x000000ffff048224 */ /* 0x001fe400078e0026 */
[----:B------:R-:W-:Y:S01]  /*19760*/  @!P0 IMAD.MOV.U32 R5, RZ, RZ, R39 ;  /* 0x000000ffff058224 */ /* 0x000fe200078e0027 */
[----:B------:R0:W-:Y:S04]  /*19770*/  STS.U16 [R40+UR4+0x1980], R61 ;  /* 0x0019803d28007988 */ /* 0x0001e80008000404 */
[----:B------:R1:W2:Y:S01]  /*19780*/  @!P0 LDG.E.U16 R11, desc[UR8][R4.64] ;  /* 0x00000008040b8981 */ /* 0x0002a2000c1e1500 */
[----:B------:R-:W-:-:S03]  /*19790*/  PRMT R9, RZ, 0x7610, R9 ;  /* 0x00007610ff097816 */ /* 0x000fc60000000009 */
[----:B0-----:R-:W2:Y:S01]  /*197a0*/  LDL.LU R61, [R1+0x484] ;  /* 0x00048400013d7983 */ /* 0x001ea20000300800 */
[----:B-1----:R-:W-:-:S03]  /*197b0*/  @!P0 IMAD.MOV.U32 R5, RZ, RZ, R37 ;  /* 0x000000ffff058224 */ /* 0x002fc600078e0025 */
[----:B------:R-:W2:Y:S01]  /*197c0*/  LDL R37, [R1+0x11bc] ;  /* 0x0011bc0001257983 */ /* 0x000ea20000100800 */
[----:B---3--:R-:W-:-:S03]  /*197d0*/  @!P0 IMAD.MOV.U32 R4, RZ, RZ, R36 ;  /* 0x000000ffff048224 */ /* 0x008fc600078e0024 */
[----:B------:R-:W3:Y:S04]  /*197e0*/  LDL R36, [R1+0x11c0] ;  /* 0x0011c00001247983 */ /* 0x000ee80000100800 */
[----:B------:R0:W3:Y:S02]  /*197f0*/  @!P0 LDG.E.U16 R10, desc[UR8][R4.64] ;  /* 0x00000008040a8981 */ /* 0x0000e4000c1e1500 */
[----:B0-----:R-:W-:Y:S02]  /*19800*/  @!P0 IMAD.MOV.U32 R4, RZ, RZ, R34 ;  /* 0x000000ffff048224 */ /* 0x001fe400078e0022 */
[----:B------:R-:W3:Y:S01]  /*19810*/  LDL R34, [R1+0x11b8] ;  /* 0x0011b80001227983 */ /* 0x000ee20000100800 */
[----:B----4-:R-:W-:-:S03]  /*19820*/  @!P0 IMAD.MOV.U32 R5, RZ, RZ, R35 ;  /* 0x000000ffff058224 */ /* 0x010fc600078e0023 */
[----:B------:R-:W4:Y:S04]  /*19830*/  LDL R35, [R1+0x11b4] ;  /* 0x0011b40001237983 */ /* 0x000f280000100800 */
[----:B------:R0:W4:Y:S02]  /*19840*/  @!P0 LDG.E.U16 R9, desc[UR8][R4.64] ;  /* 0x0000000804098981 */ /* 0x000124000c1e1500 */
[----:B0-----:R-:W-:Y:S02]  /*19850*/  @!P0 IMAD.MOV.U32 R4, RZ, RZ, R0 ;  /* 0x000000ffff048224 */ /* 0x001fe400078e0000 */
[----:B------:R-:W4:Y:S01]  /*19860*/  LDL R0, [R1+0x1180] ;  /* 0x0011800001007983 */ /* 0x000f220000100800 */
[----:B--2---:R-:W-:-:S03]  /*19870*/  @!P0 IMAD.MOV.U32 R5, RZ, RZ, R33 ;  /* 0x000000ffff058224 */ /* 0x004fc600078e0021 */
[----:B------:R-:W2:Y:S04]  /*19880*/  LDL R33, [R1+0x117c] ;  /* 0x00117c0001217983 */ /* 0x000ea80000100800 */
[----:B------:R-:W2:Y:S04]  /*19890*/  LDL.LU R43, [R1+0x48c] ;  /* 0x00048c00012b7983 */ /* 0x000ea80000300800 */
[----:B------:R-:W2:Y:S04]  /*198a0*/  LDL.LU R44, [R1+0x7ac] ;  /* 0x0007ac00012c7983 */ /* 0x000ea80000300800 */
[----:B------:R-:W2:Y:S04]  /*198b0*/  LDL.LU R45, [R1+0x7a8] ;  /* 0x0007a800012d7983 */ /* 0x000ea80000300800 */
[----:B------:R-:W2:Y:S04]  /*198c0*/  LDL.LU R46, [R1+0x7a4] ;  /* 0x0007a400012e7983 */ /* 0x000ea80000300800 */
[----:B------:R-:W2:Y:S04]  /*198d0*/  LDL.LU R47, [R1+0x7a0] ;  /* 0x0007a000012f7983 */ /* 0x000ea80000300800 */
[----:B------:R-:W2:Y:S04]  /*198e0*/  LDL.LU R48, [R1+0x78c] ;  /* 0x00078c0001307983 */ /* 0x000ea80000300800 */
[----:B------:R-:W2:Y:S01]  /*198f0*/  LDL.LU R49, [R1+0x788] ;  /* 0x0007880001317983 */ /* 0x000ea20000300800 */
[----:B------:R-:W-:-:S02]  /*19900*/  PRMT R8, RZ, 0x7610, R8 ;  /* 0x00007610ff087816 */ /* 0x000fc40000000008 */
[----:B------:R-:W-:Y:S01]  /*19910*/  PRMT R7, RZ, 0x7610, R7 ;  /* 0x00007610ff077816 */ /* 0x000fe20000000007 */
[----:B------:R-:W2:Y:S04]  /*19920*/  LDL.LU R50, [R1+0x784] ;  /* 0x0007840001327983 */ /* 0x000ea80000300800 */
[----:B------:R0:W2:Y:S01]  /*19930*/  @!P0 LDG.E.U16 R8, desc[UR8][R4.64] ;  /* 0x0000000804088981 */ /* 0x0000a2000c1e1500 */
[----:B------:R-:W-:-:S03]  /*19940*/  PRMT R6, RZ, 0x7610, R6 ;  /* 0x00007610ff067816 */ /* 0x000fc60000000006 */
[----:B------:R-:W2:Y:S04]  /*19950*/  LDL.LU R51, [R1+0x780] ;  /* 0x0007800001337983 */ /* 0x000ea80000300800 */
[----:B------:R-:W2:Y:S04]  /*19960*/  LDL.LU R52, [R1+0x76c] ;  /* 0x00076c0001347983 */ /* 0x000ea80000300800 */
[----:B------:R-:W2:Y:S04]  /*19970*/  LDL.LU R53, [R1+0x768] ;  /* 0x0007680001357983 */ /* 0x000ea80000300800 */
[----:B------:R-:W2:Y:S04]  /*19980*/  LDL.LU R54, [R1+0x764] ;  /* 0x0007640001367983 */ /* 0x000ea80000300800 */
[----:B------:R-:W2:Y:S04]  /*19990*/  LDL.LU R55, [R1+0x760] ;  /* 0x0007600001377983 */ /* 0x000ea80000300800 */
[----:B------:R-:W2:Y:S01]  /*199a0*/  LDL.LU R56, [R1+0x73c] ;  /* 0x00073c0001387983 */ /* 0x000ea20000300800 */
[----:B0-----:R-:W-:-:S03]  /*199b0*/  @!P0 IMAD.MOV.U32 R5, RZ, RZ, R37 ;  /* 0x000000ffff058224 */ /* 0x001fc600078e0025 */
[----:B------:R0:W-:Y:S04]  /*199c0*/  STS.U16 [R40+UR4+0x19c0], R58 ;  /* 0x0019c03a28007988 */ /* 0x0001e80008000404 */
[----:B------:R-:W2:Y:S04]  /*199d0*/  LDL.LU R57, [R1+0x738] ;  /* 0x0007380001397983 */ /* 0x000ea80000300800 */
[----:B------:R1:W-:Y:S04]  /*199e0*/  STS.U16 [R40+UR4+0x1d40], R59 ;  /* 0x001d403b28007988 */ /* 0x0003e80008000404 */
[----:B0-----:R-:W2:Y:S04]  /*199f0*/  LDL.LU R58, [R1+0x730] ;  /* 0x00073000013a7983 */ /* 0x001ea80000300800 */
[----:B------:R0:W-:Y:S04]  /*19a00*/  STS.U16 [R40+UR4+0x1d00], R61 ;  /* 0x001d003d28007988 */ /* 0x0001e80008000404 */
[----:B-1----:R-:W2:Y:S04]  /*19a10*/  LDL.LU R59, [R1+0x654] ;  /* 0x00065400013b7983 */ /* 0x002ea80000300800 */
[----:B0-----:R-:W2:Y:S01]  /*19a20*/  LDL.LU R61, [R1+0x62c] ;  /* 0x00062c00013d7983 */ /* 0x001ea20000300800 */
[----:B---3--:R-:W-:-:S05]  /*19a30*/  @!P0 IMAD.MOV.U32 R4, RZ, RZ, R36 ;  /* 0x000000ffff048224 */ /* 0x008fca00078e0024 */
[----:B------:R0:W3:Y:S02]  /*19a40*/  @!P0 LDG.E.U16 R7, desc[UR8][R4.64] ;  /* 0x0000000804078981 */ /* 0x0000e4000c1e1500 */
[----:B0-----:R-:W-:Y:S02]  /*19a50*/  @!P0 IMAD.MOV.U32 R4, RZ, RZ, R34 ;  /* 0x000000ffff048224 */ /* 0x001fe400078e0022 */
[----:B----4-:R-:W-:-:S05]  /*19a60*/  @!P0 IMAD.MOV.U32 R5, RZ, RZ, R35 ;  /* 0x000000ffff058224 */ /* 0x010fca00078e0023 */
[----:B------:R0:W4:Y:S02]  /*19a70*/  @!P0 LDG.E.U16 R6, desc[UR8][R4.64] ;  /* 0x0000000804068981 */ /* 0x000124000c1e1500 */
[----:B0-----:R-:W-:Y:S02]  /*19a80*/  @!P0 IMAD.MOV.U32 R4, RZ, RZ, R0 ;  /* 0x000000ffff048224 */ /* 0x001fe400078e0000 */
[----:B------:R-:W3:Y:S04]  /*19a90*/  LDL.LU R0, [R1+0x628] ;  /* 0x0006280001007983 */ /* 0x000ee80000300800 */
[----:B------:R0:W-:Y:S02]  /*19aa0*/  STS.U16 [R40+UR4+0x1dc0], R60 ;  /* 0x001dc03c28007988 */ /* 0x0001e40008000404 */
[----:B0-----:R-:W-:Y:S01]  /*19ab0*/  LOP3.LUT R60, R2, 0x20, RZ, 0x3c, !PT ;  /* 0x00000020023c7812 */ /* 0x001fe200078e3cff */
[----:B--2---:R-:W-:-:S02]  /*19ac0*/  @!P0 IMAD.MOV.U32 R5, RZ, RZ, R33 ;  /* 0x000000ffff058224 */ /* 0x004fc400078e0021 */
[----:B------:R-:W2:Y:S04]  /*19ad0*/  LDL.LU R33, [R1+0x624] ;  /* 0x0006240001217983 */ /* 0x000ea80000300800 */
[----:B------:R-:W-:Y:S04]  /*19ae0*/  STS.U16 [R40+UR4+0x1d80], R43 ;  /* 0x001d802b28007988 */ /* 0x000fe80008000404 */
[----:B------:R-:W-:Y:S04]  /*19af0*/  STS.U16 [R60+UR4+0x200], R44 ;  /* 0x0002002c3c007988 */ /* 0x000fe80008000404 */
[----:B------:R-:W-:Y:S04]  /*19b00*/  STS.U16 [R60+UR4+0x240], R45 ;  /* 0x0002402d3c007988 */ /* 0x000fe80008000404 */
[----:B------:R-:W-:Y:S04]  /*19b10*/  STS.U16 [R60+UR4+0x280], R46 ;  /* 0x0002802e3c007988 */ /* 0x000fe80008000404 */
[----:B------:R-:W-:Y:S04]  /*19b20*/  STS.U16 [R60+UR4+0x2c0], R47 ;  /* 0x0002c02f3c007988 */ /* 0x000fe80008000404 */
[----:B------:R-:W4:Y:S04]  /*19b30*/  LDL.LU R34, [R1+0x620] ;  /* 0x0006200001227983 */ /* 0x000f280000300800 */
[----:B------:R-:W-:Y:S04]  /*19b40*/  STS.U16 [R60+UR4+0x640], R48 ;  /* 0x000640303c007988 */ /* 0x000fe80008000404 */
[----:B------:R-:W4:Y:S04]  /*19b50*/  LDL.LU R35, [R1+0x5fc] ;  /* 0x0005fc0001237983 */ /* 0x000f280000300800 */
[----:B------:R0:W-:Y:S04]  /*19b60*/  STS.U16 [R60+UR4+0x600], R49 ;  /* 0x000600313c007988 */ /* 0x0001e80008000404 */
[----:B------:R-:W4:Y:S04]  /*19b70*/  LDL.LU R36, [R1+0x5f4] ;  /* 0x0005f40001247983 */ /* 0x000f280000300800 */
[----:B0-----:R-:W4:Y:S04]  /*19b80*/  LDL.LU R49, [R1+0x5e8] ;  /* 0x0005e80001317983 */ /* 0x001f280000300800 */
        /* <DEDUP_REMOVED lines=12> */
[----:B------:R0:W-:Y:S04]  /*19c50*/  STS.U16 [R60+UR4+0x6c0], R50 ;  /* 0x0006c0323c007988 */ /* 0x0001e80008000404 */
[----:B------:R1:W-:Y:S04]  /*19c60*/  STS.U16 [R60+UR4+0x680], R51 ;  /* 0x000680333c007988 */ /* 0x0003e80008000404 */
[----:B------:R1:W-:Y:S04]  /*19c70*/  STS.U16 [R60+UR4+0xa00], R52 ;  /* 0x000a00343c007988 */ /* 0x0003e80008000404 */
[----:B0-----:R-:W4:Y:S04]  /*19c80*/  LDL.LU R50, [R1+0x790] ;  /* 0x0007900001327983 */ /* 0x001f280000300800 */
[----:B-1----:R-:W4:Y:S04]  /*19c90*/  LDL.LU R51, [R1+0x77c] ;  /* 0x00077c0001337983 */ /* 0x002f280000300800 */
[----:B------:R0:W-:Y:S04]  /*19ca0*/  STS.U16 [R60+UR4+0xa40], R53 ;  /* 0x000a40353c007988 */ /* 0x0001e80008000404 */
[----:B------:R-:W4:Y:S04]  /*19cb0*/  LDL.LU R52, [R1+0x778] ;  /* 0x0007780001347983 */ /* 0x000f280000300800 */
[----:B------:R1:W-:Y:S04]  /*19cc0*/  STS.U16 [R60+UR4+0xa80], R54 ;  /* 0x000a80363c007988 */ /* 0x0003e80008000404 */
[----:B0-----:R-:W4:Y:S04]  /*19cd0*/  LDL.LU R53, [R1+0x774] ;  /* 0x0007740001357983 */ /* 0x001f280000300800 */
[----:B------:R0:W-:Y:S04]  /*19ce0*/  STS.U16 [R60+UR4+0xac0], R55 ;  /* 0x000ac0373c007988 */ /* 0x0001e80008000404 */
[----:B-1----:R-:W4:Y:S04]  /*19cf0*/  LDL.LU R54, [R1+0x770] ;  /* 0x0007700001367983 */ /* 0x002f280000300800 */
        /* <DEDUP_REMOVED lines=10> */
[----:B-1----:R-:W4:Y:S04]  /*19da0*/  LDL.LU R61, [R1+0x648] ;  /* 0x00064800013d7983 */ /* 0x002f280000300800 */
[----:B---3--:R0:W-:Y:S04]  /*19db0*/  STS.U16 [R60+UR4+0x1240], R0 ;  /* 0x001240003c007988 */ /* 0x0081e80008000404 */
[----:B0-----:R-:W3:Y:S04]  /*19dc0*/  LDL.LU R0, [R1+0x644] ;  /* 0x0006440001007983 */ /* 0x001ee80000300800 */
[----:B--2---:R0:W-:Y:S04]  /*19dd0*/  STS.U16 [R60+UR4+0x1280], R33 ;  /* 0x001280213c007988 */ /* 0x0041e80008000404 */
[----:B0-----:R-:W2:Y:S04]  /*19de0*/  LDL.LU R33, [R1+0x640] ;  /* 0x0006400001217983 */ /* 0x001ea80000300800 */
[----:B----4-:R0:W-:Y:S04]  /*19df0*/  STS.U16 [R60+UR4+0x12c0], R34 ;  /* 0x0012c0223c007988 */ /* 0x0101e80008000404 */
[----:B------:R1:W-:Y:S04]  /*19e00*/  STS.U16 [R60+UR4+0x1640], R35 ;  /* 0x001640233c007988 */ /* 0x0003e80008000404 */
[----:B0-----:R-:W4:Y:S04]  /*19e10*/  LDL.LU R34, [R1+0x61c] ;  /* 0x00061c0001227983 */ /* 0x001f280000300800 */
[----:B------:R0:W-:Y:S04]  /*19e20*/  STS.U16 [R60+UR4+0x1600], R36 ;  /* 0x001600243c007988 */ /* 0x0001e80008000404 */
[----:B-1----:R-:W4:Y:S04]  /*19e30*/  LDL.LU R35, [R1+0x618] ;  /* 0x0006180001237983 */ /* 0x002f280000300800 */
[----:B------:R1:W-:Y:S04]  /*19e40*/  STS.U16 [R60+UR4+0x16c0], R49 ;  /* 0x0016c0313c007988 */ /* 0x0003e80008000404 */
[----:B0-----:R-:W4:Y:S01]  /*19e50*/  LDL.LU R36, [R1+0x610] ;  /* 0x0006100001247983 */ /* 0x001f220000300800 */
[----:B-1----:R-:W0:Y:S03]  /*19e60*/  S2R R49, SR_TID.X ;  /* 0x0000000000317919 */ /* 0x002e260000002100 */
[----:B------:R1:W-:Y:S04]  /*19e70*/  STS.U16 [R60+UR4+0x1680], R37 ;  /* 0x001680253c007988 */ /* 0x0003e80008000404 */
[----:B------:R1:W-:Y:S04]  /*19e80*/  STS.U16 [R60+UR4+0x1a00], R38 ;  /* 0x001a00263c007988 */ /* 0x0003e80008000404 */
[----:B------:R0:W-:Y:S04]  /*19e90*/  STS.U16 [R60+UR4+0x1a40], R39 ;  /* 0x001a40273c007988 */ /* 0x0001e80008000404 */
[----:B-1----:R-:W4:Y:S04]  /*19ea0*/  LDL.LU R37, [R1+0x604] ;  /* 0x0006040001257983 */ /* 0x002f280000300800 */
[----:B------:R-:W4:Y:S01]  /*19eb0*/  LDL.LU R38, [R1+0x5dc] ;  /* 0x0005dc0001267983 */ /* 0x000f220000300800 */
[----:B0-----:R-:W-:-:S03]  /*19ec0*/  LOP3.LUT R49, R49, 0x1f, RZ, 0xc0, !PT ;  /* 0x0000001f31317812 */ /* 0x001fc600078ec0ff */
[----:B------:R0:W-:Y:S02]  /*19ed0*/  STS.U16 [R60+UR4+0x1a80], R40 ;  /* 0x001a80283c007988 */ /* 0x0001e40008000404 */
[----:B------:R-:W-:Y:S02]  /*19ee0*/  IMAD.SHL.U32 R49, R49, 0x2, RZ ;  /* 0x0000000231317824 */ /* 0x000fe400078e00ff */
[----:B------:R-:W4:Y:S04]  /*19ef0*/  LDL.LU R39, [R1+0x5d8] ;  /* 0x0005d80001277983 */ /* 0x000f280000300800 */
[----:B------:R1:W-:Y:S01]  /*19f00*/  STS.U16 [R60+UR4+0x1ac0], R41 ;  /* 0x001ac0293c007988 */ /* 0x0003e20008000404 */
[----:B------:R-:W-:-:S03]  /*19f10*/  LOP3.LUT R49, R49, 0x30, RZ, 0x3c, !PT ;  /* 0x0000003031317812 */ /* 0x000fc600078e3cff */
        /* <DEDUP_REMOVED lines=15> */
[----:B0-----:R-:W4:Y:S04]  /*1a010*/  LDL.LU R48, [R1+0x44] ;  /* 0x0000440001307983 */ /* 0x001f280000300800 */
        /* <DEDUP_REMOVED lines=25> */
[----:B--2---:R-:W-:Y:S04]  /*1a1b0*/  STS.U16 [R49+UR4+0xf80], R33 ;  /* 0x000f802131007988 */ /* 0x004fe80008000404 */
[----:B----4-:R-:W-:Y:S04]  /*1a1c0*/  STS.U16 [R49+UR4+0x1300], R34 ;  /* 0x0013002231007988 */ /* 0x010fe80008000404 */
        /* <DEDUP_REMOVED lines=14> */
[----:B------:R0:W-:Y:S02]  /*1a2b0*/  STS.U16 [R49+UR4+0x1f80], R2 ;  /* 0x001f800231007988 */ /* 0x0001e40008000404 */
[----:B0-----:R-:W0:Y:S01]  /*1a2c0*/  S2R R2, SR_TID.X ;  /* 0x0000000000027919 */ /* 0x001e220000002100 */
[----:B------:R-:W-:-:S06]  /*1a2d0*/  PRMT R3, RZ, 0x7610, R3 ;  /* 0x00007610ff037816 */ /* 0x000fcc0000000003 */
[----:B------:R-:W2:Y:S04]  /*1a2e0*/  @!P0 LDG.E.U16 R3, desc[UR8][R4.64] ;  /* 0x0000000804038981 */ /* 0x000ea8000c1e1500 */
[----:B------:R-:W4:Y:S04]  /*1a2f0*/  LDL.LU R4, [R1+0xc] ;  /* 0x00000c0001047983 */ /* 0x000f280000300800 */
[----:B------:R-:W2:Y:S04]  /*1a300*/  LDL.LU R5, [R1+0x8] ;  /* 0x0000080001057983 */ /* 0x000ea80000300800 */
[----:B------:R-:W2:Y:S04]  /*1a310*/  LDL.LU R33, [R1+0x1db4] ;  /* 0x001db40001217983 */ /* 0x000ea80000300800 */
[----:B------:R-:W2:Y:S04]  /*1a320*/  LDL.LU R34, [R1+0x1db0] ;  /* 0x001db00001227983 */ /* 0x000ea80000300800 */
[----:B------:R-:W2:Y:S01]  /*1a330*/  LDL.LU R35, [R1+0x1dac] ;  /* 0x001dac0001237983 */ /* 0x000ea20000300800 */
[----:B0-----:R-:W-:-:S03]  /*1a340*/  LOP3.LUT R2, R2, 0x1f, RZ, 0xc0, !PT ;  /* 0x0000001f02027812 */ /* 0x001fc600078ec0ff */
[----:B------:R-:W2:Y:S04]  /*1a350*/  LDL.LU R36, [R1+0x1da8] ;  /* 0x001da80001247983 */ /* 0x000ea80000300800 */
[----:B------:R-:W2:Y:S04]  /*1a360*/  LDL.LU R37, [R1+0x1da4] ;  /* 0x001da40001257983 */ /* 0x000ea80000300800 */
[----:B------:R-:W2:Y:S04]  /*1a370*/  LDL.LU R38, [R1+0x1da0] ;  /* 0x001da00001267983 */ /* 0x000ea80000300800 */
[----:B------:R-:W2:Y:S04]  /*1a380*/  LDL.LU R39, [R1+0x1d9c] ;  /* 0x001d9c0001277983 */ /* 0x000ea80000300800 */
[----:B------:R-:W2:Y:S01]  /*1a390*/  LDL.LU R40, [R1+0x1d98] ;  /* 0x001d980001287983 */ /* 0x000ea20000300800 */
[----:B------:R-:W-:-:S03]  /*1a3a0*/  IMAD.SHL.U32 R2, R2, 0x2, RZ ;  /* 0x0000000202027824 */ /* 0x000fc600078e00ff */
[----:B------:R-:W2:Y:S04]  /*1a3b0*/  LDL.LU R41, [R1+0x1d94] ;  /* 0x001d940001297983 */ /* 0x000ea80000300800 */
        /* <DEDUP_REMOVED lines=8> */
[----:B------:R0:W-:Y:S04]  /*1a440*/  STS.U16 [R2+UR4+0x2000], R50 ;  /* 0x0020003202007988 */ /* 0x0001e80008000404 */
[----:B------:R1:W-:Y:S04]  /*1a450*/  STS.U16 [R2+UR4+0x2040], R51 ;  /* 0x0020403302007988 */ /* 0x0003e80008000404 */
[----:B------:R3:W-:Y:S04]  /*1a460*/  STS.U16 [R2+UR4+0x2200], R52 ;  /* 0x0022003402007988 */ /* 0x0007e80008000404 */
[----:B0-----:R-:W2:Y:S04]  /*1a470*/  LDL.LU R50, [R1+0x1d70] ;  /* 0x001d700001327983 */ /* 0x001ea80000300800 */
[----:B-1----:R-:W2:Y:S04]  /*1a480*/  LDL.LU R51, [R1+0x1d6c] ;  /* 0x001d6c0001337983 */ /* 0x002ea80000300800 */
[----:B---3--:R-:W3:Y:S04]  /*1a490*/  LDL.LU R52, [R1+0x1d68] ;  /* 0x001d680001347983 */ /* 0x008ee80000300800 */
[----:B------:R0:W-:Y:S04]  /*1a4a0*/  STS.U16 [R2+UR4+0x2240], R53 ;  /* 0x0022403502007988 */ /* 0x0001e80008000404 */
[----:B------:R1:W-:Y:S04]  /*1a4b0*/  STS.U16 [R2+UR4+0x2400], R54 ;  /* 0x0024003602007988 */ /* 0x0003e80008000404 */
[----:B------:R1:W-:Y:S04]  /*1a4c0*/  STS.U16 [R2+UR4+0x2440], R55 ;  /* 0x0024403702007988 */ /* 0x0003e80008000404 */
[----:B0-----:R-:W3:Y:S04]  /*1a4d0*/  LDL.LU R53, [R1+0x1d64] ;  /* 0x001d640001357983 */ /* 0x001ee80000300800 */
[----:B-1----:R-:W3:Y:S04]  /*1a4e0*/  LDL.LU R54, [R1+0x1d60] ;  /* 0x001d600001367983 */ /* 0x002ee80000300800 */
[----:B------:R-:W3:Y:S04]  /*1a4f0*/  LDL.LU R55, [R1+0x1d5c] ;  /* 0x001d5c0001377983 */ /* 0x000ee80000300800 */
        /* <DEDUP_REMOVED lines=12> */
[----:B----4-:R-:W-:Y:S04]  /*1a5c0*/  STS.U16 [R2+UR4+0x2c00], R4 ;  /* 0x002c000402007988 */ /* 0x010fe80008000404 */
[----:B--2---:R-:W-:Y:S04]  /*1a5d0*/  STS.U16 [R2+UR4+0x2c40], R5 ;  /* 0x002c400502007988 */ /* 0x004fe80008000404 */
[----:B---3--:R-:W-:Y:S04]  /*1a5e0*/  STS.U16 [R2+UR4+0x2e40], R61 ;  /* 0x002e403d02007988 */ /* 0x008fe80008000404 */
[----:B------:R0:W-:Y:S04]  /*1a5f0*/  STS.U16 [R2+UR4+0x2e00], R0 ;  /* 0x002e000002007988 */ /* 0x0001e80008000404 */
[----:B0-----:R-:W2:Y:S04]  /*1a600*/  LDL.LU R0, [R1+0x1d40] ;  /* 0x001d400001007983 */ /* 0x001ea80000300800 */
[----:B------:R-:W3:Y:S04]  /*1a610*/  LDL.LU R61, [R1+0x1d3c] ;  /* 0x001d3c00013d7983 */ /* 0x000ee80000300800 */
[----:B------:R-:W4:Y:S04]  /*1a620*/  LDL R5, [R1+0xa9c] ;  /* 0x000a9c0001057983 */ /* 0x000f280000100800 */
[----:B------:R-:W4:Y:S04]  /*1a630*/  LDL R4, [R1+0x122c] ;  /* 0x00122c0001047983 */ /* 0x000f280000100800 */
        /* <DEDUP_REMOVED lines=16> */
[----:B0-----:R-:W0:Y:S02]  /*1a740*/  S2R R2, SR_TID.X ;  /* 0x0000000000027919 */ /* 0x001e240000002100 */
[----:B0-----:R-:W-:-:S05]  /*1a750*/  LOP3.LUT R2, R2, 0x1f, RZ, 0xc0, !PT ;  /* 0x0000001f02027812 */ /* 0x001fca00078ec0ff */
[----:B------:R-:W-:-:S05]  /*1a760*/  IMAD.SHL.U32 R2, R2, 0x2, RZ ;  /* 0x0000000202027824 */ /* 0x000fca00078e00ff */
[----:B------:R-:W-:-:S05]  /*1a770*/  LOP3.LUT R2, R2, 0x10, RZ, 0x3c, !PT ;  /* 0x0000001002027812 */ /* 0x000fca00078e3cff */
        /* <DEDUP_REMOVED lines=33> */
[----:B------:R-:W-:Y:S04]  /*1a990*/  STS.U16 [R60+UR4+0x2140], R10 ;  /* 0x0021400a3c007988 */ /* 0x000fe80008000404 */
[----:B------:R-:W-:Y:S04]  /*1a9a0*/  STS.U16 [R60+UR4+0x2300], R9 ;  /* 0x002300093c007988 */ /* 0x000fe80008000404 */
[----:B------:R-:W-:Y:S04]  /*1a9b0*/  STS.U16 [R60+UR4+0x2340], R8 ;  /* 0x002340083c007988 */ /* 0x000fe80008000404 */
[----:B------:R-:W-:Y:S04]  /*1a9c0*/  STS.U16 [R60+UR4+0x2500], R7 ;  /* 0x002500073c007988 */ /* 0x000fe80008000404 */
[----:B------:R-:W-:Y:S04]  /*1a9d0*/  STS.U16 [R60+UR4+0x2540], R6 ;  /* 0x002540063c007988 */ /* 0x000fe80008000404 */
[----:B0-----:R-:W2:Y:S04]  /*1a9e0*/  LDL.LU R2, [R1+0x1258] ;  /* 0x0012580001027983 */ /* 0x001ea80000300800 */
[----:B------:R0:W-:Y:S04]  /*1a9f0*/  STS.U16 [R60+UR4+0x2700], R3 ;  /* 0x002700033c007988 */ /* 0x0001e80008000404 */
[----:B0-----:R-:W2:Y:S01]  /*1aa00*/  LDL.LU R60, [R1+0x1d38] ;  /* 0x001d3800013c7983 */ /* 0x001ea20000300800 */
[----:B---3--:R-:W-:-:S06]  /*1aa10*/  PRMT R61, RZ, 0x7610, R61 ;  /* 0x00007610ff3d7816 */ /* 0x008fcc000000003d */
[----:B----4-:R0:W3:Y:S04]  /*1aa20*/  @!P0 LDG.E.U16 R61, desc[UR8][R4.64] ;  /* 0x00000008043d8981 */ /* 0x0100e8000c1e1500 */
[----:B------:R-:W0:Y:S04]  /*1aa30*/  LDL R4, [R1+0x1224] ;  /* 0x0012240001047983 */ /* 0x000e280000100800 */
[----:B------:R-:W0:Y:S01]  /*1aa40*/  LDL R5, [R1+0x1228] ;  /* 0x0012280001057983 */ /* 0x000e220000100800 */
[----:B--2---:R-:W-:Y:S02]  /*1aa50*/  PRMT R0, RZ, 0x7610, R0 ;  /* 0x00007610ff007816 */ /* 0x004fe40000000000 */
[----:B0-----:R-:W-:-:S04]  /*1aa60*/  @!P0 LOP3.LUT R5, R5, R4, RZ, 0x3c, !PT ;  /* 0x0000000405058212 */ /* 0x001fc800078e3cff */
[----:B------:R-:W-:-:S04]  /*1aa70*/  @!P0 LOP3.LUT R4, R5, R4, RZ, 0x3c, !PT ;  /* 0x0000000405048212 */ /* 0x000fc800078e3cff */
[----:B------:R-:W-:-:S05]  /*1aa80*/  @!P0 LOP3.LUT R5, R5, R4, RZ, 0x3c, !PT ;  /* 0x0000000405058212 */ /* 0x000fca00078e3cff */
[----:B------:R0:W2:Y:S04]  /*1aa90*/  @!P0 LDG.E.U16 R0, desc[UR8][R4.64] ;  /* 0x0000000804008981 */ /* 0x0000a8000c1e1500 */
[----:B------:R-:W0:Y:S04]  /*1aaa0*/  LDL R4, [R1+0x11ec] ;  /* 0x0011ec0001047983 */ /* 0x000e280000100800 */
[----:B------:R-:W0:Y:S01]  /*1aab0*/  LDL R5, [R1+0x11f0] ;  /* 0x0011f00001057983 */ /* 0x000e220000100800 */
[----:B------:R-:W-:Y:S02]  /*1aac0*/  PRMT R59, RZ, 0x7610, R59 ;  /* 0x00007610ff3b7816 */ /* 0x000fe4000000003b */
[----:B0-----:R-:W-:-:S04]  /*1aad0*/  @!P0 LOP3.LUT R5, R5, R4, RZ, 0x3c, !PT ;  /* 0x0000000405058212 */ /* 0x001fc800078e3cff */
[----:B------:R-:W-:-:S04]  /*1aae0*/  @!P0 LOP3.LUT R4, R5, R4, RZ, 0x3c, !PT ;  /* 0x0000000405048212 */ /* 0x000fc800078e3cff */
[----:B------:R-:W-:-:S05]  /*1aaf0*/  @!P0 LOP3.LUT R5, R5, R4, RZ, 0x3c, !PT ;  /* 0x0000000405058212 */ /* 0x000fca00078e3cff */
[----:B------:R0:W4:Y:S04]  /*1ab00*/  @!P0 LDG.E.U16 R59, desc[UR8][R4.64] ;  /* 0x00000008043b8981 */ /* 0x000128000c1e1500 */
        /* <DEDUP_REMOVED lines=27> */
[----:B------:R0:W3:Y:S04]  /*1acc0*/  @!P0 LDG.E.U16 R55, desc[UR8][R4.64] ;  /* 0x0000000804378981 */ /* 0x0000e8000c1e1500 */
        /* <DEDUP_REMOVED lines=343> */
[----:B------:R-:W0:Y:S01]  /*1c240*/  LDL R5, [R1+0x1260] ;  /* 0x0012600001057983 */ /* 0x000e220000100800 */
[----:B------:R-:W-:-:S03]  /*1c250*/  PRMT R3, RZ, 0x7610, R3 ;  /* 0x00007610ff037816 */ /* 0x000fc60000000003 */
[----:B------:R1:W-:Y:S01]  /*1c260*/  STL [R1+0x143c], R2 ;  /* 0x00143c0201007387 */ /* 0x0003e20000100800 */
[----:B0-----:R-:W-:Y:S02]  /*1c270*/  @!P0 IMAD.MOV.U32 R4, RZ, RZ, R5 ;  /* 0x000000ffff048224 */ /* 0x001fe400078e0005 */
[----:B------:R-:W-:-:S05]  /*1c280*/  @!P0 IMAD.MOV.U32 R5, RZ, RZ, R2 ;  /* 0x000000ffff058224 */ /* 0x000fca00078e0002 */
[----:B------:R0:W4:Y:S01]  /*1c290*/  @!P0 LDG.E.U16 R3, desc[UR8][R4.64] ;  /* 0x0000000804038981 */ /* 0x000122000c1e1500 */
[----:B-1----:R-:W1:Y:S02]  /*1c2a0*/  S2R R2, SR_TID.X ;  /* 0x0000000000027919 */ /* 0x002e640000002100 */
[----:B-1----:R-:W-:-:S05]  /*1c2b0*/  LOP3.LUT R2, R2, 0x1f, RZ, 0xc0, !PT ;  /* 0x0000001f02027812 */ /* 0x002fca00078ec0ff */
[----:B0-----:R-:W-:-:S05]  /*1c2c0*/  IMAD.SHL.U32 R5, R2, 0x2, RZ ;  /* 0x0000000202057824 */ /* 0x001fca00078e00ff */
[----:B------:R-:W-:-:S05]  /*1c2d0*/  LOP3.LUT R5, R5, 0x20, RZ, 0x3c, !PT ;  /* 0x0000002005057812 */ /* 0x000fca00078e3cff */
[----:B---3--:R-:W-:Y:S04]  /*1c2e0*/  STS.U16 [R5+UR4+0x2740], R55 ;  /* 0x0027403705007988 */ /* 0x008fe80008000404 */
        /* <DEDUP_REMOVED lines=14> */
[----:B------:R-:W-:Y:S01]  /*1c3d0*/  STS.U16 [R5+UR4+0x3700], R25 ;  /* 0x0037001905007988 */ /* 0x000fe20008000404 */
[----:B------:R-:W-:-:S03]  /*1c3e0*/  IMAD.SHL.U32 R2, R2, 0x2, RZ ;  /* 0x0000000202027824 */ /* 0x000fc600078e00ff */
[----:B------:R-:W-:Y:S04]  /*1c3f0*/  STS.U16 [R5+UR4+0x3740], R24 ;  /* 0x0037401805007988 */ /* 0x000fe80008000404 */
[----:B------:R-:W-:Y:S04]  /*1c400*/  STS.U16 [R5+UR4+0x3900], R23 ;  /* 0x0039001705007988 */ /* 0x000fe80008000404 */
[----:B------:R-:W-:Y:S04]  /*1c410*/  STS.U16 [R5+UR4+0x3940], R22 ;  /* 0x0039401605007988 */ /* 0x000fe80008000404 */
[----:B------:R-:W-:Y:S04]  /*1c420*/  STS.U16 [R5+UR4+0x3b00], R21 ;  /* 0x003b001505007988 */ /* 0x000fe80008000404 */
[----:B------:R-:W-:Y:S01]  /*1c430*/  STS.U16 [R5+UR4+0x3b40], R20 ;  /* 0x003b401405007988 */ /* 0x000fe20008000404 */
[----:B------:R-:W-:-:S03]  /*1c440*/  LOP3.LUT R2, R2, 0x30, RZ, 0x3c, !PT ;  /* 0x0000003002027812 */ /* 0x000fc600078e3cff */
        /* <DEDUP_REMOVED lines=14> */
[----:B0-----:R-:W0:Y:S03]  /*1c530*/  S2R R0, SR_TID.X ;  /* 0x0000000000007919 */ /* 0x001e260000002100 */
        /* <DEDUP_REMOVED lines=21> */
[----:B0-----:R-:W-:-:S02]  /*1c690*/  IMAD.SHL.U32 R61, R0, 0x2, RZ ;  /* 0x00000002003d7824 */ /* 0x001fc400078e00ff */
[C---:B------:R-:W-:Y:S01]  /*1c6a0*/  IMAD.SHL.U32 R5, R0.reuse, 0x80, RZ ;  /* 0x0000008000057824 */ /* 0x040fe200078e00ff */
[----:B------:R-:W-:-:S05]  /*1c6b0*/  LOP3.LUT R0, R0, 0x7, RZ, 0xc0, !PT ;  /* 0x0000000700007812 */ /* 0x000fca00078ec0ff */
[----:B------:R-:W-:-:S05]  /*1c6c0*/  IMAD R0, R0, 0x110, RZ ;  /* 0x0000011000007824 */ /* 0x000fca00078e02ff */
[----:B------:R-:W-:Y:S02]  /*1c6d0*/  LOP3.LUT R0, R0, 0x10, R61, 0x78, !PT ;  /* 0x0000001000007812 */ /* 0x000fe400078e783d */
[----:B------:R-:W2:Y:S02]  /*1c6e0*/  LDL R61, [R1+0x1294] ;  /* 0x00129400013d7983 */ /* 0x000ea40000100800 */
[----:B------:R-:W-:-:S05]  /*1c6f0*/  LOP3.LUT R0, R0, 0x800, R5, 0xf8, !PT ;  /* 0x0000080000007812 */ /* 0x000fca00078ef805 */
[----:B------:R-:W-:Y:S04]  /*1c700*/  STL [R1+0x1c68], R0 ;  /* 0x001c680001007387 */ /* 0x000fe80000100800 */
[----:B------:R-:W-:Y:S01]  /*1c710*/  STS.U16 [R2+UR4+0x3fc0], R3 ;  /* 0x003fc00302007988 */ /* 0x000fe20008000404 */
[----:B------:R-:W-:Y:S06]  /*1c720*/  BAR.SYNC.DEFER_BLOCKING 0x0 ;  /* 0x0000000000007b1d */ /* 0x000fec0000010000 */
[----:B------:R-:W0:Y:S04]  /*1c730*/  LDSM.16.M88.4 R4, [R60+UR4+0x2000] ;  /* 0x002000043c04783b */ /* 0x000e280008000200 */
[----:B------:R-:W1:Y:S04]  /*1c740*/  LDSM.16.M88.4 R8, [R60+UR4+0x2600] ;  /* 0x002600043c08783b */ /* 0x000e680008000200 */
[----:B------:R-:W-:Y:S04]  /*1c750*/  LDSM.16.MT88.4 R48, [R0+UR4] ;  /* 0x000000040030783b */ /* 0x000fe80008004200 */
[----:B------:R-:W-:Y:S04]  /*1c760*/  LDSM.16.M88.4 R52, [R60+UR4+0x2200] ;  /* 0x002200043c34783b */ /* 0x000fe80008000200 */
        /* <DEDUP_REMOVED lines=9> */
[----:B0-----:R-:W-:Y:S04]  /*1c800*/  STL.64 [R1+0x50], R4 ;  /* 0x0000500401007387 */ /* 0x001fe80000100a00 */
[----:B------:R-:W-:Y:S04]  /*1c810*/  STL.64 [R1+0x58], R6 ;  /* 0x0000580601007387 */ /* 0x000fe80000100a00 */
[----:B------:R-:W0:Y:S04]  /*1c820*/  LDSM.16.M88.4 R4, [R60+UR4+0x2800] ;  /* 0x002800043c04783b */ /* 0x000e280008000200 */
[----:B-1----:R-:W-:Y:S04]  /*1c830*/  STL.64 [R1+0x20], R8 ;  /* 0x0000200801007387 */ /* 0x002fe80000100a00 */
[----:B------:R-:W-:Y:S04]  /*1c840*/  STL.64 [R1+0x28], R10 ;  /* 0x0000280a01007387 */ /* 0x000fe80000100a00 */
[----:B0-----:R-:W-:Y:S01]  /*1c850*/  STL.64 [R1+0x10], R4 ;  /* 0x0000100401007387 */ /* 0x001fe20000100a00 */
[----:B------:R-:W-:-:S03]  /*1c860*/  IMAD.MOV.U32 R2, RZ, RZ, R4 ;  /* 0x000000ffff027224 */ /* 0x000fc600078e0004 */
[----:B------:R-:W-:Y:S01]  /*1c870*/  STL.64 [R1+0x18], R6 ;  /* 0x0000180601007387 */ /* 0x000fe20000100a00 */
[----:B------:R-:W-:-:S03]  /*1c880*/  IMAD.MOV.U32 R0, RZ, RZ, R5 ;  /* 0x000000ffff007224 */ /* 0x000fc600078e0005 */
[----:B------:R-:W0:Y:S04]  /*1c890*/  LDSM.16.M88.4 R4, [R60+UR4+0x2a00] ;  /* 0x002a00043c04783b */ /* 0x000e280008000200 */
[----:B------:R-:W-:Y:S04]  /*1c8a0*/  STL.64 [R1+0x40], R52 ;  /* 0x0000403401007387 */ /* 0x000fe80000100a00 */
[----:B------:R-:W-:Y:S04]  /*1c8b0*/  STL.64 [R1+0x48], R54 ;  /* 0x0000483601007387 */ /* 0x000fe80000100a00 */
[----:B--2---:R-:W-:Y:S04]  /*1c8c0*/  LDSM.16.MT88.4 R44, [R61+UR4] ;  /* 0x000000043d2c783b */ /* 0x004fe80008004200 */
[----:B0-----:R-:W-:Y:S01]  /*1c8d0*/  STL.64 [R1], R4 ;  /* 0x0000000401007387 */ /* 0x001fe20000100a00 */
[----:B------:R-:W-:-:S03]  /*1c8e0*/  IMAD.MOV.U32 R8, RZ, RZ, R4 ;  /* 0x000000ffff087224 */ /* 0x000fc600078e0004 */
[----:B------:R-:W-:Y:S01]  /*1c8f0*/  STL.64 [R1+0x8], R6 ;  /* 0x0000080601007387 */ /* 0x000fe20000100a00 */
[----:B------:R-:W-:-:S03]  /*1c900*/  IMAD.MOV.U32 R3, RZ, RZ, R5 ;  /* 0x000000ffff037224 */ /* 0x000fc600078e0005 */
[----:B------:R-:W0:Y:S04]  /*1c910*/  LDSM.16.M88.4 R4, [R60+UR4+0x2c00] ;  /* 0x002c00043c04783b */ /* 0x000e280008000200 */
[----:B------:R-:W-:Y:S04]  /*1c920*/  STL.64 [R1+0x30], R56 ;  /* 0x0000303801007387 */ /* 0x000fe80000100a00 */
[----:B------:R-:W-:Y:S04]  /*1c930*/  STL.64 [R1+0x38], R58 ;  /* 0x0000383a01007387 */ /* 0x000fe80000100a00 */
[----:B0-----:R-:W-:Y:S04]  /*1c940*/  STL.64 [R1+0x1d10], R6 ;  /* 0x001d100601007387 */ /* 0x001fe80000100a00 */
[----:B------:R0:W-:Y:S02]  /*1c950*/  STL.64 [R1+0x1d08], R4 ;  /* 0x001d080401007387 */ /* 0x0001e40000100a00 */
[----:B0-----:R-:W-:-:S02]  /*1c960*/  IMAD.MOV.U32 R4, RZ, RZ, R8 ;  /* 0x000000ffff047224 */ /* 0x001fc400078e0008 */
[----:B------:R-:W0:Y:S01]  /*1c970*/  LDSM.16.M88.4 R8, [R60+UR4+0x2e00] ;  /* 0x002e00043c08783b */ /* 0x000e220008000200 */
[----:B------:R-:W-:-:S05]  /*1c980*/  IMAD.MOV.U32 R5, RZ, RZ, R3 ;  /* 0x000000ffff057224 */ /* 0x000fca00078e0003 */
[----:B------:R1:W-:Y:S02]  /*1c990*/  STL.64 [R1+0x1d20], R4 ;  /* 0x001d200401007387 */ /* 0x0003e40000100a00 */
[----:B-1----:R-:W-:Y:S02]  /*1c9a0*/  IMAD.MOV.U32 R4, RZ, RZ, R2 ;  /* 0x000000ffff047224 */ /* 0x002fe400078e0002 */
[----:B------:R-:W-:-:S05]  /*1c9b0*/  IMAD.MOV.U32 R5, RZ, RZ, R0 ;  /* 0x000000ffff057224 */ /* 0x000fca00078e0000 */
[----:B------:R1:W-:Y:S04]  /*1c9c0*/  STL.64 [R1+0x1d30], R4 ;  /* 0x001d300401007387 */ /* 0x0003e80000100a00 */
[----:B-1----:R-:W2:Y:S04]  /*1c9d0*/  LDL.LU.64 R4, [R1+0x460] ;  /* 0x0004600001047983 */ /* 0x002ea80000300a00 */
[----:B------:R-:W2:Y:S04]  /*1c9e0*/  LDL.LU.64 R6, [R1+0x468] ;  /* 0x0004680001067983 */ /* 0x000ea80000300a00 */
[----:B0-----:R-:W-:Y:S04]  /*1c9f0*/  STL [R1+0x198c], R10 ;  /* 0x00198c0a01007387 */ /* 0x001fe80000100800 */
[----:B------:R-:W-:Y:S04]  /*1ca00*/  STL [R1+0x1988], R11 ;  /* 0x0019880b01007387 */ /* 0x000fe80000100800 */
[----:B------:R-:W-:Y:S04]  /*1ca10*/  STL [R1+0x1994], R14 ;  /* 0x0019940e01007387 */ /* 0x000fe80000100800 */
[----:B------:R-:W-:Y:S04]  /*1ca20*/  STL [R1+0x1984], R15 ;  /* 0x0019840f01007387 */ /* 0x000fe80000100800 */
[----:B------:R-:W-:Y:S04]  /*1ca30*/  STL [R1+0x1904], R18 ;  /* 0x0019041201007387 */ /* 0x000fe80000100800 */
[----:B------:R-:W-:Y:S04]  /*1ca40*/  STL [R1+0x1900], R19 ;  /* 0x0019001301007387 */ /* 0x000fe80000100800 */
[----:B------:R-:W-:Y:S04]  /*1ca50*/  STL [R1+0x1c6c], R22 ;  /* 0x001c6c1601007387 */ /* 0x000fe80000100800 */
[----:B------:R-:W-:Y:S04]  /*1ca60*/  STL [R1+0x1b48], R23 ;  /* 0x001b481701007387 */ /* 0x000fe80000100800 */
[----:B------:R0:W-:Y:S04]  /*1ca70*/  STL.64 [R1+0x1d18], R20 ;  /* 0x001d181401007387 */ /* 0x0001e80000100a00 */
[----:B0-----:R-:W3:Y:S04]  /*1ca80*/  LDL.LU.64 R20, [R1+0x470] ;  /* 0x0004700001147983 */ /* 0x001ee80000300a00 */
[----:B------:R-:W3:Y:S04]  /*1ca90*/  LDL.LU.64 R22, [R1+0x478] ;  /* 0x0004780001167983 */ /* 0x000ee80000300a00 */
[----:B------:R-:W-:Y:S04]  /*1caa0*/  STL [R1+0x190c], R26 ;  /* 0x00190c1a01007387 */ /* 0x000fe80000100800 */
[----:B------:R-:W-:Y:S04]  /*1cab0*/  STL [R1+0x1908], R27 ;  /* 0x0019081b01007387 */ /* 0x000fe80000100800 */
[----:B------:R0:W-:Y:S04]  /*1cac0*/  STL.64 [R1+0x1d28], R24 ;  /* 0x001d281801007387 */ /* 0x0001e80000100a00 */
[----:B0-----:R-:W3:Y:S04]  /*1cad0*/  LDL.64 R24, [R1+0x50] ;  /* 0x0000500001187983 */ /* 0x001ee80000100a00 */
        /* <DEDUP_REMOVED lines=9> */
[----:B------:R-:W-:Y:S04]  /*1cb70*/  STL.64 [R1+0x1d00], R46 ;  /* 0x001d002e01007387 */ /* 0x000fe80000100a00 */
[----:B------:R0:W-:Y:S04]  /*1cb80*/  STL.64 [R1+0x1cf8], R44 ;  /* 0x001cf82c01007387 */ /* 0x0001e80000100a00 */
[----:B0-----:R-:W4:Y:S01]  /*1cb90*/  LDL.64 R44, [R1+0x20] ;  /* 0x00002000012c7983 */ /* 0x001f220000100a00 */
[C---:B--2---:R-:W-:Y:S06]  /*1cba0*/  HMMA.16816.F32.BF16 R4, R48.reuse, R52, R4 ;  /* 0x000000343004723c */ /* 0x044fec0000041804 */
[----:B---3--:R-:W-:-:S15]  /*1cbb0*/  HMMA.16816.F32.BF16 R20, R48, R24, R20 ;  /* 0x000000183014723c */ /* 0x008fde0000041814 */
[----:B------:R-:W-:-:S03]  /*1cbc0*/  NOP ;  /* 0x0000000000007918 */ /* 0x000fc60000000000 */
[----:B------:R-:W-:Y:S02]  /*1cbd0*/  IMAD.MOV.U32 R14, RZ, RZ, R4 ;  /* 0x000000ffff0e7224 */ /* 0x000fe400078e0004 */
[----:B------:R-:W-:Y:S02]  /*1cbe0*/  IMAD.MOV.U32 R60, RZ, RZ, R5 ;  /* 0x000000ffff3c7224 */ /* 0x000fe400078e0005 */
[----:B------:R-:W-:Y:S02]  /*1cbf0*/  IMAD.MOV.U32 R3, RZ, RZ, R6 ;  /* 0x000000ffff037224 */ /* 0x000fe400078e0006 */
[----:B------:R-:W-:Y:S02]  /*1cc00*/  IMAD.MOV.U32 R2, RZ, RZ, R7 ;  /* 0x000000ffff027224 */ /* 0x000fe400078e0007 */
[----:B------:R-:W-:Y:S02]  /*1cc10*/  IMAD.MOV.U32 R18, RZ, RZ, R24 ;  /* 0x000000ffff127224 */ /* 0x000fe400078e0018 */
[----:B------:R-:W-:-:S02]  /*1cc20*/  IMAD.MOV.U32 R0, RZ, RZ, R25 ;  /* 0x000000ffff007224 */ /* 0x000fc400078e0019 */
[----:B------:R-:W-:Y:S02]  /*1cc30*/  IMAD.MOV.U32 R31, RZ, RZ, R23 ;  /* 0x000000ffff1f7224 */ /* 0x000fe400078e0017 */
[----:B------:R-:W-:-:S03]  /*1cc40*/  IMAD.MOV.U32 R10, RZ, RZ, R20 ;  /* 0x000000ffff0a7224 */ /* 0x000fc600078e0014 */
[----:B------:R-:W-:Y:S04]  /*1cc50*/  STL [R1+0x1b44], R31 ;  /* 0x001b441f01007387 */ /* 0x000fe80000100800 */
[----:B------:R-:W4:Y:S04]  /*1cc60*/  LDL.LU.64 R4, [R1+0x570] ;  /* 0x0005700001047983 */ /* 0x000f280000300a00 */
[----:B------:R-:W4:Y:S04]  /*1cc70*/  LDL.LU.64 R6, [R1+0x578] ;  /* 0x0005780001067983 */ /* 0x000f280000300a00 */
[----:B------:R-:W2:Y:S01]  /*1cc80*/  LDL.LU.64 R24, [R1+0x560] ;  /* 0x0005600001187983 */ /* 0x000ea20000300a00 */
[----:B------:R-:W-:-:S03]  /*1cc90*/  IMAD.MOV.U32 R11, RZ, RZ, R21 ;  /* 0x000000ffff0b7224 */ /* 0x000fc600078e0015 */
[----:B------:R-:W2:Y:S01]  /*1cca0*/  LDL.LU.64 R26, [R1+0x568] ;  /* 0x00056800011a7983 */ /* 0x000ea20000300a00 */
[----:B------:R-:W-:-:S03]  /*1ccb0*/  IMAD.MOV.U32 R15, RZ, RZ, R22 ;  /* 0x000000ffff0f7224 */ /* 0x000fc600078e0016 */
[----:B------:R-:W3:Y:S04]  /*1ccc0*/  LDL.LU.64 R20, [R1+0x550] ;  /* 0x0005500001147983 */ /* 0x000ee80000300a00 */
[----:B------:R-:W3:Y:S04]  /*1ccd0*/  LDL.LU.64 R22, [R1+0x558] ;  /* 0x0005580001167983 */ /* 0x000ee80000300a00 */
[----:B------:R0:W-:Y:S04]  /*1cce0*/  STL.64 [R1+0x1cf0], R52 ;  /* 0x001cf03401007387 */ /* 0x0001e80000100a00 */
[----:B0-----:R-:W2:Y:S04]  /*1ccf0*/  LDL.LU.64 R52, [R1+0x580] ;  /* 0x0005800001347983 */ /* 0x001ea80000300a00 */
[----:B------:R-:W2:Y:S04]  /*1cd00*/  LDL.LU.64 R54, [R1+0x588] ;  /* 0x0005880001367983 */ /* 0x000ea80000300a00 */
[----:B------:R-:W-:Y:S04]  /*1cd10*/  STL [R1+0x1b40], R3 ;  /* 0x001b400301007387 */ /* 0x000fe80000100800 */
[----:B------:R-:W-:Y:S01]  /*1cd20*/  STL [R1+0x1a60], R60 ;  /* 0x001a603c01007387 */ /* 0x000fe20000100800 */
[C---:B----4-:R-:W-:Y:S06]  /*1cd30*/  HMMA.16816.F32.BF16 R4, R48.reuse, R44, R4 ;  /* 0x0000002c3004723c */ /* 0x050fec0000041804 */
[----:B--2---:R-:W-:-:S15]  /*1cd40*/  HMMA.16816.F32.BF16 R52, R48, R56, R52 ;  /* 0x000000383034723c */ /* 0x004fde0000041834 */
[----:B------:R-:W-:-:S09]  /*1cd50*/  NOP ;  /* 0x0000000000007918 */ /* 0x000fd20000000000 */
[----:B------:R-:W-:Y:S02]  /*1cd60*/  IMAD.MOV.U32 R43, RZ, RZ, R52 ;  /* 0x000000ffff2b7224 */ /* 0x000fe400078e0034 */
[----:B------:R-:W-:Y:S02]  /*1cd70*/  IMAD.MOV.U32 R38, RZ, RZ, R53 ;  /* 0x000000ffff267224 */ /* 0x000fe400078e0035 */
[----:B------:R-:W-:Y:S02]  /*1cd80*/  IMAD.MOV.U32 R39, RZ, RZ, R54 ;  /* 0x000000ffff277224 */ /* 0x000fe400078e0036 */
[----:B------:R-:W-:Y:S01]  /*1cd90*/  IMAD.MOV.U32 R30, RZ, RZ, R55 ;  /* 0x000000ffff1e7224 */ /* 0x000fe200078e0037 */
[----:B------:R-:W2:Y:S04]  /*1cda0*/  LDL.LU.64 R52, [R1+0x530] ;  /* 0x0005300001347983 */ /* 0x000ea80000300a00 */
[----:B------:R-:W2:Y:S04]  /*1cdb0*/  LDL.LU.64 R54, [R1+0x538] ;  /* 0x0005380001367983 */ /* 0x000ea80000300a00 */
[----:B------:R0:W-:Y:S04]  /*1cdc0*/  STL.64 [R1+0x1ce8], R56 ;  /* 0x001ce83801007387 */ /* 0x0001e80000100a00 */
[----:B0-----:R-:W4:Y:S04]  /*1cdd0*/  LDL.LU.64 R56, [R1+0x540] ;  /* 0x0005400001387983 */ /* 0x001f280000300a00 */
[----:B------:R-:W4:Y:S04]  /*1cde0*/  LDL.LU.64 R58, [R1+0x548] ;  /* 0x00054800013a7983 */ /* 0x000f280000300a00 */
[----:B------:R0:W-:Y:S04]  /*1cdf0*/  STL.64 [R1+0x570], R4 ;  /* 0x0005700401007387 */ /* 0x0001e80000100a00 */
[----:B------:R1:W-:Y:S04]  /*1ce00*/  STL.64 [R1+0x578], R6 ;  /* 0x0005780601007387 */ /* 0x0003e80000100a00 */
[----:B0-----:R-:W1:Y:S01]  /*1ce10*/  LDL.LU.64 R4, [R1+0x1d30] ;  /* 0x001d300001047983 */ /* 0x001e620000300a00 */
[----:B------:R-:W-:-:S02]  /*1ce20*/  IMAD.MOV.U32 R19, RZ, RZ, R44 ;  /* 0x000000ffff137224 */ /* 0x000fc400078e002c */
[----:B------:R-:W-:Y:S02]  /*1ce30*/  IMAD.MOV.U32 R3, RZ, RZ, R45 ;  /* 0x000000ffff037224 */ /* 0x000fe400078e002d */
[----:B------:R-:W4:Y:S04]  /*1ce40*/  LDL.LU.64 R44, [R1+0x520] ;  /* 0x00052000012c7983 */ /* 0x000f280000300a00 */
[----:B------:R-:W4:Y:S01]  /*1ce50*/  LDL.LU.64 R46, [R1+0x528] ;  /* 0x00052800012e7983 */ /* 0x000f220000300a00 */
[----:B-1----:R-:W-:Y:S03]  /*1ce60*/  HMMA.16816.F32.BF16 R4, R48, R4, R24 ;  /* 0x000000043004723c */ /* 0x002fe60000041818 */
[----:B------:R-:W4:-:S15]  /*1ce70*/  LDL.LU.64 R24, [R1+0x1d28] ;  /* 0x001d280001187983 */ /* 0x000f1e0000300a00 */
[----:B------:R-:W-:-:S05]  /*1ce80*/  NOP ;  /* 0x0000000000007918 */ /* 0x000fca0000000000 */
[----:B------:R0:W-:Y:S04]  /*1ce90*/  STL.64 [R1+0x560], R4 ;  /* 0x0005600401007387 */ /* 0x0001e80000100a00 */
[----:B------:R3:W-:Y:S04]  /*1cea0*/  STL.64 [R1+0x568], R6 ;  /* 0x0005680601007387 */ /* 0x0007e80000100a00 */
[----:B0-----:R-:W3:Y:S02]  /*1ceb0*/  LDL.LU.64 R4, [R1+0x1d20] ;  /* 0x001d200001047983 */ /* 0x001ee40000300a00 */
[----:B---3--:R-:W-:Y:S02]  /*1cec0*/  HMMA.16816.F32.BF16 R4, R48, R4, R20 ;  /* 0x000000043004723c */ /* 0x008fe40000041814 */
[----:B------:R-:W3:-:S15]  /*1ced0*/  LDL.LU.64 R20, [R1+0x1d18] ;  /* 0x001d180001147983 */ /* 0x000ede0000300a00 */
[----:B------:R-:W-:-:S06]  /*1cee0*/  NOP ;  /* 0x0000000000007918 */ /* 0x000fcc0000000000 */
[----:B------:R-:W-:Y:S04]  /*1cef0*/  STL.64 [R1+0x550], R4 ;  /* 0x0005500401007387 */ /* 0x000fe80000100a00 */
[----:B------:R0:W-:Y:S04]  /*1cf00*/  STL.64 [R1+0x558], R6 ;  /* 0x0005580601007387 */ /* 0x0001e80000100a00 */
[----:B0-----:R-:W3:Y:S04]  /*1cf10*/  LDL.LU.64 R6, [R1+0x1d10] ;  /* 0x001d100001067983 */ /* 0x001ee80000300a00 */
[----:B------:R-:W4:Y:S01]  /*1cf20*/  LDL.LU.64 R4, [R1+0x1d08] ;  /* 0x001d080001047983 */ /* 0x000f220000300a00 */
[C---:B--2---:R-:W-:Y:S06]  /*1cf30*/  HMMA.16816.F32.BF16 R52, R48.reuse, R8, R52 ;  /* 0x000000083034723c */ /* 0x044fec0000041834 */
[----:B----4-:R-:W-:-:S15]  /*1cf40*/  HMMA.16816.F32.BF16 R56, R48, R4, R56 ;  /* 0x000000043038723c */ /* 0x010fde0000041838 */
[----:B------:R-:W-:-:S08]  /*1cf50*/  NOP ;  /* 0x0000000000007918 */ /* 0x000fd00000000000 */
[----:B------:R0:W-:Y:S04]  /*1cf60*/  STL.64 [R1+0x540], R56 ;  /* 0x0005403801007387 */ /* 0x0001e80000100a00 */
[----:B------:R1:W-:Y:S04]  /*1cf70*/  STL.64 [R1+0x548], R58 ;  /* 0x0005483a01007387 */ /* 0x0003e80000100a00 */
[----:B0-----:R-:W2:Y:S04]  /*1cf80*/  LDL.LU.64 R56, [R1+0x4f0] ;  /* 0x0004f00001387983 */ /* 0x001ea80000300a00 */
[----:B-1----:R-:W2:Y:S04]  /*1cf90*/  LDL.LU.64 R58, [R1+0x4f8] ;  /* 0x0004f800013a7983 */ /* 0x002ea80000300a00 */
[----:B---3--:R-:W-:Y:S04]  /*1cfa0*/  STL.64 [R1+0x1cc0], R6 ;  /* 0x001cc00601007387 */ /* 0x008fe80000100a00 */
[----:B------:R0:W-:Y:S04]  /*1cfb0*/  STL.64 [R1+0x1cb8], R4 ;  /* 0x001cb80401007387 */ /* 0x0001e80000100a00 */
[----:B0-----:R-:W3:Y:S04]  /*1cfc0*/  LDL.LU.64 R4, [R1+0x500] ;  /* 0x0005000001047983 */ /* 0x001ee80000300a00 */
[----:B------:R-:W3:Y:S04]  /*1cfd0*/  LDL.LU.64 R6, [R1+0x508] ;  /* 0x0005080001067983 */ /* 0x000ee80000300a00 */
[----:B------:R-:W-:Y:S04]  /*1cfe0*/  STL.64 [R1+0x1cd0], R10 ;  /* 0x001cd00a01007387 */ /* 0x000fe80000100a00 */
[----:B------:R0:W-:Y:S04]  /*1cff0*/  STL.64 [R1+0x1cc8], R8 ;  /* 0x001cc80801007387 */ /* 0x0001e80000100a00 */
[----:B------:R-:W-:Y:S04]  /*1d000*/  STL.64 [R1+0x530], R52 ;  /* 0x0005303401007387 */ /* 0x000fe80000100a00 */
[----:B------:R1:W-:Y:S04]  /*1d010*/  STL.64 [R1+0x538], R54 ;  /* 0x0005383601007387 */ /* 0x0003e80000100a00 */
[----:B0-----:R-:W4:Y:S04]  /*1d020*/  LDL.LU.64 R8, [R1+0x510] ;  /* 0x0005100001087983 */ /* 0x001f280000300a00 */
[----:B------:R-:W4:Y:S01]  /*1d030*/  LDL.LU.64 R10, [R1+0x518] ;  /* 0x00051800010a7983 */ /* 0x000f220000300a00 */
[----:B-1----:R-:W-:Y:S03]  /*1d040*/  HMMA.16816.F32.BF16 R52, R48, R12, R44 ;  /* 0x0000000c3034723c */ /* 0x002fe6000004182c */
[----:B------:R-:W2:Y:S04]  /*1d050*/  LDL.LU.64 R44, [R1+0x4e0] ;  /* 0x0004e000012c7983 */ /* 0x000ea80000300a00 */
[----:B------:R-:W2:-:S15]  /*1d060*/  LDL.LU.64 R46, [R1+0x4e8] ;  /* 0x0004e800012e7983 */ /* 0x000e9e0000300a00 */
[----:B------:R-:W-:-:S01]  /*1d070*/  NOP ;  /* 0x0000000000007918 */ /* 0x000fc20000000000 */
[----:B------:R0:W-:Y:S04]  /*1d080*/  STL.64 [R1+0x520], R52 ;  /* 0x0005203401007387 */ /* 0x0001e80000100a00 */
[----:B------:R1:W-:Y:S04]  /*1d090*/  STL.64 [R1+0x528], R54 ;  /* 0x0005283601007387 */ /* 0x0003e80000100a00 */
[----:B0-----:R-:W2:Y:S04]  /*1d0a0*/  LDL.LU.64 R52, [R1+0x4d0] ;  /* 0x0004d00001347983 */ /* 0x001ea80000300a00 */
[----:B-1----:R-:W2:Y:S04]  /*1d0b0*/  LDL.LU.64 R54, [R1+0x4d8] ;  /* 0x0004d80001367983 */ /* 0x002ea80000300a00 */
[----:B------:R-:W-:Y:S04]  /*1d0c0*/  STL.64 [R1+0x1ce0], R14 ;  /* 0x001ce00e01007387 */ /* 0x000fe80000100a00 */
[----:B------:R4:W-:Y:S01]  /*1d0d0*/  STL.64 [R1+0x1cd8], R12 ;  /* 0x001cd80c01007387 */ /* 0x0009e20000100a00 */
[C---:B---3--:R-:W-:Y:S06]  /*1d0e0*/  HMMA.16816.F32.BF16 R4, R48.reuse, R20, R4 ;  /* 0x000000143004723c */ /* 0x048fec0000041804 */
[----:B----4-:R-:W-:-:S15]  /*1d0f0*/  HMMA.16816.F32.BF16 R12, R48, R16, R8 ;  /* 0x00000010300c723c */ /* 0x010fde0000041808 */
[----:B------:R-:W-:-:S08]  /*1d100*/  NOP ;  /* 0x0000000000007918 */ /* 0x000fd00000000000 */
[----:B------:R-:W-:Y:S04]  /*1d110*/  STL.64 [R1+0x510], R12 ;  /* 0x0005100c01007387 */ /* 0x000fe80000100a00 */
[----:B------:R2:W-:Y:S04]  /*1d120*/  STL.64 [R1+0x518], R14 ;  /* 0x0005180e01007387 */ /* 0x0005e80000100a00 */
[----:B------:R-:W3:Y:S04]  /*1d130*/  LDL R60, [R1+0x1290] ;  /* 0x00129000013c7983 */ /* 0x000ee80000100800 */
[----:B------:R-:W-:Y:S04]  /*1d140*/  STL.64 [R1+0x1cb0], R20 ;  /* 0x001cb01401007387 */ /* 0x000fe80000100a00 */
[----:B------:R0:W-:Y:S04]  /*1d150*/  STL.64 [R1+0x500], R4 ;  /* 0x0005000401007387 */ /* 0x0001e80000100a00 */
[----:B------:R1:W-:Y:S01]  /*1d160*/  STL.64 [R1+0x508], R6 ;  /* 0x0005080601007387 */ /* 0x0003e20000100a00 */
[----:B--2---:R-:W-:Y:S03]  /*1d170*/  HMMA.16816.F32.BF16 R12, R48, R24, R56 ;  /* 0x00000018300c723c */ /* 0x004fe60000041838 */
[----:B0-----:R-:W2:Y:S04]  /*1d180*/  LDL.LU.64 R4, [R1+0x4c0] ;  /* 0x0004c00001047983 */ /* 0x001ea80000300a00 */
[----:B-1----:R-:W2:-:S15]  /*1d190*/  LDL.LU.64 R6, [R1+0x4c8] ;  /* 0x0004c80001067983 */ /* 0x002e9e0000300a00 */
[----:B------:R-:W-:-:S01]  /*1d1a0*/  NOP ;  /* 0x0000000000007918 */ /* 0x000fc20000000000 */
[----:B------:R-:W-:Y:S04]  /*1d1b0*/  STL.64 [R1+0x4f0], R12 ;  /* 0x0004f00c01007387 */ /* 0x000fe80000100a00 */
[----:B------:R0:W-:Y:S04]  /*1d1c0*/  STL.64 [R1+0x4f8], R14 ;  /* 0x0004f80e01007387 */ /* 0x0001e80000100a00 */
[----:B------:R-:W-:Y:S01]  /*1d1d0*/  STL.64 [R1+0x1ca8], R24 ;  /* 0x001ca81801007387 */ /* 0x000fe20000100a00 */
[----:B0-----:R-:W-:Y:S03]  /*1d1e0*/  HMMA.16816.F32.BF16 R12, R48, R28, R44 ;  /* 0x0000001c300c723c */ /* 0x001fe6000004182c */
[----:B------:R-:W4:Y:S04]  /*1d1f0*/  LDL.LU.64 R44, [R1+0x450] ;  /* 0x00045000012c7983 */ /* 0x000f280000300a00 */
[----:B------:R-:W4:-:S15]  /*1d200*/  LDL.LU.64 R46, [R1+0x458] ;  /* 0x00045800012e7983 */ /* 0x000f1e0000300a00 */
[----:B------:R-:W-:-:S01]  /*1d210*/  NOP ;  /* 0x0000000000007918 */ /* 0x000fc20000000000 */
[----:B------:R-:W-:Y:S04]  /*1d220*/  STL.64 [R1+0x4e0], R12 ;  /* 0x0004e00c01007387 */ /* 0x000fe80000100a00 */
[----:B------:R0:W-:Y:S04]  /*1d230*/  STL.64 [R1+0x4e8], R14 ;  /* 0x0004e80e01007387 */ /* 0x0001e80000100a00 */
[----:B------:R-:W3:Y:S01]  /*1d240*/  LDL R42, [R1+0x128c] ;  /* 0x00128c00012a7983 */ /* 0x000ee20000100800 */
[----:B0-----:R-:W-:-:S15]  /*1d250*/  HMMA.16816.F32.BF16 R12, R48, R32, R52 ;  /* 0x00000020300c723c */ /* 0x001fde0000041834 */
[----:B------:R-:W-:-:S08]  /*1d260*/  NOP ;  /* 0x0000000000007918 */ /* 0x000fd00000000000 */
[----:B------:R0:W-:Y:S04]  /*1d270*/  STL.64 [R1+0x4d0], R12 ;  /* 0x0004d00c01007387 */ /* 0x0001e80000100a00 */
[----:B------:R-:W3:Y:S01]  /*1d280*/  LDL.LU.64 R52, [R1+0x4b0] ;  /* 0x0004b00001347983 */ /* 0x000ee20000300a00 */
[----:B------:R-:W-:-:S03]  /*1d290*/  IMAD.MOV.U32 R35, RZ, RZ, R15 ;  /* 0x000000ffff237224 */ /* 0x000fc600078e000f */
[----:B------:R-:W3:Y:S01]  /*1d2a0*/  LDL.LU.64 R54, [R1+0x4b8] ;  /* 0x0004b80001367983 */ /* 0x000ee20000300a00 */
[----:B------:R-:W-:-:S03]  /*1d2b0*/  IMAD.MOV.U32 R34, RZ, RZ, R14 ;  /* 0x000000ffff227224 */ /* 0x000fc600078e000e */
[----:B------:R-:W3:Y:S04]  /*1d2c0*/  LDL.LU.64 R56, [R1+0x4a0] ;  /* 0x0004a00001387983 */ /* 0x000ee80000300a00 */
[----:B------:R-:W3:Y:S04]  /*1d2d0*/  LDL.LU.64 R58, [R1+0x4a8] ;  /* 0x0004a800013a7983 */ /* 0x000ee80000300a00 */
[----:B------:R-:W3:Y:S04]  /*1d2e0*/  LDL.LU.64 R20, [R1+0x720] ;  /* 0x0007200001147983 */ /* 0x000ee80000300a00 */
[----:B------:R-:W3:Y:S04]  /*1d2f0*/  LDL.LU.64 R22, [R1+0x728] ;  /* 0x0007280001167983 */ /* 0x000ee80000300a00 */
[----:B------:R-:W-:Y:S04]  /*1d300*/  STL [R1+0x197c], R35 ;  /* 0x00197c2301007387 */ /* 0x000fe80000100800 */
[----:B------:R-:W-:Y:S04]  /*1d310*/  STL [R1+0x1978], R34 ;  /* 0x0019782201007387 */ /* 0x000fe80000100800 */
[----:B0-----:R-:W3:Y:S04]  /*1d320*/  LDL.LU.64 R12, [R1+0x710] ;  /* 0x00071000010c7983 */ /* 0x001ee80000300a00 */
[----:B------:R-:W3:Y:S01]  /*1d330*/  LDL.LU.64 R14, [R1+0x718] ;  /* 0x00071800010e7983 */ /* 0x000ee20000300a00 */
[----:B--2---:R-:W-:-:S15]  /*1d340*/  HMMA.16816.F32.BF16 R4, R48, R36, R4 ;  /* 0x000000243004723c */ /* 0x004fde0000041804 */
[----:B------:R-:W-:-:S08]  /*1d350*/  NOP ;  /* 0x0000000000007918 */ /* 0x000fd00000000000 */
[----:B------:R0:W-:Y:S04]  /*1d360*/  STL.64 [R1+0x4c0], R4 ;  /* 0x0004c00401007387 */ /* 0x0001e80000100a00 */
[----:B------:R1:W-:Y:S01]  /*1d370*/  STL.64 [R1+0x4c8], R6 ;  /* 0x0004c80601007387 */ /* 0x0003e20000100a00 */
[----:B----4-:R-:W-:Y:S03]  /*1d380*/  HMMA.16816.F32.BF16 R48, R48, R40, R44 ;  /* 0x000000283030723c */ /* 0x010fe6000004182c */
[----:B0-----:R-:W2:Y:S04]  /*1d390*/  LDL.LU.64 R4, [R1+0x700] ;  /* 0x0007000001047983 */ /* 0x001ea80000300a00 */
[----:B-1----:R-:W2:Y:S04]  /*1d3a0*/  LDL.LU.64 R6, [R1+0x708] ;  /* 0x0007080001067983 */ /* 0x002ea80000300a00 */
[----:B------:R-:W3:Y:S04]  /*1d3b0*/  LDL.LU.64 R46, [R1+0x1d00] ;  /* 0x001d0000012e7983 */ /* 0x000ee80000300a00 */
[----:B------:R-:W3:Y:S01]  /*1d3c0*/  LDL.LU.64 R44, [R1+0x1cf8] ;  /* 0x001cf800012c7983 */ /* 0x000ee20000300a00 */
[----:B------:R-:W-:-:S02]  /*1d3d0*/  IMAD.MOV.U32 R24, RZ, RZ, R18 ;  /* 0x000000ffff187224 */ /* 0x000fc400078e0012 */
[----:B------:R-:W-:-:S05]  /*1d3e0*/  IMAD.MOV.U32 R25, RZ, RZ, R0 ;  /* 0x000000ffff197224 */ /* 0x000fca00078e0000 */
[----:B------:R0:W-:Y:S04]  /*1d3f0*/  STL.64 [R1+0x450], R48 ;  /* 0x0004503001007387 */ /* 0x0001e80000100a00 */
[----:B0-----:R-:W2:Y:S01]  /*1d400*/  LDL.64 R48, [R1+0x10] ;  /* 0x0000100001307983 */ /* 0x001ea20000100a00 */
[----:B---3--:R-:W-:Y:S03]  /*1d410*/  HMMA.16816.F32.BF16 R24, R44, R24, R52 ;  /* 0x000000182c18723c */ /* 0x008fe60000041834 */
[----:B------:R-:W3:-:S15]  /*1d420*/  LDL.LU.64 R52, [R1+0x1cf0] ;  /* 0x001cf00001347983 */ /* 0x000ede0000300a00 */
[----:B------:R-:W-:-:S05]  /*1d430*/  NOP ;  /* 0x0000000000007918 */ /* 0x000fca0000000000 */
[----:B------:R0:W-:Y:S04]  /*1d440*/  STL.64 [R1+0x4b0], R24 ;  /* 0x0004b01801007387 */ /* 0x0001e80000100a00 */
[----:B------:R1:W-:Y:S04]  /*1d450*/  STL.64 [R1+0x4b8], R26 ;  /* 0x0004b81a01007387 */ /* 0x0003e80000100a00 */
[----:B0-----:R-:W4:Y:S04]  /*1d460*/  LDL.LU.64 R24, [R1+0x6e0] ;  /* 0x0006e00001187983 */ /* 0x001f280000300a00 */
[----:B-1----:R-:W4:Y:S01]  /*1d470*/  LDL.LU.64 R26, [R1+0x6e8] ;  /* 0x0006e800011a7983 */ /* 0x002f220000300a00 */
[----:B---3--:R-:W-:Y:S03]  /*1d480*/  HMMA.16816.F32.BF16 R52, R44, R52, R56 ;  /* 0x000000342c34723c */ /* 0x008fe60000041838 */
[----:B------:R-:W3:Y:S01]  /*1d490*/  LDL.LU.64 R56, [R1+0x1ce8] ;  /* 0x001ce80001387983 */ /* 0x000ee20000300a00 */
[----:B------:R-:W-:-:S02]  /*1d4a0*/  IMAD.MOV.U32 R9, RZ, RZ, R3 ;  /* 0x000000ffff097224 */ /* 0x000fc400078e0003 */
[----:B------:R-:W-:Y:S02]  /*1d4b0*/  IMAD.MOV.U32 R35, RZ, RZ, R50 ;  /* 0x000000ffff237224 */ /* 0x000fe400078e0032 */
[----:B------:R-:W-:Y:S01]  /*1d4c0*/  IMAD.MOV.U32 R34, RZ, RZ, R51 ;  /* 0x000000ffff227224 */ /* 0x000fe200078e0033 */
[----:B--2---:R-:W-:Y:S06]  /*1d4d0*/  HMMA.16816.F32.BF16 R4, R44, R48, R4 ;  /* 0x000000302c04723c */ /* 0x004fec0000041804 */
[----:B------:R-:W-:Y:S02]  /*1d4e0*/  IMAD.MOV.U32 R3, RZ, RZ, R48 ;  /* 0x000000ffff037224 */ /* 0x000fe400078e0030 */
[----:B------:R-:W-:-:S02]  /*1d4f0*/  IMAD.MOV.U32 R0, RZ, RZ, R49 ;  /* 0x000000ffff007224 */ /* 0x000fc400078e0031 */
[----:B------:R-:W0:Y:S01]  /*1d500*/  LDSM.16.MT88.4 R48, [R42+UR4] ;  /* 0x000000042a30783b */ /* 0x000e220008004200 */
[----:B------:R-:W-:-:S07]  /*1d510*/  IMAD.MOV.U32 R8, RZ, RZ, R19 ;  /* 0x000000ffff087224 */ /* 0x000fce00078e0013 */
[C---:B------:R-:W-:Y:S01]  /*1d520*/  HMMA.16816.F32.BF16 R8, R44.reuse, R8, R12 ;  /* 0x000000082c08723c */ /* 0x040fe2000004180c */
[----:B------:R-:W-:Y:S04]  /*1d530*/  STL.64 [R1+0x4a0], R52 ;  /* 0x0004a03401007387 */ /* 0x000fe80000100a00 */
[----:B------:R-:W-:Y:S04]  /*1d540*/  STL.64 [R1+0x4a8], R54 ;  /* 0x0004a83601007387 */ /* 0x000fe80000100a00 */
[----:B------:R-:W1:Y:S01]  /*1d550*/  LDSM.16.MT88.4 R52, [R60+UR4] ;  /* 0x000000043c34783b */ /* 0x000e620008004200 */
[----:B---3--:R-:W-:-:S15]  /*1d560*/  HMMA.16816.F32.BF16 R20, R44, R56, R20 ;  /* 0x000000382c14723c */ /* 0x008fde0000041814 */
[----:B------:R-:W-:-:S08]  /*1d570*/  NOP ;  /* 0x0000000000007918 */ /* 0x000fd00000000000 */
[----:B------:R2:W-:Y:S04]  /*1d580*/  STL.64 [R1+0x720], R20 ;  /* 0x0007201401007387 */ /* 0x0005e80000100a00 */
[----:B------:R3:W-:Y:S04]  /*1d590*/  STL.64 [R1+0x728], R22 ;  /* 0x0007281601007387 */ /* 0x0007e80000100a00 */
[----:B--2---:R-:W2:Y:S04]  /*1d5a0*/  LDL.LU.64 R20, [R1+0x6d0] ;  /* 0x0006d00001147983 */ /* 0x004ea80000300a00 */
[----:B---3--:R-:W2:Y:S04]  /*1d5b0*/  LDL.LU.64 R22, [R1+0x6d8] ;  /* 0x0006d80001167983 */ /* 0x008ea80000300a00 */
[----:B------:R3:W-:Y:S04]  /*1d5c0*/  STL.64 [R1+0x1c78], R56 ;  /* 0x001c783801007387 */ /* 0x0007e80000100a00 */
[----:B---3--:R-:W3:Y:S04]  /*1d5d0*/  LDL.LU.64 R56, [R1+0x6f0] ;  /* 0x0006f00001387983 */ /* 0x008ee80000300a00 */
[----:B------:R-:W3:Y:S04]  /*1d5e0*/  LDL.LU.64 R58, [R1+0x6f8] ;  /* 0x0006f800013a7983 */ /* 0x000ee80000300a00 */
[----:B------:R-:W2:Y:S04]  /*1d5f0*/  LDL.LU.64 R14, [R1+0x1ce0] ;  /* 0x001ce000010e7983 */ /* 0x000ea80000300a00 */
[----:B------:R-:W2:Y:S04]  /*1d600*/  LDL.LU.64 R12, [R1+0x1cd8] ;  /* 0x001cd800010c7983 */ /* 0x000ea80000300a00 */
[----:B------:R-:W-:Y:S04]  /*1d610*/  STL.64 [R1+0x710], R8 ;  /* 0x0007100801007387 */ /* 0x000fe80000100a00 */
[----:B------:R4:W-:Y:S04]  /*1d620*/  STL.64 [R1+0x718], R10 ;  /* 0x0007180a01007387 */ /* 0x0009e80000100a00 */
[----:B----4-:R-:W4:Y:S04]  /*1d630*/  LDL.LU.64 R10, [R1+0x1cd0] ;  /* 0x001cd000010a7983 */ /* 0x010f280000300a00 */
[----:B------:R-:W2:Y:S04]  /*1d640*/  LDL.LU.64 R8, [R1+0x1cc8] ;  /* 0x001cc80001087983 */ /* 0x000ea80000300a00 */
[----:B------:R-:W-:Y:S04]  /*1d650*/  STL.64 [R1+0x700], R4 ;  /* 0x0007000401007387 */ /* 0x000fe80000100a00 */
[----:B------:R0:W-:Y:S04]  /*1d660*/  STL.64 [R1+0x708], R6 ;  /* 0x0007080601007387 */ /* 0x0001e80000100a00 */
[----:B0-----:R-:W4:Y:S04]  /*1d670*/  LDL.LU.64 R6, [R1+0x1cc0] ;  /* 0x001cc00001067983 */ /* 0x001f280000300a00 */
[----:B------:R-:W3:Y:S04]  /*1d680*/  LDL.LU.64 R4, [R1+0x1cb8] ;  /* 0x001cb80001047983 */ /* 0x000ee80000300a00 */
[----:B------:R-:W-:Y:S04]  /*1d690*/  STL.64 [R1+0x1c20], R50 ;  /* 0x001c203201007387 */ /* 0x000fe80000100a00 */
[----:B------:R0:W-:Y:S04]  /*1d6a0*/  STL.64 [R1+0x1c18], R48 ;  /* 0x001c183001007387 */ /* 0x0001e80000100a00 */
[----:B0-----:R-:W2:Y:S01]  /*1d6b0*/  LDL.64 R48, [R1] ;  /* 0x0000000001307983 */ /* 0x001ea20000100a00 */
[C---:B---3--:R-:W-:Y:S06]  /*1d6c0*/  HMMA.16816.F32.BF16 R24, R44.reuse, R4, R24 ;  /* 0x000000042c18723c */ /* 0x048fec0000041818 */
[----:B--2---:R-:W-:Y:S06]  /*1d6d0*/  HMMA.16816.F32.BF16 R56, R44, R48, R56 ;  /* 0x000000302c38723c */ /* 0x004fec0000041838 */
[----:B------:R-:W-:-:S15]  /*1d6e0*/  STL.64 [R1+0x1c70], R48 ;  /* 0x001c703001007387 */ /* 0x000fde0000100a00 */
[----:B------:R-:W-:-:S02]  /*1d6f0*/  NOP ;  /* 0x0000000000007918 */ /* 0x000fc40000000000 */
[----:B------:R-:W-:Y:S04]  /*1d700*/  STL.64 [R1+0x6f0], R56 ;  /* 0x0006f03801007387 */ /* 0x000fe80000100a00 */
[----:B------:R-:W-:Y:S04]  /*1d710*/  STL.64 [R1+0x6f8], R58 ;  /* 0x0006f83a01007387 */ /* 0x000fe80000100a00 */
[----:B----4-:R-:W-:Y:S04]  /*1d720*/  STL.64 [R1+0x1c88], R6 ;  /* 0x001c880601007387 */ /* 0x010fe80000100a00 */
[----:B------:R0:W-:Y:S04]  /*1d730*/  STL.64 [R1+0x1c80], R4 ;  /* 0x001c800401007387 */ /* 0x0001e80000100a00 */
[----:B------:R-:W-:Y:S04]  /*1d740*/  STL.64 [R1+0x6e0], R24 ;  /* 0x0006e01801007387 */ /* 0x000fe80000100a00 */
[----:B------:R2:W-:Y:S04]  /*1d750*/  STL.64 [R1+0x6e8], R26 ;  /* 0x0006e81a01007387 */ /* 0x0005e80000100a00 */
[----:B0-----:R-:W3:Y:S04]  /*1d760*/  LDL.LU.64 R4, [R1+0x6c0] ;  /* 0x0006c00001047983 */ /* 0x001ee80000300a00 */
[----:B------:R-:W3:Y:S01]  /*1d770*/  LDL.LU.64 R6, [R1+0x6c8] ;  /* 0x0006c80001067983 */ /* 0x000ee20000300a00 */
[----:B--2---:R-:W-:Y:S03]  /*1d780*/  HMMA.16816.F32.BF16 R24, R44, R8, R20 ;  /* 0x000000082c18723c */ /* 0x004fe60000041814 */
[----:B------:R-:W2:Y:S04]  /*1d790*/  LDL.LU.64 R20, [R1+0x6b0] ;  /* 0x0006b00001147983 */ /* 0x000ea80000300a00 */
[----:B------:R-:W2:-:S15]  /*1d7a0*/  LDL.LU.64 R22, [R1+0x6b8] ;  /* 0x0006b80001167983 */ /* 0x000e9e0000300a00 */
[----:B------:R-:W-:-:S01]  /*1d7b0*/  NOP ;  /* 0x0000000000007918 */ /* 0x000fc20000000000 */
[----:B------:R0:W-:Y:S04]  /*1d7c0*/  STL.64 [R1+0x6d0], R24 ;  /* 0x0006d01801007387 */ /* 0x0001e80000100a00 */
[----:B------:R4:W-:Y:S04]  /*1d7d0*/  STL.64 [R1+0x6d8], R26 ;  /* 0x0006d81a01007387 */ /* 0x0009e80000100a00 */
[----:B0-----:R-:W2:Y:S04]  /*1d7e0*/  LDL.LU.64 R24, [R1+0x6a0] ;  /* 0x0006a00001187983 */ /* 0x001ea80000300a00 */
[----:B----4-:R-:W4:Y:S04]  /*1d7f0*/  LDL.LU.64 R26, [R1+0x6a8] ;  /* 0x0006a800011a7983 */ /* 0x010f280000300a00 */
[----:B------:R-:W4:Y:S04]  /*1d800*/  LDL.LU.64 R48, [R1+0x670] ;  /* 0x0006700001307983 */ /* 0x000f280000300a00 */
[----:B------:R-:W4:Y:S04]  /*1d810*/  LDL.LU.64 R50, [R1+0x678] ;  /* 0x0006780001327983 */ /* 0x000f280000300a00 */
[----:B------:R-:W-:Y:S04]  /*1d820*/  STL.64 [R1+0x1c98], R10 ;  /* 0x001c980a01007387 */ /* 0x000fe80000100a00 */
[----:B------:R0:W-:Y:S04]  /*1d830*/  STL.64 [R1+0x1c90], R8 ;  /* 0x001c900801007387 */ /* 0x0001e80000100a00 */
[----:B------:R-:W4:Y:S04]  /*1d840*/  LDL.64 R56, [R1+0x40] ;  /* 0x0000400001387983 */ /* 0x000f280000100a00 */
[----:B0-----:R-:W1:Y:S01]  /*1d850*/  LDL.64 R8, [R1+0x50] ;  /* 0x0000500001087983 */ /* 0x001e620000100a00 */
[C---:B---3--:R-:W-:Y:S06]  /*1d860*/  HMMA.16816.F32.BF16 R4, R44.reuse, R12, R4 ;  /* 0x0000000c2c04723c */ /* 0x048fec0000041804 */
[C---:B--2---:R-:W-:Y:S01]  /*1d870*/  HMMA.16816.F32.BF16 R20, R44.reuse, R16, R20 ;  /* 0x000000102c14723c */ /* 0x044fe20000041814 */
[----:B----4-:R0:W-:Y:S04]  /*1d880*/  STL.64 [R1+0x1ca0], R56 ;  /* 0x001ca03801007387 */ /* 0x0101e80000100a00 */
[----:B0-----:R-:W2:Y:S04]  /*1d890*/  LDL.LU.64 R56, [R1+0x680] ;  /* 0x0006800001387983 */ /* 0x001ea80000300a00 */
[----:B------:R-:W2:Y:S08]  /*1d8a0*/  LDL.LU.64 R58, [R1+0x688] ;  /* 0x00068800013a7983 */ /* 0x000eb00000300a00 */
[----:B------:R0:W-:Y:S04]  /*1d8b0*/  STL.64 [R1+0x6c0], R4 ;  /* 0x0006c00401007387 */ /* 0x0001e80000100a00 */
[----:B------:R3:W-:Y:S04]  /*1d8c0*/  STL.64 [R1+0x6c8], R6 ;  /* 0x0006c80601007387 */ /* 0x0007e80000100a00 */
[----:B0-----:R-:W4:Y:S04]  /*1d8d0*/  LDL.LU.64 R4, [R1+0x660] ;  /* 0x0006600001047983 */ /* 0x001f280000300a00 */
[----:B---3--:R-:W4:Y:S04]  /*1d8e0*/  LDL.LU.64 R6, [R1+0x668] ;  /* 0x0006680001067983 */ /* 0x008f280000300a00 */
[----:B------:R-:W-:Y:S04]  /*1d8f0*/  STL.64 [R1+0x1c60], R14 ;  /* 0x001c600e01007387 */ /* 0x000fe80000100a00 */
[----:B------:R0:W-:Y:S04]  /*1d900*/  STL.64 [R1+0x1c58], R12 ;  /* 0x001c580c01007387 */ /* 0x0001e80000100a00 */
[----:B0-----:R-:W3:Y:S04]  /*1d910*/  LDL.LU.64 R12, [R1+0x690] ;  /* 0x00069000010c7983 */ /* 0x001ee80000300a00 */
[----:B------:R-:W3:Y:S04]  /*1d920*/  LDL.LU.64 R14, [R1+0x698] ;  /* 0x00069800010e7983 */ /* 0x000ee80000300a00 */
[----:B------:R0:W-:Y:S04]  /*1d930*/  STL.64 [R1+0x6b0], R20 ;  /* 0x0006b01401007387 */ /* 0x0001e80000100a00 */
[----:B------:R-:W-:Y:S04]  /*1d940*/  STL.64 [R1+0x6b8], R22 ;  /* 0x0006b81601007387 */ /* 0x000fe80000100a00 */
[----:B0-----:R-:W2:Y:S02]  /*1d950*/  LDL.LU.64 R20, [R1+0x1cb0] ;  /* 0x001cb00001147983 */ /* 0x001ea40000300a00 */
[----:B--2---:R-:W-:-:S15]  /*1d960*/  HMMA.16816.F32.BF16 R24, R44, R20, R24 ;  /* 0x000000142c18723c */ /* 0x004fde0000041818 */
[----:B------:R-:W-:-:S08]  /*1d970*/  NOP ;  /* 0x0000000000007918 */ /* 0x000fd00000000000 */
[----:B------:R0:W-:Y:S04]  /*1d980*/  STL.64 [R1+0x6a0], R24 ;  /* 0x0006a01801007387 */ /* 0x0001e80000100a00 */
[----:B------:R-:W-:Y:S04]  /*1d990*/  STL.64 [R1+0x6a8], R26 ;  /* 0x0006a81a01007387 */ /* 0x000fe80000100a00 */
[----:B0-----:R-:W3:Y:S01]  /*1d9a0*/  LDL.LU.64 R24, [R1+0x1ca8] ;  /* 0x001ca80001187983 */ /* 0x001ee20000300a00 */
[C---:B------:R-:W-:Y:S06]  /*1d9b0*/  HMMA.16816.F32.BF16 R56, R44.reuse, R28, R56 ;  /* 0x0000001c2c38723c */ /* 0x040fec0000041838 */
[----:B---3--:R-:W-:-:S15]  /*1d9c0*/  HMMA.16816.F32.BF16 R12, R44, R24, R12 ;  /* 0x000000182c0c723c */ /* 0x008fde000004180c */
[----:B------:R-:W-:-:S08]  /*1d9d0*/  NOP ;  /* 0x0000000000007918 */ /* 0x000fd00000000000 */
[----:B------:R0:W-:Y:S04]  /*1d9e0*/  STL.64 [R1+0x690], R12 ;  /* 0x0006900c01007387 */ /* 0x0001e80000100a00 */
[----:B------:R2:W-:Y:S04]  /*1d9f0*/  STL.64 [R1+0x698], R14 ;  /* 0x0006980e01007387 */ /* 0x0005e80000100a00 */
[----:B0-----:R-:W3:Y:S04]  /*1da00*/  LDL.LU.64 R12, [R1+0x490] ;  /* 0x00049000010c7983 */ /* 0x001ee80000300a00 */
[----:B--2---:R-:W3:Y:S04]  /*1da10*/  LDL.LU.64 R14, [R1+0x498] ;  /* 0x00049800010e7983 */ /* 0x004ee80000300a00 */
[----:B------:R0:W-:Y:S04]  /*1da20*/  STL.64 [R1+0x680], R56 ;  /* 0x0006803801007387 */ /* 0x0001e80000100a00 */
[----:B------:R2:W-:Y:S04]  /*1da30*/  STL.64 [R1+0x688], R58 ;  /* 0x0006883a01007387 */ /* 0x0005e80000100a00 */
[----:B------:R-:W-:Y:S04]  /*1da40*/  STL [R1+0x1c30], R30 ;  /* 0x001c301e01007387 */ /* 0x000fe80000100800 */
[----:B------:R1:W-:Y:S04]  /*1da50*/  STL.64 [R1+0x1c28], R28 ;  /* 0x001c281c01007387 */ /* 0x0003e80000100a00 */
[----:B0-----:R-:W3:Y:S04]  /*1da60*/  LDL.LU.64 R56, [R1+0x250] ;  /* 0x0002500001387983 */ /* 0x001ee80000300a00 */
[----:B--2---:R-:W2:Y:S01]  /*1da70*/  LDL.LU.64 R58, [R1+0x258] ;  /* 0x00025800013a7983 */ /* 0x004ea20000300a00 */
[----:B-1----:R-:W-:-:S15]  /*1da80*/  HMMA.16816.F32.BF16 R28, R44, R32, R48 ;  /* 0x000000202c1c723c */ /* 0x002fde0000041830 */
[----:B------:R-:W-:-:S08]  /*1da90*/  NOP ;  /* 0x0000000000007918 */ /* 0x000fd00000000000 */
[----:B------:R-:W-:Y:S04]  /*1daa0*/  STL.64 [R1+0x670], R28 ;  /* 0x0006701c01007387 */ /* 0x000fe80000100a00 */
[----:B------:R4:W-:Y:S02]  /*1dab0*/  STL.64 [R1+0x678], R30 ;  /* 0x0006781e01007387 */ /* 0x0009e40000100a00 */
[C---:B----4-:R-:W-:Y:S02]  /*1dac0*/  HMMA.16816.F32.BF16 R28, R44.reuse, R36, R4 ;  /* 0x000000242c1c723c */ /* 0x050fe40000041804 */
[----:B------:R-:W-:Y:S04]  /*1dad0*/  STL.64 [R1+0x1c40], R34 ;  /* 0x001c402201007387 */ /* 0x000fe80000100a00 */
[----:B------:R0:W-:Y:S04]  /*1dae0*/  STL.64 [R1+0x1c38], R32 ;  /* 0x001c382001007387 */ /* 0x0001e80000100a00 */
[----:B0-----:R-:W4:Y:S04]  /*1daf0*/  LDL.64 R32, [R1+0x20] ;  /* 0x0000200001207983 */ /* 0x001f280000100a00 */
[----:B------:R-:W4:Y:S04]  /*1db00*/  LDL.LU.64 R4, [R1+0x240] ;  /* 0x0002400001047983 */ /* 0x000f280000300a00 */
[----:B------:R-:W4:Y:S05]  /*1db10*/  LDL.LU.64 R6, [R1+0x248] ;  /* 0x0002480001067983 */ /* 0x000f2a0000300a00 */
[----:B------:R-:W-:Y:S04]  /*1db20*/  STL.64 [R1+0x660], R28 ;  /* 0x0006601c01007387 */ /* 0x000fe80000100a00 */
[----:B------:R-:W-:Y:S04]  /*1db30*/  STL.64 [R1+0x668], R30 ;  /* 0x0006681e01007387 */ /* 0x000fe80000100a00 */
[----:B------:R-:W4:Y:S04]  /*1db40*/  LDL.LU.64 R48, [R1+0x230] ;  /* 0x0002300001307983 */ /* 0x000f280000300a00 */
[----:B------:R-:W4:Y:S04]  /*1db50*/  LDL.LU.64 R50, [R1+0x238] ;  /* 0x0002380001327983 */ /* 0x000f280000300a00 */
[----:B------:R-:W-:Y:S04]  /*1db60*/  STL.64 [R1+0x1c50], R38 ;  /* 0x001c502601007387 */ /* 0x000fe80000100a00 */
[----:B------:R0:W-:Y:S04]  /*1db70*/  STL.64 [R1+0x1c48], R36 ;  /* 0x001c482401007387 */ /* 0x0001e80000100a00 */
[----:B0-----:R-:W4:Y:S04]  /*1db80*/  LDL.LU.64 R36, [R1+0x220] ;  /* 0x0002200001247983 */ /* 0x001f280000300a00 */
[----:B------:R-:W4:Y:S04]  /*1db90*/  LDL.LU.64 R38, [R1+0x228] ;  /* 0x0002280001267983 */ /* 0x000f280000300a00 */
[----:B------:R-:W4:Y:S04]  /*1dba0*/  LDL.LU.64 R28, [R1+0x210] ;  /* 0x00021000011c7983 */ /* 0x000f280000300a00 */
[----:B------:R-:W4:Y:S01]  /*1dbb0*/  LDL.LU.64 R30, [R1+0x218] ;  /* 0x00021800011e7983 */ /* 0x000f220000300a00 */
[----:B---3--:R-:W-:Y:S06]  /*1dbc0*/  HMMA.16816.F32.BF16 R12, R44, R40, R12 ;  /* 0x000000282c0c723c */ /* 0x008fec000004180c */
[----:B--2---:R-:W-:-:S15]  /*1dbd0*/  HMMA.16816.F32.BF16 R56, R52, R8, R56 ;  /* 0x000000083438723c */ /* 0x004fde0000041838 */
[----:B------:R-:W-:-:S02]  /*1dbe0*/  NOP ;  /* 0x0000000000007918 */ /* 0x000fc40000000000 */
[----:B------:R0:W-:Y:S04]  /*1dbf0*/  STL.64 [R1+0x490], R12 ;  /* 0x0004900c01007387 */ /* 0x0001e80000100a00 */
[----:B------:R1:W-:Y:S04]  /*1dc00*/  STL.64 [R1+0x498], R14 ;  /* 0x0004980e01007387 */ /* 0x0003e80000100a00 */
[----:B0-----:R-:W2:Y:S04]  /*1dc10*/  LDL.LU.64 R12, [R1+0x200] ;  /* 0x00020000010c7983 */ /* 0x001ea80000300a00 */
[----:B-1----:R-:W2:Y:S04]  /*1dc20*/  LDL.LU.64 R14, [R1+0x208] ;  /* 0x00020800010e7983 */ /* 0x002ea80000300a00 */
[----:B------:R0:W-:Y:S04]  /*1dc30*/  STL.64 [R1+0x650], R56 ;  /* 0x0006503801007387 */ /* 0x0001e80000100a00 */
[----:B------:R-:W-:Y:S04]  /*1dc40*/  STL.64 [R1+0x658], R58 ;  /* 0x0006583a01007387 */ /* 0x000fe80000100a00 */
[----:B0-----:R-:W4:Y:S01]  /*1dc50*/  LDL.LU.64 R56, [R1+0x1ca0] ;  /* 0x001ca00001387983 */ /* 0x001f220000300a00 */
[----:B------:R-:W-:-:S02]  /*1dc60*/  IMAD.MOV.U32 R45, RZ, RZ, R0 ;  /* 0x000000ffff2d7224 */ /* 0x000fc400078e0000 */
[----:B------:R-:W-:Y:S02]  /*1dc70*/  IMAD.MOV.U32 R22, RZ, RZ, R8 ;  /* 0x000000ffff167224 */ /* 0x000fe400078e0008 */
[----:B------:R-:W-:Y:S01]  /*1dc80*/  IMAD.MOV.U32 R0, RZ, RZ, R9 ;  /* 0x000000ffff007224 */ /* 0x000fe200078e0009 */
[----:B------:R-:W3:Y:S04]  /*1dc90*/  LDL.LU.64 R10, [R1+0x1c98] ;  /* 0x001c9800010a7983 */ /* 0x000ee80000300a00 */
[----:B------:R-:W3:Y:S01]  /*1dca0*/  LDL.LU.64 R8, [R1+0x1c90] ;  /* 0x001c900001087983 */ /* 0x000ee20000300a00 */
[----:B----4-:R-:W-:Y:S06]  /*1dcb0*/  HMMA.16816.F32.BF16 R4, R52, R56, R4 ;  /* 0x000000383404723c */ /* 0x010fec0000041804 */
[----:B------:R-:W-:-:S02]  /*1dcc0*/  IMAD.MOV.U32 R23, RZ, RZ, R56 ;  /* 0x000000ffff177224 */ /* 0x000fc400078e0038 */
[----:B------:R-:W-:-:S15]  /*1dcd0*/  IMAD.MOV.U32 R19, RZ, RZ, R57 ;  /* 0x000000ffff137224 */ /* 0x000fde00078e0039 */
[----:B------:R-:W-:Y:S04]  /*1dce0*/  STL.64 [R1+0x640], R4 ;  /* 0x0006400401007387 */ /* 0x000fe80000100a00 */
[----:B------:R0:W-:Y:S04]  /*1dcf0*/  STL.64 [R1+0x648], R6 ;  /* 0x0006480601007387 */ /* 0x0001e80000100a00 */
[----:B0-----:R-:W4:Y:S04]  /*1dd00*/  LDL.LU.64 R6, [R1+0x1c88] ;  /* 0x001c880001067983 */ /* 0x001f280000300a00 */
[----:B------:R-:W3:Y:S04]  /*1dd10*/  LDL.LU.64 R4, [R1+0x1c80] ;  /* 0x001c800001047983 */ /* 0x000ee80000300a00 */
[----:B------:R-:W2:Y:S02]  /*1dd20*/  LDL.LU.64 R56, [R1+0x1c78] ;  /* 0x001c780001387983 */ /* 0x000ea40000300a00 */
[----:B--2---:R-:W-:-:S15]  /*1dd30*/  HMMA.16816.F32.BF16 R48, R52, R56, R48 ;  /* 0x000000383430723c */ /* 0x004fde0000041830 */
[----:B------:R-:W-:-:S08]  /*1dd40*/  NOP ;  /* 0x0000000000007918 */ /* 0x000fd00000000000 */
[----:B------:R0:W-:Y:S04]  /*1dd50*/  STL.64 [R1+0x820], R48 ;  /* 0x0008203001007387 */ /* 0x0001e80000100a00 */
[----:B------:R-:W-:Y:S04]  /*1dd60*/  STL.64 [R1+0x828], R50 ;  /* 0x0008283201007387 */ /* 0x000fe80000100a00 */
[----:B0-----:R-:W2:Y:S01]  /*1dd70*/  LDL.LU.64 R48, [R1+0x1c70] ;  /* 0x001c700001307983 */ /* 0x001ea20000300a00 */
[----:B------:R-:W-:Y:S01]  /*1dd80*/  IMAD.MOV.U32 R44, RZ, RZ, R3 ;  /* 0x000000ffff2c7224 */ /* 0x000fe200078e0003 */
[C---:B------:R-:W-:Y:S06]  /*1dd90*/  HMMA.16816.F32.BF16 R36, R52.reuse, R32, R36 ;  /* 0x000000203424723c */ /* 0x040fec0000041824 */
[----:B------:R-:W-:Y:S01]  /*1dda0*/  HMMA.16816.F32.BF16 R28, R52, R44, R28 ;  /* 0x0000002c341c723c */ /* 0x000fe2000004181c */
[----:B------:R0:W-:-:S15]  /*1ddb0*/  STL.64 [R1+0x1c10], R56 ;  /* 0x001c103801007387 */ /* 0x0001de0000100a00 */
[----:B------:R-:W-:-:S01]  /*1ddc0*/  NOP ;  /* 0x0000000000007918 */ /* 0x000fc20000000000 */
[----:B------:R-:W-:Y:S04]  /*1ddd0*/  STL.64 [R1+0x810], R36 ;  /* 0x0008102401007387 */ /* 0x000fe80000100a00 */
[----:B------:R-:W-:Y:S04]  /*1dde0*/  STL.64 [R1+0x818], R38 ;  /* 0x0008182601007387 */ /* 0x000fe80000100a00 */
[----:B0-----:R-:W3:Y:S04]  /*1ddf0*/  LDL.LU.64 R56, [R1+0x1f0] ;  /* 0x0001f00001387983 */ /* 0x001ee80000300a00 */
[----:B------:R-:W3:Y:S04]  /*1de00*/  LDL.LU.64 R58, [R1+0x1f8] ;  /* 0x0001f800013a7983 */ /* 0x000ee80000300a00 */
[----:B------:R-:W-:Y:S04]  /*1de10*/  STL.64 [R1+0x1bf8], R44 ;  /* 0x001bf82c01007387 */ /* 0x000fe80000100a00 */
[----:B------:R-:W-:Y:S04]  /*1de20*/  STL.64 [R1+0x800], R28 ;  /* 0x0008001c01007387 */ /* 0x000fe80000100a00 */
[----:B------:R-:W-:Y:S01]  /*1de30*/  STL.64 [R1+0x808], R30 ;  /* 0x0008081e01007387 */ /* 0x000fe20000100a00 */
[----:B--2---:R-:W-:-:S15]  /*1de40*/  HMMA.16816.F32.BF16 R12, R52, R48, R12 ;  /* 0x00000030340c723c */ /* 0x004fde000004180c */
[----:B------:R-:W-:-:S08]  /*1de50*/  NOP ;  /* 0x0000000000007918 */ /* 0x000fd00000000000 */
[----:B------:R0:W-:Y:S04]  /*1de60*/  STL.64 [R1+0x7f0], R12 ;  /* 0x0007f00c01007387 */ /* 0x0001e80000100a00 */
[----:B------:R1:W-:Y:S04]  /*1de70*/  STL.64 [R1+0x7f8], R14 ;  /* 0x0007f80e01007387 */ /* 0x0003e80000100a00 */
[----:B0-----:R-:W2:Y:S04]  /*1de80*/  LDL.LU.64 R12, [R1+0x1e0] ;  /* 0x0001e000010c7983 */ /* 0x001ea80000300a00 */
[----:B-1----:R-:W2:Y:S01]  /*1de90*/  LDL.LU.64 R14, [R1+0x1e8] ;  /* 0x0001e800010e7983 */ /* 0x002ea20000300a00 */
[----:B---3--:R-:W-:Y:S03]  /*1dea0*/  HMMA.16816.F32.BF16 R44, R52, R4, R56 ;  /* 0x00000004342c723c */ /* 0x008fe60000041838 */
[----:B------:R-:W3:Y:S01]  /*1deb0*/  LDL.LU.64 R36, [R1+0x1c0] ;  /* 0x0001c00001247983 */ /* 0x000ee20000300a00 */
[----:B------:R-:W-:-:S02]  /*1dec0*/  IMAD.MOV.U32 R27, RZ, RZ, R32 ;  /* 0x000000ffff1b7224 */ /* 0x000fc400078e0020 */
[----:B------:R-:W-:Y:S01]  /*1ded0*/  IMAD.MOV.U32 R26, RZ, RZ, R33 ;  /* 0x000000ffff1a7224 */ /* 0x000fe200078e0021 */
[----:B------:R-:W3:Y:S04]  /*1dee0*/  LDL.LU.64 R38, [R1+0x1c8] ;  /* 0x0001c80001267983 */ /* 0x000ee80000300a00 */
[----:B------:R-:W3:Y:S04]  /*1def0*/  LDL.LU.64 R32, [R1+0x1b0] ;  /* 0x0001b00001207983 */ /* 0x000ee80000300a00 */
[----:B------:R-:W3:Y:S04]  /*1df00*/  LDL.LU.64 R34, [R1+0x1b8] ;  /* 0x0001b80001227983 */ /* 0x000ee80000300a00 */
[----:B------:R-:W3:Y:S01]  /*1df10*/  LDL.LU.64 R28, [R1+0x1a0] ;  /* 0x0001a000011c7983 */ /* 0x000ee20000300a00 */
[----:B------:R-:W-:-:S02]  /*1df20*/  IMAD.MOV.U32 R18, RZ, RZ, R48 ;  /* 0x000000ffff127224 */ /* 0x000fc400078e0030 */
[----:B------:R-:W-:Y:S01]  /*1df30*/  IMAD.MOV.U32 R3, RZ, RZ, R49 ;  /* 0x000000ffff037224 */ /* 0x000fe200078e0031 */
[----:B------:R-:W3:Y:S04]  /*1df40*/  LDL.LU.64 R30, [R1+0x1a8] ;  /* 0x0001a800011e7983 */ /* 0x000ee80000300a00 */
[----:B------:R-:W3:Y:S04]  /*1df50*/  LDL.LU.64 R48, [R1+0x180] ;  /* 0x0001800001307983 */ /* 0x000ee80000300a00 */
[----:B------:R-:W3:Y:S04]  /*1df60*/  LDL.LU.64 R50, [R1+0x188] ;  /* 0x0001880001327983 */ /* 0x000ee80000300a00 */
[----:B------:R-:W3:Y:S04]  /*1df70*/  LDL.LU.64 R56, [R1+0x170] ;  /* 0x0001700001387983 */ /* 0x000ee80000300a00 */
[----:B------:R-:W3:Y:S04]  /*1df80*/  LDL.LU.64 R58, [R1+0x178] ;  /* 0x00017800013a7983 */ /* 0x000ee80000300a00 */
[----:B------:R0:W-:Y:S04]  /*1df90*/  STL.64 [R1+0x7e0], R44 ;  /* 0x0007e02c01007387 */ /* 0x0001e80000100a00 */
[----:B------:R1:W-:Y:S04]  /*1dfa0*/  STL.64 [R1+0x7e8], R46 ;  /* 0x0007e82e01007387 */ /* 0x0003e80000100a00 */
[----:B0-----:R-:W3:Y:S04]  /*1dfb0*/  LDL.LU.64 R44, [R1+0x160] ;  /* 0x00016000012c7983 */ /* 0x001ee80000300a00 */
[----:B-1----:R-:W3:Y:S04]  /*1dfc0*/  LDL.LU.64 R46, [R1+0x168] ;  /* 0x00016800012e7983 */ /* 0x002ee80000300a00 */
[----:B----4-:R-:W-:Y:S04]  /*1dfd0*/  STL.64 [R1+0x1bf0], R6 ;  /* 0x001bf00601007387 */ /* 0x010fe80000100a00 */
[----:B------:R0:W-:Y:S02]  /*1dfe0*/  STL.64 [R1+0x1be8], R4 ;  /* 0x001be80401007387 */ /* 0x0001e40000100a00 */
[----:B0-----:R-:W-:-:S02]  /*1dff0*/  IMAD.MOV.U32 R4, RZ, RZ, R22 ;  /* 0x000000ffff047224 */ /* 0x001fc400078e0016 */
[----:B------:R-:W-:Y:S01]  /*1e000*/  IMAD.MOV.U32 R5, RZ, RZ, R0 ;  /* 0x000000ffff057224 */ /* 0x000fe200078e0000 */
[----:B------:R-:W4:Y:S04]  /*1e010*/  LDL.LU R22, [R1+0x1c6c] ;  /* 0x001c6c0001167983 */ /* 0x000f280000300800 */
[----:B------:R-:W4:Y:S01]  /*1e020*/  LDL.LU R0, [R1+0x1c68] ;  /* 0x001c680001007983 */ /* 0x000f220000300800 */
[----:B--2---:R-:W-:-:S15]  /*1e030*/  HMMA.16816.F32.BF16 R12, R52, R8, R12 ;  /* 0x00000008340c723c */ /* 0x004fde000004180c */
[----:B------:R-:W-:-:S08]  /*1e040*/  NOP ;  /* 0x0000000000007918 */ /* 0x000fd00000000000 */
[----:B------:R-:W-:Y:S04]  /*1e050*/  STL.64 [R1+0x7d0], R12 ;  /* 0x0007d00c01007387 */ /* 0x000fe80000100a00 */
[----:B------:R0:W-:Y:S04]  /*1e060*/  STL.64 [R1+0x7d8], R14 ;  /* 0x0007d80e01007387 */ /* 0x0001e80000100a00 */
[----:B0-----:R-:W2:Y:S04]  /*1e070*/  LDL.LU.64 R14, [R1+0x1c60] ;  /* 0x001c6000010e7983 */ /* 0x001ea80000300a00 */
[----:B------:R-:W4:Y:S01]  /*1e080*/  LDL.LU.64 R12, [R1+0x1c58] ;  /* 0x001c5800010c7983 */ /* 0x000f220000300a00 */
[C---:B---3--:R-:W-:Y:S03]  /*1e090*/  HMMA.16816.F32.BF16 R32, R52.reuse, R16, R32 ;  /* 0x000000103420723c */ /* 0x048fe60000041820 */
[----:B------:R-:W-:Y:S04]  /*1e0a0*/  STL.64 [R1+0x1c08], R10 ;  /* 0x001c080a01007387 */ /* 0x000fe80000100a00 */
[----:B------:R0:W-:Y:S01]  /*1e0b0*/  STL.64 [R1+0x1c00], R8 ;  /* 0x001c000801007387 */ /* 0x0001e20000100a00 */
[C---:B------:R-:W-:Y:S03]  /*1e0c0*/  HMMA.16816.F32.BF16 R28, R52.reuse, R20, R28 ;  /* 0x00000014341c723c */ /* 0x040fe6000004181c */
[----:B0-----:R-:W3:Y:S04]  /*1e0d0*/  LDL.LU.64 R8, [R1+0x190] ;  /* 0x0001900001087983 */ /* 0x001ee80000300a00 */
[----:B------:R-:W3:Y:S01]  /*1e0e0*/  LDL.LU.64 R10, [R1+0x198] ;  /* 0x00019800010a7983 */ /* 0x000ee20000300a00 */
[----:B----4-:R-:W-:-:S15]  /*1e0f0*/  HMMA.16816.F32.BF16 R36, R52, R12, R36 ;  /* 0x0000000c3424723c */ /* 0x010fde0000041824 */
[----:B------:R-:W-:-:S08]  /*1e100*/  NOP ;  /* 0x0000000000007918 */ /* 0x000fd00000000000 */
[----:B------:R-:W-:Y:S04]  /*1e110*/  STL.64 [R1+0x7c0], R36 ;  /* 0x0007c02401007387 */ /* 0x000fe80000100a00 */
[----:B------:R0:W-:Y:S04]  /*1e120*/  STL.64 [R1+0x7c8], R38 ;  /* 0x0007c82601007387 */ /* 0x0001e80000100a00 */
[----:B0-----:R-:W4:Y:S04]  /*1e130*/  LDL.LU.64 R38, [R1+0x1c50] ;  /* 0x001c500001267983 */ /* 0x001f280000300a00 */
[----:B------:R-:W2:Y:S04]  /*1e140*/  LDL.LU.64 R36, [R1+0x1c48] ;  /* 0x001c480001247983 */ /* 0x000ea80000300a00 */
[----:B------:R-:W-:Y:S04]  /*1e150*/  STL.64 [R1+0x7b0], R32 ;  /* 0x0007b02001007387 */ /* 0x000fe80000100a00 */
[----:B------:R0:W-:Y:S04]  /*1e160*/  STL.64 [R1+0x7b8], R34 ;  /* 0x0007b82201007387 */ /* 0x0001e80000100a00 */
[----:B0-----:R-:W4:Y:S04]  /*1e170*/  LDL.LU.64 R34, [R1+0x1c40] ;  /* 0x001c400001227983 */ /* 0x001f280000300a00 */
[----:B------:R-:W2:Y:S04]  /*1e180*/  LDL.LU.64 R32, [R1+0x1c38] ;  /* 0x001c380001207983 */ /* 0x000ea80000300a00 */
[----:B------:R-:W-:Y:S04]  /*1e190*/  STL.64 [R1+0x7a0], R28 ;  /* 0x0007a01c01007387 */ /* 0x000fe80000100a00 */
[----:B------:R0:W-:Y:S04]  /*1e1a0*/  STL.64 [R1+0x7a8], R30 ;  /* 0x0007a81e01007387 */ /* 0x0001e80000100a00 */
[----:B0-----:R-:W4:Y:S04]  /*1e1b0*/  LDL.LU R30, [R1+0x1c30] ;  /* 0x001c3000011e7983 */ /* 0x001f280000300800 */
[----:B------:R-:W2:Y:S01]  /*1e1c0*/  LDL.LU.64 R28, [R1+0x1c28] ;  /* 0x001c2800011c7983 */ /* 0x000ea20000300a00 */
[----:B---3--:R-:W-:-:S15]  /*1e1d0*/  HMMA.16816.F32.BF16 R8, R52, R24, R8 ;  /* 0x000000183408723c */ /* 0x008fde0000041808 */
[----:B------:R-:W-:-:S08]  /*1e1e0*/  NOP ;  /* 0x0000000000007918 */ /* 0x000fd00000000000 */
[----:B------:R-:W-:Y:S04]  /*1e1f0*/  STL.64 [R1+0x790], R8 ;  /* 0x0007900801007387 */ /* 0x000fe80000100a00 */
[----:B------:R2:W-:Y:S02]  /*1e200*/  STL.64 [R1+0x798], R10 ;  /* 0x0007980a01007387 */ /* 0x0005e40000100a00 */
[----:B--2---:R-:W-:Y:S02]  /*1e210*/  HMMA.16816.F32.BF16 R8, R52, R28, R48 ;  /* 0x0000001c3408723c */ /* 0x004fe40000041830 */
[----:B------:R-:W2:Y:S04]  /*1e220*/  LDL.LU.64 R48, [R1+0x150] ;  /* 0x0001500001307983 */ /* 0x000ea80000300a00 */
[----:B------:R-:W2:-:S15]  /*1e230*/  LDL.LU.64 R50, [R1+0x158] ;  /* 0x0001580001327983 */ /* 0x000e9e0000300a00 */
[----:B------:R-:W-:-:S02]  /*1e240*/  NOP ;  /* 0x0000000000007918 */ /* 0x000fc40000000000 */
[----:B------:R-:W-:Y:S04]  /*1e250*/  STL.64 [R1+0x780], R8 ;  /* 0x0007800801007387 */ /* 0x000fe80000100a00 */
[----:B------:R0:W-:Y:S02]  /*1e260*/  STL.64 [R1+0x788], R10 ;  /* 0x0007880a01007387 */ /* 0x0001e40000100a00 */
[----:B0-----:R-:W-:Y:S02]  /*1e270*/  HMMA.16816.F32.BF16 R8, R52, R32, R56 ;  /* 0x000000203408723c */ /* 0x001fe40000041838 */
[----:B----4-:R-:W-:Y:S04]  /*1e280*/  STL.64 [R1+0x1be0], R34 ;  /* 0x001be02201007387 */ /* 0x010fe80000100a00 */
[----:B------:R-:W-:-:S15]  /*1e290*/  STL.64 [R1+0x1bd8], R32 ;  /* 0x001bd82001007387 */ /* 0x000fde0000100a00 */
[----:B------:R-:W-:-:S02]  /*1e2a0*/  NOP ;  /* 0x0000000000007918 */ /* 0x000fc40000000000 */
[----:B------:R-:W-:Y:S04]  /*1e2b0*/  STL.64 [R1+0x840], R8 ;  /* 0x0008400801007387 */ /* 0x000fe80000100a00 */
[----:B------:R0:W-:Y:S04]  /*1e2c0*/  STL.64 [R1+0x848], R10 ;  /* 0x0008480a01007387 */ /* 0x0001e80000100a00 */
[----:B------:R-:W3:Y:S04]  /*1e2d0*/  LDL.LU.64 R56, [R1+0x140] ;  /* 0x0001400001387983 */ /* 0x000ee80000300a00 */
[----:B------:R-:W3:Y:S01]  /*1e2e0*/  LDL.LU.64 R58, [R1+0x148] ;  /* 0x00014800013a7983 */ /* 0x000ee20000300a00 */
[----:B0-----:R-:W-:-:S15]  /*1e2f0*/  HMMA.16816.F32.BF16 R8, R52, R36, R44 ;  /* 0x000000243408723c */ /* 0x001fde000004182c */
[----:B------:R-:W-:-:S08]  /*1e300*/  NOP ;  /* 0x0000000000007918 */ /* 0x000fd00000000000 */
[----:B------:R0:W-:Y:S04]  /*1e310*/  STL.64 [R1+0x830], R8 ;  /* 0x0008300801007387 */ /* 0x0001e80000100a00 */
[----:B------:R1:W-:Y:S04]  /*1e320*/  STL.64 [R1+0x838], R10 ;  /* 0x0008380a01007387 */ /* 0x0003e80000100a00 */
[----:B0-----:R-:W4:Y:S04]  /*1e330*/  LDL.LU.64 R8, [R1+0x130] ;  /* 0x0001300001087983 */ /* 0x001f280000300a00 */
[----:B-1----:R-:W4:Y:S04]  /*1e340*/  LDL.LU.64 R10, [R1+0x138] ;  /* 0x00013800010a7983 */ /* 0x002f280000300a00 */
[----:B------:R-:W4:Y:S04]  /*1e350*/  LDL.LU.64 R44, [R1+0x120] ;  /* 0x00012000012c7983 */ /* 0x000f280000300a00 */
[----:B------:R-:W4:Y:S04]  /*1e360*/  LDL.LU.64 R46, [R1+0x128] ;  /* 0x00012800012e7983 */ /* 0x000f280000300a00 */
[----:B------:R-:W4:Y:S04]  /*1e370*/  LDL.LU.64 R32, [R1+0x70] ;  /* 0x0000700001207983 */ /* 0x000f280000300a00 */
[----:B------:R-:W4:Y:S04]  /*1e380*/  LDL.LU.64 R34, [R1+0x78] ;  /* 0x0000780001227983 */ /* 0x000f280000300a00 */
[----:B------:R-:W-:Y:S04]  /*1e390*/  STL.64 [R1+0x1bd0], R38 ;  /* 0x001bd02601007387 */ /* 0x000fe80000100a00 */
[----:B------:R-:W-:Y:S01]  /*1e3a0*/  STL.64 [R1+0x1bc8], R36 ;  /* 0x001bc82401007387 */ /* 0x000fe20000100a00 */
[----:B--2---:R-:W-:Y:S03]  /*1e3b0*/  HMMA.16816.F32.BF16 R52, R52, R40, R48 ;  /* 0x000000283434723c */ /* 0x004fe60000041830 */
[----:B------:R-:W3:Y:S04]  /*1e3c0*/  LDL.LU.64 R50, [R1+0x1c20] ;  /* 0x001c200001327983 */ /* 0x000ee80000300a00 */
[----:B------:R-:W3:-:S15]  /*1e3d0*/  LDL.LU.64 R48, [R1+0x1c18] ;  /* 0x001c180001307983 */ /* 0x000ede0000300a00 */
[----:B------:R-:W-:-:S01]  /*1e3e0*/  NOP ;  /* 0x0000000000007918 */ /* 0x000fc20000000000 */
[----:B------:R-:W-:Y:S04]  /*1e3f0*/  STL.64 [R1+0x770], R52 ;  /* 0x0007703401007387 */ /* 0x000fe80000100a00 */
[----:B------:R-:W-:Y:S04]  /*1e400*/  STL.64 [R1+0x778], R54 ;  /* 0x0007783601007387 */ /* 0x000fe80000100a00 */
[----:B------:R-:W-:Y:S04]  /*1e410*/  STL.64 [R1+0x1bc0], R42 ;  /* 0x001bc02a01007387 */ /* 0x000fe80000100a00 */
[----:B------:R0:W-:Y:S04]  /*1e420*/  STL.64 [R1+0x1bb8], R40 ;  /* 0x001bb82801007387 */ /* 0x0001e80000100a00 */
[----:B0-----:R-:W2:Y:S04]  /*1e430*/  LDL.LU.64 R40, [R1+0x1d0] ;  /* 0x0001d00001287983 */ /* 0x001ea80000300a00 */
[----:B------:R-:W2:Y:S01]  /*1e440*/  LDL.LU.64 R42, [R1+0x1d8] ;  /* 0x0001d800012a7983 */ /* 0x000ea20000300a00 */
[----:B------:R-:W-:-:S02]  /*1e450*/  IMAD.MOV.U32 R52, RZ, RZ, R23 ;  /* 0x000000ffff347224 */ /* 0x000fc400078e0017 */
[----:B------:R-:W-:-:S07]  /*1e460*/  IMAD.MOV.U32 R53, RZ, RZ, R19 ;  /* 0x000000ffff357224 */ /* 0x000fce00078e0013 */
[C---:B---3--:R-:W-:Y:S06]  /*1e470*/  HMMA.16816.F32.BF16 R52, R48.reuse, R52, R56 ;  /* 0x000000343034723c */ /* 0x048fec0000041838 */
[----:B--2---:R-:W-:Y:S01]  /*1e480*/  HMMA.16816.F32.BF16 R40, R48, R4, R40 ;  /* 0x000000043028723c */ /* 0x004fe20000041828 */
[----:B------:R-:W2:Y:S04]  /*1e490*/  LDL.LU.64 R4, [R1+0x110] ;  /* 0x0001100001047983 */ /* 0x000ea80000300a00 */
[----:B------:R-:W2:-:S15]  /*1e4a0*/  LDL.LU.64 R6, [R1+0x118] ;  /* 0x0001180001067983 */ /* 0x000e9e0000300a00 */
[----:B------:R-:W-:-:S03]  /*1e4b0*/  NOP ;  /* 0x0000000000007918 */ /* 0x000fc60000000000 */
[----:B------:R0:W-:Y:S04]  /*1e4c0*/  STL.64 [R1+0x760], R40 ;  /* 0x0007602801007387 */ /* 0x0001e80000100a00 */
[----:B------:R1:W-:Y:S04]  /*1e4d0*/  STL.64 [R1+0x768], R42 ;  /* 0x0007682a01007387 */ /* 0x0003e80000100a00 */
[----:B0-----:R-:W3:Y:S04]  /*1e4e0*/  LDL.LU.64 R40, [R1+0x100] ;  /* 0x0001000001287983 */ /* 0x001ee80000300a00 */
[----:B-1----:R-:W3:Y:S04]  /*1e4f0*/  LDL.LU.64 R42, [R1+0x108] ;  /* 0x00010800012a7983 */ /* 0x002ee80000300a00 */
[----:B------:R-:W2:Y:S01]  /*1e500*/  LDL.LU.64 R56, [R1+0x1c10] ;  /* 0x001c100001387983 */ /* 0x000ea20000300a00 */
[----:B------:R-:W-:-:S02]  /*1e510*/  IMAD.MOV.U32 R36, RZ, RZ, R27 ;  /* 0x000000ffff247224 */ /* 0x000fc400078e001b */
[----:B------:R-:W-:Y:S01]  /*1e520*/  IMAD.MOV.U32 R37, RZ, RZ, R26 ;  /* 0x000000ffff257224 */ /* 0x000fe200078e001a */
[----:B------:R-:W-:Y:S04]  /*1e530*/  STL.64 [R1+0x750], R52 ;  /* 0x0007503401007387 */ /* 0x000fe80000100a00 */
[----:B------:R-:W-:Y:S04]  /*1e540*/  STL.64 [R1+0x758], R54 ;  /* 0x0007583601007387 */ /* 0x000fe80000100a00 */
[----:B------:R-:W-:Y:S01]  /*1e550*/  LDSM.16.MT88.4 R52, [R0+UR4+0x80] ;  /* 0x000080040034783b */ /* 0x000fe20008004200 */
[C---:B----4-:R-:W-:Y:S06]  /*1e560*/  HMMA.16816.F32.BF16 R36, R48.reuse, R36, R44 ;  /* 0x000000243024723c */ /* 0x050fec000004182c */
[----:B--2---:R-:W-:Y:S01]  /*1e570*/  HMMA.16816.F32.BF16 R56, R48, R56, R8 ;  /* 0x000000383038723c */ /* 0x004fe20000041808 */
[----:B------:R-:W2:Y:S04]  /*1e580*/  LDL.LU.64 R10, [R1+0x1c08] ;  /* 0x001c0800010a7983 */ /* 0x000ea80000300a00 */
[----:B------:R-:W4:-:S15]  /*1e590*/  LDL.LU.64 R8, [R1+0x1c00] ;  /* 0x001c000001087983 */ /* 0x000f1e0000300a00 */
[----:B------:R-:W-:-:S03]  /*1e5a0*/  NOP ;  /* 0x0000000000007918 */ /* 0x000fc60000000000 */
[----:B------:R0:W-:Y:S04]  /*1e5b0*/  STL.64 [R1+0x740], R56 ;  /* 0x0007403801007387 */ /* 0x0001e80000100a00 */
[----:B------:R1:W-:Y:S04]  /*1e5c0*/  STL.64 [R1+0x748], R58 ;  /* 0x0007483a01007387 */ /* 0x0003e80000100a00 */
[----:B0-----:R-:W4:Y:S04]  /*1e5d0*/  LDL.LU.64 R56, [R1+0xf0] ;  /* 0x0000f00001387983 */ /* 0x001f280000300a00 */
[----:B-1----:R-:W4:Y:S04]  /*1e5e0*/  LDL.LU.64 R58, [R1+0xf8] ;  /* 0x0000f800013a7983 */ /* 0x002f280000300a00 */
[----:B------:R-:W3:Y:S04]  /*1e5f0*/  LDL.LU.64 R44, [R1+0x1bf8] ;  /* 0x001bf800012c7983 */ /* 0x000ee80000300a00 */
[----:B------:R0:W-:Y:S04]  /*1e600*/  STL.64 [R1+0x730], R36 ;  /* 0x0007302401007387 */ /* 0x0001e80000100a00 */
[----:B------:R1:W-:Y:S04]  /*1e610*/  STL.64 [R1+0x738], R38 ;  /* 0x0007382601007387 */ /* 0x0003e80000100a00 */
[----:B0-----:R-:W2:Y:S04]  /*1e620*/  LDL.LU.64 R36, [R1+0xe0] ;  /* 0x0000e00001247983 */ /* 0x001ea80000300a00 */
[----:B-1----:R-:W2:Y:S01]  /*1e630*/  LDL.LU.64 R38, [R1+0xe8] ;  /* 0x0000e80001267983 */ /* 0x002ea20000300a00 */
[----:B---3--:R-:W-:Y:S03]  /*1e640*/  HMMA.16816.F32.BF16 R32, R48, R44, R32 ;  /* 0x0000002c3020723c */ /* 0x008fe60000041820 */
[----:B------:R-:W0:-:S15]  /*1e650*/  LDSM.16.MT88.4 R44, [R61+UR4+0x80] ;  /* 0x000080043d2c783b */ /* 0x000e1e0008004200 */
[----:B------:R-:W-:-:S05]  /*1e660*/  NOP ;  /* 0x0000000000007918 */ /* 0x000fca0000000000 */
[----:B------:R1:W-:Y:S04]  /*1e670*/  STL.64 [R1+0x630], R32 ;  /* 0x0006302001007387 */ /* 0x0003e80000100a00 */
[----:B------:R3:W-:Y:S04]  /*1e680*/  STL.64 [R1+0x638], R34 ;  /* 0x0006382201007387 */ /* 0x0007e80000100a00 */
[----:B-1----:R-:W2:Y:S04]  /*1e690*/  LDL.LU.64 R32, [R1+0xd0] ;  /* 0x0000d00001207983 */ /* 0x002ea80000300a00 */
[----:B---3--:R-:W3:Y:S04]  /*1e6a0*/  LDL.LU.64 R34, [R1+0xd8] ;  /* 0x0000d80001227983 */ /* 0x008ee80000300a00 */
[----:B0-----:R-:W-:Y:S04]  /*1e6b0*/  STL.64 [R1+0x1b58], R46 ;  /* 0x001b582e01007387 */ /* 0x001fe80000100a00 */
[----:B------:R0:W-:Y:S02]  /*1e6c0*/  STL.64 [R1+0x1b50], R44 ;  /* 0x001b502c01007387 */ /* 0x0001e40000100a00 */
[----:B0-----:R-:W-:-:S02]  /*1e6d0*/  IMAD.MOV.U32 R44, RZ, RZ, R18 ;  /* 0x000000ffff2c7224 */ /* 0x001fc400078e0012 */
[----:B------:R-:W-:-:S07]  /*1e6e0*/  IMAD.MOV.U32 R45, RZ, RZ, R3 ;  /* 0x000000ffff2d7224 */ /* 0x000fce00078e0003 */
[----:B------:R-:W-:Y:S01]  /*1e6f0*/  HMMA.16816.F32.BF16 R44, R48, R44, R4 ;  /* 0x0000002c302c723c */ /* 0x000fe20000041804 */
[----:B------:R-:W4:Y:S04]  /*1e700*/  LDL.LU.64 R6, [R1+0x1bf0] ;  /* 0x001bf00001067983 */ /* 0x000f280000300a00 */
[----:B------:R-:W2:-:S15]  /*1e710*/  LDL.LU.64 R4, [R1+0x1be8] ;  /* 0x001be80001047983 */ /* 0x000e9e0000300a00 */
[----:B------:R-:W-:-:S03]  /*1e720*/  NOP ;  /* 0x0000000000007918 */ /* 0x000fc60000000000 */
[----:B------:R0:W-:Y:S04]  /*1e730*/  STL.64 [R1+0x620], R44 ;  /* 0x0006202c01007387 */ /* 0x0001e80000100a00 */
[----:B------:R-:W-:Y:S04]  /*1e740*/  STL.64 [R1+0x628], R46 ;  /* 0x0006282e01007387 */ /* 0x000fe80000100a00 */
[----:B0-----:R-:W3:Y:S01]  /*1e750*/  LDL.64 R44, [R1+0x50] ;  /* 0x00005000012c7983 */ /* 0x001ee20000100a00 */
[----:B--2---:R-:W-:-:S15]  /*1e760*/  HMMA.16816.F32.BF16 R40, R48, R4, R40 ;  /* 0x000000043028723c */ /* 0x004fde0000041828 */
[----:B------:R-:W-:-:S08]  /*1e770*/  NOP ;  /* 0x0000000000007918 */ /* 0x000fd00000000000 */
[----:B------:R0:W-:Y:S04]  /*1e780*/  STL.64 [R1+0x610], R40 ;  /* 0x0006102801007387 */ /* 0x0001e80000100a00 */
[----:B------:R1:W-:Y:S04]  /*1e790*/  STL.64 [R1+0x618], R42 ;  /* 0x0006182a01007387 */ /* 0x0003e80000100a00 */
[----:B0-----:R-:W2:Y:S04]  /*1e7a0*/  LDL.LU.64 R40, [R1+0xc0] ;  /* 0x0000c00001287983 */ /* 0x001ea80000300a00 */
[----:B-1----:R-:W2:Y:S04]  /*1e7b0*/  LDL.LU.64 R42, [R1+0xc8] ;  /* 0x0000c800012a7983 */ /* 0x002ea80000300a00 */
[----:B----4-:R-:W-:Y:S04]  /*1e7c0*/  STL.64 [R1+0x1b88], R6 ;  /* 0x001b880601007387 */ /* 0x010fe80000100a00 */
[----:B------:R0:W-:Y:S02]  /*1e7d0*/  STL.64 [R1+0x1b80], R4 ;  /* 0x001b800401007387 */ /* 0x0001e40000100a00 */
[----:B0-----:R-:W-:Y:S02]  /*1e7e0*/  HMMA.16816.F32.BF16 R4, R48, R8, R56 ;  /* 0x000000083004723c */ /* 0x001fe40000041838 */
[----:B------:R-:W-:Y:S04]  /*1e7f0*/  STL.64 [R1+0x1b78], R10 ;  /* 0x001b780a01007387 */ /* 0x000fe80000100a00 */
[----:B------:R0:W-:-:S15]  /*1e800*/  STL.64 [R1+0x1b70], R8 ;  /* 0x001b700801007387 */ /* 0x0001de0000100a00 */
[----:B------:R-:W-:-:S02]  /*1e810*/  NOP ;  /* 0x0000000000007918 */ /* 0x000fc40000000000 */
[----:B------:R-:W-:Y:S04]  /*1e820*/  STL.64 [R1+0x600], R4 ;  /* 0x0006000401007387 */ /* 0x000fe80000100a00 */
[----:B------:R1:W-:Y:S04]  /*1e830*/  STL.64 [R1+0x608], R6 ;  /* 0x0006080601007387 */ /* 0x0003e80000100a00 */
[----:B0-----:R-:W4:Y:S04]  /*1e840*/  LDL.LU.64 R8, [R1+0xb0] ;  /* 0x0000b00001087983 */ /* 0x001f280000300a00 */
[----:B------:R-:W4:Y:S01]  /*1e850*/  LDL.LU.64 R10, [R1+0xb8] ;  /* 0x0000b800010a7983 */ /* 0x000f220000300a00 */
[----:B-1----:R-:W-:-:S15]  /*1e860*/  HMMA.16816.F32.BF16 R4, R48, R12, R36 ;  /* 0x0000000c3004723c */ /* 0x002fde0000041824 */
[----:B------:R-:W-:-:S08]  /*1e870*/  NOP ;  /* 0x0000000000007918 */ /* 0x000fd00000000000 */
[----:B------:R-:W-:Y:S04]  /*1e880*/  STL.64 [R1+0x5f0], R4 ;  /* 0x0005f00401007387 */ /* 0x000fe80000100a00 */
[----:B------:R3:W-:Y:S02]  /*1e890*/  STL.64 [R1+0x5f8], R6 ;  /* 0x0005f80601007387 */ /* 0x0007e40000100a00 */
[C---:B---3--:R-:W-:Y:S02]  /*1e8a0*/  HMMA.16816.F32.BF16 R4, R48.reuse, R16, R32 ;  /* 0x000000103004723c */ /* 0x048fe40000041820 */
[----:B------:R-:W-:Y:S04]  /*1e8b0*/  STL.64 [R1+0x1b68], R14 ;  /* 0x001b680e01007387 */ /* 0x000fe80000100a00 */
[----:B------:R0:W-:Y:S04]  /*1e8c0*/  STL.64 [R1+0x1b60], R12 ;  /* 0x001b600c01007387 */ /* 0x0001e80000100a00 */
[----:B0-----:R-:W3:Y:S04]  /*1e8d0*/  LDL.64 R12, [R1+0x30] ;  /* 0x00003000010c7983 */ /* 0x001ee80000100a00 */
[----:B------:R-:W4:Y:S04]  /*1e8e0*/  LDL.LU.64 R32, [R1+0xa0] ;  /* 0x0000a00001207983 */ /* 0x000f280000300a00 */
[----:B------:R-:W4:Y:S05]  /*1e8f0*/  LDL.LU.64 R34, [R1+0xa8] ;  /* 0x0000a80001227983 */ /* 0x000f2a0000300a00 */
[----:B------:R-:W-:Y:S04]  /*1e900*/  STL.64 [R1+0x5e0], R4 ;  /* 0x0005e00401007387 */ /* 0x000fe80000100a00 */
[----:B------:R2:W-:Y:S04]  /*1e910*/  STL.64 [R1+0x5e8], R6 ;  /* 0x0005e80601007387 */ /* 0x0005e80000100a00 */
[----:B------:R-:W3:Y:S04]  /*1e920*/  LDL.LU.64 R36, [R1+0x90] ;  /* 0x0000900001247983 */ /* 0x000ee80000300a00 */
[----:B------:R-:W3:Y:S01]  /*1e930*/  LDL.LU.64 R38, [R1+0x98] ;  /* 0x0000980001267983 */ /* 0x000ee20000300a00 */
[----:B--2---:R-:W-:Y:S03]  /*1e940*/  HMMA.16816.F32.BF16 R4, R48, R20, R40 ;  /* 0x000000143004723c */ /* 0x004fe60000041828 */
[----:B------:R-:W2:Y:S04]  /*1e950*/  LDL.LU.64 R40, [R1+0x80] ;  /* 0x0000800001287983 */ /* 0x000ea80000300a00 */
[----:B------:R-:W2:-:S15]  /*1e960*/  LDL.LU.64 R42, [R1+0x88] ;  /* 0x00008800012a7983 */ /* 0x000e9e0000300a00 */
[----:B------:R-:W-:-:S01]  /*1e970*/  NOP ;  /* 0x0000000000007918 */ /* 0x000fc20000000000 */
[----:B------:R-:W-:Y:S04]  /*1e980*/  STL.64 [R1+0x5d0], R4 ;  /* 0x0005d00401007387 */ /* 0x000fe80000100a00 */
[----:B------:R-:W-:Y:S04]  /*1e990*/  STL.64 [R1+0x5d8], R6 ;  /* 0x0005d80601007387 */ /* 0x000fe80000100a00 */
[----:B------:R-:W2:Y:S04]  /*1e9a0*/  LDL.LU.64 R56, [R1+0xa60] ;  /* 0x000a600001387983 */ /* 0x000ea80000300a00 */
[----:B------:R-:W2:Y:S04]  /*1e9b0*/  LDL.LU.64 R58, [R1+0xa68] ;  /* 0x000a6800013a7983 */ /* 0x000ea80000300a00 */
[----:B------:R-:W-:Y:S04]  /*1e9c0*/  STL [R1+0x1bb0], R22 ;  /* 0x001bb01601007387 */ /* 0x000fe80000100800 */
[----:B------:R0:W-:Y:S04]  /*1e9d0*/  STL.64 [R1+0x1ba8], R20 ;  /* 0x001ba81401007387 */ /* 0x0001e80000100a00 */
[----:B0-----:R-:W2:Y:S04]  /*1e9e0*/  LDL.LU.64 R20, [R1+0x60] ;  /* 0x0000600001147983 */ /* 0x001ea80000300a00 */
[----:B------:R-:W2:Y:S04]  /*1e9f0*/  LDL.LU.64 R22, [R1+0x68] ;  /* 0x0000680001167983 */ /* 0x000ea80000300a00 */
[----:B------:R-:W3:Y:S01]  /*1ea00*/  LDL.64 R4, [R1] ;  /* 0x0000000001047983 */ /* 0x000ee20000100a00 */
[C---:B----4-:R-:W-:Y:S03]  /*1ea10*/  HMMA.16816.F32.BF16 R32, R48.reuse, R28, R32 ;  /* 0x0000001c3020723c */ /* 0x050fe60000041820 */
[----:B---3--:R0:W-:Y:S03]  /*1ea20*/  STL.64 [R1+0x1ba0], R4 ;  /* 0x001ba00401007387 */ /* 0x0081e60000100a00 */
[----:B0-----:R-:W-:Y:S01]  /*1ea30*/  HMMA.16816.F32.BF16 R4, R48, R24, R8 ;  /* 0x000000183004723c */ /* 0x001fe20000041808 */
[----:B------:R-:W3:Y:S04]  /*1ea40*/  LDL.LU.64 R8, [R1+0xa40] ;  /* 0x000a400001087983 */ /* 0x000ee80000300a00 */
[----:B------:R-:W3:-:S15]  /*1ea50*/  LDL.LU.64 R10, [R1+0xa48] ;  /* 0x000a4800010a7983 */ /* 0x000ede0000300a00 */
[----:B------:R-:W-:-:S03]  /*1ea60*/  NOP ;  /* 0x0000000000007918 */ /* 0x000fc60000000000 */
[----:B------:R0:W-:Y:S04]  /*1ea70*/  STL.64 [R1+0x5c0], R4 ;  /* 0x0005c00401007387 */ /* 0x0001e80000100a00 */
[----:B------:R-:W-:Y:S04]  /*1ea80*/  STL.64 [R1+0x5c8], R6 ;  /* 0x0005c80601007387 */ /* 0x000fe80000100a00 */
[----:B0-----:R-:W4:Y:S04]  /*1ea90*/  LDL.LU.64 R4, [R1+0x10] ;  /* 0x0000100001047983 */ /* 0x001f280000300a00 */
[----:B------:R-:W-:Y:S04]  /*1eaa0*/  STL.64 [R1+0x5b0], R32 ;  /* 0x0005b02001007387 */ /* 0x000fe80000100a00 */
[----:B------:R0:W-:Y:S04]  /*1eab0*/  STL.64 [R1+0x5b8], R34 ;  /* 0x0005b82201007387 */ /* 0x0001e80000100a00 */
[----:B0-----:R-:W2:Y:S04]  /*1eac0*/  LDL.LU.64 R34, [R1+0x1be0] ;  /* 0x001be00001227983 */ /* 0x001ea80000300a00 */
[----:B------:R-:W3:Y:S02]  /*1ead0*/  LDL.LU.64 R32, [R1+0x1bd8] ;  /* 0x001bd80001207983 */ /* 0x000ee40000300a00 */
[----:B---3--:R-:W-:-:S15]  /*1eae0*/  HMMA.16816.F32.BF16 R36, R48, R32, R36 ;  /* 0x000000203024723c */ /* 0x008fde0000041824 */
[----:B------:R-:W-:-:S08]  /*1eaf0*/  NOP ;  /* 0x0000000000007918 */ /* 0x000fd00000000000 */
[----:B------:R-:W-:Y:S04]  /*1eb00*/  STL.64 [R1+0x5a0], R36 ;  /* 0x0005a02401007387 */ /* 0x000fe80000100a00 */
[----:B------:R0:W-:Y:S04]  /*1eb10*/  STL.64 [R1+0x5a8], R38 ;  /* 0x0005a82601007387 */ /* 0x0001e80000100a00 */
[----:B0-----:R-:W3:Y:S04]  /*1eb20*/  LDL.LU.64 R38, [R1+0x1bd0] ;  /* 0x001bd00001267983 */ /* 0x001ee80000300a00 */
[----:B------:R-:W4:Y:S04]  /*1eb30*/  LDL.LU.64 R36, [R1+0x1bc8] ;  /* 0x001bc80001247983 */ /* 0x000f280000300a00 */
[----:B--2---:R-:W-:Y:S04]  /*1eb40*/  STL.64 [R1+0x1b98], R34 ;  /* 0x001b982201007387 */ /* 0x004fe80000100a00 */
[----:B------:R0:W-:Y:S04]  /*1eb50*/  STL.64 [R1+0x1b90], R32 ;  /* 0x001b902001007387 */ /* 0x0001e80000100a00 */
[----:B0-----:R-:W2:Y:S01]  /*1eb60*/  LDL.64 R32, [R1+0x40] ;  /* 0x0000400001207983 */ /* 0x001ea20000100a00 */
[----:B----4-:R-:W-:-:S15]  /*1eb70*/  HMMA.16816.F32.BF16 R40, R48, R36, R40 ;  /* 0x000000243028723c */ /* 0x010fde0000041828 */
[----:B------:R-:W-:-:S08]  /*1eb80*/  NOP ;  /* 0x0000000000007918 */ /* 0x000fd00000000000 */
[----:B------:R-:W-:Y:S04]  /*1eb90*/  STL.64 [R1+0x590], R40 ;  /* 0x0005902801007387 */ /* 0x000fe80000100a00 */
[----:B------:R0:W-:Y:S04]  /*1eba0*/  STL.64 [R1+0x598], R42 ;  /* 0x0005982a01007387 */ /* 0x0001e80000100a00 */
[----:B0-----:R-:W4:Y:S04]  /*1ebb0*/  LDL.LU.64 R42, [R1+0x1bc0] ;  /* 0x001bc000012a7983 */ /* 0x001f280000300a00 */
[----:B------:R-:W3:Y:S01]  /*1ebc0*/  LDL.LU.64 R40, [R1+0x1bb8] ;  /* 0x001bb80001287983 */ /* 0x000ee20000300a00 */
[----:B------:R-:W-:Y:S06]  /*1ebd0*/  HMMA.16816.F32.BF16 R56, R52, R44, R56 ;  /* 0x0000002c3438723c */ /* 0x000fec0000041838 */
[----:B---3--:R-:W-:Y:S01]  /*1ebe0*/  HMMA.16816.F32.BF16 R48, R48, R40, R20 ;  /* 0x000000283030723c */ /* 0x008fe20000041814 */
[----:B------:R-:W3:Y:S04]  /*1ebf0*/  LDL.LU.64 R20, [R1+0xa20] ;  /* 0x000a200001147983 */ /* 0x000ee80000300a00 */
[----:B------:R-:W3:-:S15]  /*1ec00*/  LDL.LU.64 R22, [R1+0xa28] ;  /* 0x000a280001167983 */ /* 0x000ede0000300a00 */
[----:B------:R-:W-:-:S03]  /*1ec10*/  NOP ;  /* 0x0000000000007918 */ /* 0x000fc60000000000 */
[----:B------:R0:W-:Y:S04]  /*1ec20*/  STL.64 [R1+0x480], R48 ;  /* 0x0004803001007387 */ /* 0x0001e80000100a00 */
[----:B------:R-:W-:Y:S04]  /*1ec30*/  STL.64 [R1+0x488], R50 ;  /* 0x0004883201007387 */ /* 0x000fe80000100a00 */
[----:B0-----:R-:W4:Y:S04]  /*1ec40*/  LDL.LU.64 R48, [R1+0x20] ;  /* 0x0000200001307983 */ /* 0x001f280000300a00 */
[----:B------:R-:W-:Y:S04]  /*1ec50*/  STL.64 [R1+0x70], R56 ;  /* 0x0000703801007387 */ /* 0x000fe80000100a00 */
[----:B------:R0:W-:Y:S02]  /*1ec60*/  STL.64 [R1+0x78], R58 ;  /* 0x0000783a01007387 */ /* 0x0001e40000100a00 */
[----:B0-----:R-:W-:-:S02]  /*1ec70*/  IMAD.MOV.U32 R59, RZ, RZ, R44 ;  /* 0x000000ffff3b7224 */ /* 0x001fc400078e002c */
[----:B------:R-:W-:Y:S02]  /*1ec80*/  IMAD.MOV.U32 R58, RZ, RZ, R45 ;  /* 0x000000ffff3a7224 */ /* 0x000fe400078e002d */
[----:B------:R-:W4:Y:S04]  /*1ec90*/  LDL.LU.64 R44, [R1+0xa00] ;  /* 0x000a0000012c7983 */ /* 0x000f280000300a00 */
[----:B------:R-:W4:Y:S01]  /*1eca0*/  LDL.LU.64 R46, [R1+0xa08] ;  /* 0x000a0800012e7983 */ /* 0x000f220000300a00 */
[----:B--2---:R-:W-:Y:S06]  /*1ecb0*/  HMMA.16816.F32.BF16 R8, R52, R32, R8 ;  /* 0x000000203408723c */ /* 0x004fec0000041808 */
[----:B------:R-:W-:-:S02]  /*1ecc0*/  IMAD.MOV.U32 R3, RZ, RZ, R32 ;  /* 0x000000ffff037224 */ /* 0x000fc400078e0020 */
[----:B------:R-:W-:Y:S02]  /*1ecd0*/  IMAD.MOV.U32 R61, RZ, RZ, R33 ;  /* 0x000000ffff3d7224 */ /* 0x000fe400078e0021 */
[----:B------:R-:W2:Y:S04]  /*1ece0*/  LDL.LU.64 R32, [R1+0x9b0] ;  /* 0x0009b00001207983 */ /* 0x000ea80000300a00 */
[----:B------:R-:W2:Y:S01]  /*1ecf0*/  LDL.LU.64 R34, [R1+0x9b8] ;  /* 0x0009b80001227983 */ /* 0x000ea20000300a00 */
[----:B------:R-:W-:-:S09]  /*1ed00*/  IMAD.MOV.U32 R31, RZ, RZ, R13 ;  /* 0x000000ffff1f7224 */ /* 0x000fd200078e000d */
[----:B------:R-:W-:Y:S02]  /*1ed10*/  IMAD.MOV.U32 R26, RZ, RZ, R8 ;  /* 0x000000ffff1a7224 */ /* 0x000fe400078e0008 */
[----:B------:R-:W-:Y:S02]  /*1ed20*/  IMAD.MOV.U32 R27, RZ, RZ, R9 ;  /* 0x000000ffff1b7224 */ /* 0x000fe400078e0009 */
[----:B------:R-:W-:Y:S02]  /*1ed30*/  IMAD.MOV.U32 R18, RZ, RZ, R10 ;  /* 0x000000ffff127224 */ /* 0x000fe400078e000a */
[----:B------:R-:W-:Y:S01]  /*1ed40*/  IMAD.MOV.U32 R19, RZ, RZ, R11 ;  /* 0x000000ffff137224 */ /* 0x000fe200078e000b */
[----:B------:R-:W2:Y:S04]  /*1ed50*/  LDL.LU.64 R8, [R1+0x9a0] ;  /* 0x0009a00001087983 */ /* 0x000ea80000300a00 */
[----:B------:R-:W2:Y:S01]  /*1ed60*/  LDL.LU.64 R10, [R1+0x9a8] ;  /* 0x0009a800010a7983 */ /* 0x000ea20000300a00 */
[----:B---3--:R-:W-:-:S15]  /*1ed70*/  HMMA.16816.F32.BF16 R20, R52, R12, R20 ;  /* 0x0000000c3414723c */ /* 0x008fde0000041814 */
[----:B------:R-:W-:-:S08]  /*1ed80*/  NOP ;  /* 0x0000000000007918 */ /* 0x000fd00000000000 */
[----:B------:R-:W-:Y:S04]  /*1ed90*/  STL.64 [R1+0x1c0], R20 ;  /* 0x0001c01401007387 */ /* 0x000fe80000100a00 */
[----:B------:R0:W-:Y:S04]  /*1eda0*/  STL.64 [R1+0x1c8], R22 ;  /* 0x0001c81601007387 */ /* 0x0001e80000100a00 */
[----:B0-----:R-:W3:Y:S04]  /*1edb0*/  LDL.LU R22, [R1+0x1bb0] ;  /* 0x001bb00001167983 */ /* 0x001ee80000300800 */
[----:B------:R-:W3:Y:S01]  /*1edc0*/  LDL.LU.64 R20, [R1+0x1ba8] ;  /* 0x001ba80001147983 */ /* 0x000ee20000300a00 */
[----:B----4-:R-:W-:Y:S01]  /*1edd0*/  HMMA.16816.F32.BF16 R44, R52, R48, R44 ;  /* 0x00000030342c723c */ /* 0x010fe2000004182c */
[----:B------:R-:W-:-:S02]  /*1ede0*/  IMAD.MOV.U32 R23, RZ, RZ, R12 ;  /* 0x000000ffff177224 */ /* 0x000fc400078e000c */
[----:B------:R-:W4:Y:S04]  /*1edf0*/  LDL.LU.64 R12, [R1+0x990] ;  /* 0x00099000010c7983 */ /* 0x000f280000300a00 */
[----:B------:R-:W4:-:S15]  /*1ee00*/  LDL.LU.64 R14, [R1+0x998] ;  /* 0x00099800010e7983 */ /* 0x000f1e0000300a00 */
[----:B------:R-:W-:-:S01]  /*1ee10*/  NOP ;  /* 0x0000000000007918 */ /* 0x000fc20000000000 */
[----:B------:R0:W-:Y:S04]  /*1ee20*/  STL.64 [R1+0x1b0], R44 ;  /* 0x0001b02c01007387 */ /* 0x0001e80000100a00 */
[----:B------:R1:W-:Y:S04]  /*1ee30*/  STL.64 [R1+0x1b8], R46 ;  /* 0x0001b82e01007387 */ /* 0x0003e80000100a00 */
[----:B0-----:R-:W3:Y:S04]  /*1ee40*/  LDL.LU.64 R44, [R1+0x980] ;  /* 0x00098000012c7983 */ /* 0x001ee80000300a00 */
[----:B-1----:R-:W3:Y:S04]  /*1ee50*/  LDL.LU.64 R46, [R1+0x988] ;  /* 0x00098800012e7983 */ /* 0x002ee80000300a00 */
[----:B------:R0:W-:Y:S04]  /*1ee60*/  STL.64 [R1+0x1b08], R48 ;  /* 0x001b083001007387 */ /* 0x0001e80000100a00 */
[----:B0-----:R-:W2:Y:S04]  /*1ee70*/  LDL.LU.64 R48, [R1+0x9d0] ;  /* 0x0009d00001307983 */ /* 0x001ea80000300a00 */
[----:B------:R-:W2:Y:S02]  /*1ee80*/  LDL.LU.64 R50, [R1+0x9d8] ;  /* 0x0009d80001327983 */ /* 0x000ea40000300a00 */
[----:B--2---:R-:W-:-:S15]  /*1ee90*/  HMMA.16816.F32.BF16 R48, R52, R4, R48 ;  /* 0x000000043430723c */ /* 0x004fde0000041830 */
[----:B------:R-:W-:-:S08]  /*1eea0*/  NOP ;  /* 0x0000000000007918 */ /* 0x000fd00000000000 */
[----:B------:R-:W-:Y:S04]  /*1eeb0*/  STL.64 [R1+0x1a0], R48 ;  /* 0x0001a03001007387 */ /* 0x000fe80000100a00 */
[----:B------:R0:W-:Y:S02]  /*1eec0*/  STL.64 [R1+0x1a8], R50 ;  /* 0x0001a83201007387 */ /* 0x0001e40000100a00 */
[----:B0-----:R-:W-:Y:S02]  /*1eed0*/  IMAD.MOV.U32 R51, RZ, RZ, R4 ;  /* 0x000000ffff337224 */ /* 0x001fe400078e0004 */
[----:B------:R-:W-:Y:S02]  /*1eee0*/  IMAD.MOV.U32 R50, RZ, RZ, R5 ;  /* 0x000000ffff327224 */ /* 0x000fe400078e0005 */
[----:B------:R-:W2:Y:S02]  /*1eef0*/  LDL.LU.64 R4, [R1+0x1ba0] ;  /* 0x001ba00001047983 */ /* 0x000ea40000300a00 */
[----:B--2---:R-:W-:Y:S06]  /*1ef00*/  HMMA.16816.F32.BF16 R32, R52, R4, R32 ;  /* 0x000000043420723c */ /* 0x004fec0000041820 */
[----:B------:R-:W-:-:S02]  /*1ef10*/  IMAD.MOV.U32 R57, RZ, RZ, R4 ;  /* 0x000000ffff397224 */ /* 0x000fc400078e0004 */
[----:B------:R-:W-:-:S15]  /*1ef20*/  IMAD.MOV.U32 R56, RZ, RZ, R5 ;  /* 0x000000ffff387224 */ /* 0x000fde00078e0005 */
[----:B------:R-:W-:Y:S04]  /*1ef30*/  STL.64 [R1+0x190], R32 ;  /* 0x0001902001007387 */ /* 0x000fe80000100a00 */
[----:B------:R0:W-:Y:S04]  /*1ef40*/  STL.64 [R1+0x198], R34 ;  /* 0x0001982201007387 */ /* 0x0001e80000100a00 */
[----:B0-----:R-:W2:Y:S04]  /*1ef50*/  LDL.LU.64 R34, [R1+0x1b98] ;  /* 0x001b980001227983 */ /* 0x001ea80000300a00 */
[----:B------:R-:W2:Y:S04]  /*1ef60*/  LDL.LU.64 R32, [R1+0x1b90] ;  /* 0x001b900001207983 */ /* 0x000ea80000300a00 */
[----:B------:R-:W4:Y:S04]  /*1ef70*/  LDL.LU.64 R6, [R1+0x1b88] ;  /* 0x001b880001067983 */ /* 0x000f280000300a00 */
[----:B------:R-:W3:Y:S02]  /*1ef80*/  LDL.LU.64 R4, [R1+0x1b80] ;  /* 0x001b800001047983 */ /* 0x000ee40000300a00 */
[----:B---3--:R-:W-:-:S15]  /*1ef90*/  HMMA.16816.F32.BF16 R8, R52, R4, R8 ;  /* 0x000000043408723c */ /* 0x008fde0000041808 */
[----:B------:R-:W-:-:S08]  /*1efa0*/  NOP ;  /* 0x0000000000007918 */ /* 0x000fd00000000000 */
[----:B------:R-:W-:Y:S04]  /*1efb0*/  STL.64 [R1+0x180], R8 ;  /* 0x0001800801007387 */ /* 0x000fe80000100a00 */
[----:B------:R0:W-:Y:S04]  /*1efc0*/  STL.64 [R1+0x188], R10 ;  /* 0x0001880a01007387 */ /* 0x0001e80000100a00 */
[----:B0-----:R-:W3:Y:S04]  /*1efd0*/  LDL.LU.64 R10, [R1+0x1b78] ;  /* 0x001b7800010a7983 */ /* 0x001ee80000300a00 */
[----:B------:R-:W2:Y:S04]  /*1efe0*/  LDL.LU.64 R8, [R1+0x1b70] ;  /* 0x001b700001087983 */ /* 0x000ea80000300a00 */
[----:B----4-:R-:W-:Y:S04]  /*1eff0*/  STL.64 [R1+0x1b00], R6 ;  /* 0x001b000601007387 */ /* 0x010fe80000100a00 */
[----:B------:R0:W-:Y:S04]  /*1f000*/  STL.64 [R1+0x1af8], R4 ;  /* 0x001af80401007387 */ /* 0x0001e80000100a00 */
[----:B0-----:R-:W4:Y:S04]  /*1f010*/  LDL.LU.64 R4, [R1+0x960] ;  /* 0x0009600001047983 */ /* 0x001f280000300a00 */
[----:B------:R-:W4:Y:S01]  /*1f020*/  LDL.LU.64 R6, [R1+0x968] ;  /* 0x0009680001067983 */ /* 0x000f220000300a00 */
[----:B--2---:R-:W-:-:S15]  /*1f030*/  HMMA.16816.F32.BF16 R12, R52, R8, R12 ;  /* 0x00000008340c723c */ /* 0x004fde000004180c */
[----:B------:R-:W-:-:S08]  /*1f040*/  NOP ;  /* 0x0000000000007918 */ /* 0x000fd00000000000 */
[----:B------:R-:W-:Y:S04]  /*1f050*/  STL.64 [R1+0x170], R12 ;  /* 0x0001700c01007387 */ /* 0x000fe80000100a00 */
[----:B------:R0:W-:Y:S04]  /*1f060*/  STL.64 [R1+0x178], R14 ;  /* 0x0001780e01007387 */ /* 0x0001e80000100a00 */
[----:B0-----:R-:W2:Y:S04]  /*1f070*/  LDL.LU.64 R14, [R1+0x1b68] ;  /* 0x001b6800010e7983 */ /* 0x001ea80000300a00 */
[----:B------:R-:W4:Y:S04]  /*1f080*/  LDL.LU.64 R12, [R1+0x1b60] ;  /* 0x001b6000010c7983 */ /* 0x000f280000300a00 */
[----:B---3--:R-:W-:Y:S04]  /*1f090*/  STL.64 [R1+0x1b18], R10 ;  /* 0x001b180a01007387 */ /* 0x008fe80000100a00 */
[----:B------:R0:W-:Y:S04]  /*1f0a0*/  STL.64 [R1+0x1b10], R8 ;  /* 0x001b100801007387 */ /* 0x0001e80000100a00 */
[----:B0-----:R-:W3:Y:S04]  /*1f0b0*/  LDL.LU.64 R8, [R1+0x970] ;  /* 0x0009700001087983 */ /* 0x001ee80000300a00 */
[----:B------:R-:W3:Y:S01]  /*1f0c0*/  LDL.LU.64 R10, [R1+0x978] ;  /* 0x00097800010a7983 */ /* 0x000ee20000300a00 */
[----:B------:R-:W-:Y:S01]  /*1f0d0*/  IMAD.MOV.U32 R48, RZ, RZ, R23 ;  /* 0x000000ffff307224 */ /* 0x000fe200078e0017 */
[C---:B----4-:R-:W-:Y:S06]  /*1f0e0*/  HMMA.16816.F32.BF16 R44, R52.reuse, R12, R44 ;  /* 0x0000000c342c723c */ /* 0x050fec000004182c */
[----:B---3--:R-:W-:-:S15]  /*1f0f0*/  HMMA.16816.F32.BF16 R8, R52, R16, R8 ;  /* 0x000000103408723c */ /* 0x008fde0000041808 */
[----:B------:R-:W-:-:S02]  /*1f100*/  NOP ;  /* 0x0000000000007918 */ /* 0x000fc40000000000 */
[----:B------:R-:W-:Y:S04]  /*1f110*/  STL.64 [R1+0x160], R44 ;  /* 0x0001602c01007387 */ /* 0x000fe80000100a00 */
[----:B------:R0:W-:Y:S04]  /*1f120*/  STL.64 [R1+0x168], R46 ;  /* 0x0001682e01007387 */ /* 0x0001e80000100a00 */
[----:B0-----:R-:W3:Y:S04]  /*1f130*/  LDL.LU.64 R46, [R1+0x1b58] ;  /* 0x001b5800012e7983 */ /* 0x001ee80000300a00 */
[----:B------:R-:W3:Y:S04]  /*1f140*/  LDL.LU.64 R44, [R1+0x1b50] ;  /* 0x001b5000012c7983 */ /* 0x000ee80000300a00 */
[----:B--2---:R-:W-:Y:S04]  /*1f150*/  STL.64 [R1+0x1b28], R14 ;  /* 0x001b280e01007387 */ /* 0x004fe80000100a00 */
[----:B------:R-:W-:Y:S04]  /*1f160*/  STL.64 [R1+0x1b20], R12 ;  /* 0x001b200c01007387 */ /* 0x000fe80000100a00 */
[----:B------:R-:W-:Y:S04]  /*1f170*/  STL.64 [R1+0x1ae8], R18 ;  /* 0x001ae81201007387 */ /* 0x000fe80000100a00 */
[----:B------:R0:W-:Y:S04]  /*1f180*/  STL.64 [R1+0x1ae0], R16 ;  /* 0x001ae01001007387 */ /* 0x0001e80000100a00 */
[----:B------:R1:W-:Y:S04]  /*1f190*/  STL.64 [R1+0x150], R8 ;  /* 0x0001500801007387 */ /* 0x0003e80000100a00 */
[----:B------:R2:W-:Y:S04]  /*1f1a0*/  STL.64 [R1+0x158], R10 ;  /* 0x0001580a01007387 */ /* 0x0005e80000100a00 */
[----:B------:R-:W4:Y:S01]  /*1f1b0*/  LDL.LU R23, [R1+0x1b48] ;  /* 0x001b480001177983 */ /* 0x000f220000300800 */
[----:B------:R-:W-:Y:S01]  /*1f1c0*/  HMMA.16816.F32.BF16 R4, R52, R20, R4 ;  /* 0x000000143404723c */ /* 0x000fe20000041804 */
[----:B------:R-:W-:-:S15]  /*1f1d0*/  IMAD.MOV.U32 R49, RZ, RZ, R31 ;  /* 0x000000ffff317224 */ /* 0x000fde00078e001f */
[----:B------:R-:W-:-:S07]  /*1f1e0*/  NOP ;  /* 0x0000000000007918 */ /* 0x000fce0000000000 */
[----:B------:R2:W-:Y:S04]  /*1f1f0*/  STL.64 [R1+0x140], R4 ;  /* 0x0001400401007387 */ /* 0x0005e80000100a00 */
[----:B------:R2:W-:Y:S04]  /*1f200*/  STL.64 [R1+0x148], R6 ;  /* 0x0001480601007387 */ /* 0x0005e80000100a00 */
[----:B------:R-:W3:Y:S04]  /*1f210*/  LDL.LU R31, [R1+0x1b44] ;  /* 0x001b4400011f7983 */ /* 0x000ee80000300800 */
[----:B0-----:R-:W3:Y:S04]  /*1f220*/  LDL.LU.64 R16, [R1+0x940] ;  /* 0x0009400001107983 */ /* 0x001ee80000300a00 */
[----:B------:R-:W3:Y:S04]  /*1f230*/  LDL.LU.64 R18, [R1+0x948] ;  /* 0x0009480001127983 */ /* 0x000ee80000300a00 */
[----:B------:R-:W3:Y:S04]  /*1f240*/  LDL.LU.64 R12, [R1+0x930] ;  /* 0x00093000010c7983 */ /* 0x000ee80000300a00 */
[----:B------:R-:W3:Y:S04]  /*1f250*/  LDL.LU.64 R14, [R1+0x938] ;  /* 0x00093800010e7983 */ /* 0x000ee80000300a00 */
[----:B-1----:R-:W3:Y:S04]  /*1f260*/  LDL.LU.64 R8, [R1+0x920] ;  /* 0x0009200001087983 */ /* 0x002ee80000300a00 */
[----:B--2---:R-:W2:Y:S04]  /*1f270*/  LDL.LU.64 R10, [R1+0x928] ;  /* 0x00092800010a7983 */ /* 0x004ea80000300a00 */
[----:B------:R-:W2:Y:S04]  /*1f280*/  LDL.LU.64 R4, [R1+0x870] ;  /* 0x0008700001047983 */ /* 0x000ea80000300a00 */
[----:B------:R-:W2:Y:S04]  /*1f290*/  LDL.LU.64 R6, [R1+0x878] ;  /* 0x0008780001067983 */ /* 0x000ea80000300a00 */
[----:B------:R-:W-:Y:S04]  /*1f2a0*/  STL.64 [R1+0x1b30], R48 ;  /* 0x001b303001007387 */ /* 0x000fe80000100a00 */
[----:B----4-:R-:W-:Y:S04]  /*1f2b0*/  STL.64 [R1+0x1ad8], R22 ;  /* 0x001ad81601007387 */ /* 0x010fe80000100a00 */
[----:B------:R0:W-:Y:S04]  /*1f2c0*/  STL.64 [R1+0x1ad0], R20 ;  /* 0x001ad01401007387 */ /* 0x0001e80000100a00 */
[----:B0-----:R-:W4:Y:S04]  /*1f2d0*/  LDL.LU.64 R20, [R1+0x950] ;  /* 0x0009500001147983 */ /* 0x001f280000300a00 */
[----:B------:R-:W4:Y:S01]  /*1f2e0*/  LDL.LU.64 R22, [R1+0x958] ;  /* 0x0009580001167983 */ /* 0x000f220000300a00 */
[C---:B---3--:R-:W-:Y:S06]  /*1f2f0*/  HMMA.16816.F32.BF16 R16, R52.reuse, R28, R16 ;  /* 0x0000001c3410723c */ /* 0x048fec0000041810 */
[C---:B------:R-:W-:Y:S06]  /*1f300*/  HMMA.16816.F32.BF16 R12, R52.reuse, R32, R12 ;  /* 0x00000020340c723c */ /* 0x040fec000004180c */
[C---:B--2---:R-:W-:Y:S06]  /*1f310*/  HMMA.16816.F32.BF16 R8, R52.reuse, R36, R8 ;  /* 0x000000243408723c */ /* 0x044fec0000041808 */
[----:B----4-:R-:W-:-:S15]  /*1f320*/  HMMA.16816.F32.BF16 R20, R52, R24, R20 ;  /* 0x000000183414723c */ /* 0x010fde0000041814 */
[----:B------:R-:W-:-:S08]  /*1f330*/  NOP ;  /* 0x0000000000007918 */ /* 0x000fd00000000000 */
[----:B------:R-:W-:Y:S04]  /*1f340*/  STL.64 [R1+0x130], R20 ;  /* 0x0001301401007387 */ /* 0x000fe80000100a00 */
[----:B------:R-:W-:Y:S04]  /*1f350*/  STL.64 [R1+0x138], R22 ;  /* 0x0001381601007387 */ /* 0x000fe80000100a00 */
[----:B------:R-:W-:Y:S04]  /*1f360*/  STL.64 [R1+0x1ac8], R26 ;  /* 0x001ac81a01007387 */ /* 0x000fe80000100a00 */
[----:B------:R0:W-:Y:S02]  /*1f370*/  STL.64 [R1+0x1ac0], R24 ;  /* 0x001ac01801007387 */ /* 0x0001e40000100a00 */
[----:B0-----:R-:W-:-:S02]  /*1f380*/  IMAD.MOV.U32 R24, RZ, RZ, R57 ;  /* 0x000000ffff187224 */ /* 0x001fc400078e0039 */
[----:B------:R-:W-:-:S05]  /*1f390*/  IMAD.MOV.U32 R25, RZ, RZ, R56 ;  /* 0x000000ffff197224 */ /* 0x000fca00078e0038 */
[----:B------:R0:W-:Y:S04]  /*1f3a0*/  STL.64 [R1+0x1b38], R24 ;  /* 0x001b381801007387 */ /* 0x0001e80000100a00 */
[----:B------:R-:W-:Y:S04]  /*1f3b0*/  STL.64 [R1+0x1ab8], R30 ;  /* 0x001ab81e01007387 */ /* 0x000fe80000100a00 */
[----:B------:R-:W-:Y:S04]  /*1f3c0*/  STL.64 [R1+0x1ab0], R28 ;  /* 0x001ab01c01007387 */ /* 0x000fe80000100a00 */
[----:B------:R-:W-:Y:S04]  /*1f3d0*/  STL.64 [R1+0x120], R16 ;  /* 0x0001201001007387 */ /* 0x000fe80000100a00 */
[----:B------:R-:W-:Y:S04]  /*1f3e0*/  STL.64 [R1+0x128], R18 ;  /* 0x0001281201007387 */ /* 0x000fe80000100a00 */
[----:B------:R-:W-:Y:S04]  /*1f3f0*/  STL.64 [R1+0x1aa8], R34 ;  /* 0x001aa82201007387 */ /* 0x000fe80000100a00 */
[----:B------:R-:W-:Y:S04]  /*1f400*/  STL.64 [R1+0x1aa0], R32 ;  /* 0x001aa02001007387 */ /* 0x000fe80000100a00 */
[----:B------:R1:W-:Y:S04]  /*1f410*/  STL.64 [R1+0x110], R12 ;  /* 0x0001100c01007387 */ /* 0x0003e80000100a00 */
[----:B------:R2:W-:Y:S04]  /*1f420*/  STL.64 [R1+0x118], R14 ;  /* 0x0001180e01007387 */ /* 0x0005e80000100a00 */
[----:B0-----:R-:W3:Y:S04]  /*1f430*/  LDL.LU.64 R24, [R1+0xa50] ;  /* 0x000a500001187983 */ /* 0x001ee80000300a00 */
[----:B------:R0:W-:Y:S04]  /*1f440*/  STL.64 [R1+0x100], R8 ;  /* 0x0001000801007387 */ /* 0x0001e80000100a00 */
[----:B------:R4:W-:Y:S04]  /*1f450*/  STL.64 [R1+0x108], R10 ;  /* 0x0001080a01007387 */ /* 0x0009e80000100a00 */
[----:B------:R-:W3:Y:S01]  /*1f460*/  LDL.LU.64 R26, [R1+0xa58] ;  /* 0x000a5800011a7983 */ /* 0x000ee20000300a00 */
[----:B------:R-:W-:-:S02]  /*1f470*/  IMAD.MOV.U32 R48, RZ, RZ, R59 ;  /* 0x000000ffff307224 */ /* 0x000fc400078e003b */
[----:B------:R-:W-:Y:S02]  /*1f480*/  IMAD.MOV.U32 R49, RZ, RZ, R58 ;  /* 0x000000ffff317224 */ /* 0x000fe400078e003a */
[----:B------:R-:W-:Y:S07]  /*1f490*/  HMMA.16816.F32.BF16 R56, R52, R40, R4 ;  /* 0x000000283438723c */ /* 0x000fee0000041804 */
[----:B------:R-:W-:Y:S02]  /*1f4a0*/  IMAD.MOV.U32 R52, RZ, RZ, R3 ;  /* 0x000000ffff347224 */ /* 0x000fe400078e0003 */
[----:B------:R-:W3:Y:S04]  /*1f4b0*/  LDL.LU R3, [R1+0x1b40] ;  /* 0x001b400001037983 */ /* 0x000ee80000300800 */
[----:B-1----:R-:W3:Y:S04]  /*1f4c0*/  LDL.LU.64 R12, [R1+0xa30] ;  /* 0x000a3000010c7983 */ /* 0x002ee80000300a00 */
[----:B--2---:R-:W2:Y:S04]  /*1f4d0*/  LDL.LU.64 R14, [R1+0xa38] ;  /* 0x000a3800010e7983 */ /* 0x004ea80000300a00 */
[----:B0-----:R-:W2:Y:S04]  /*1f4e0*/  LDL.LU.64 R8, [R1+0xa10] ;  /* 0x000a100001087983 */ /* 0x001ea80000300a00 */
[----:B----4-:R-:W4:Y:S04]  /*1f4f0*/  LDL.LU.64 R10, [R1+0xa18] ;  /* 0x000a1800010a7983 */ /* 0x010f280000300a00 */
[----:B------:R-:W4:Y:S04]  /*1f500*/  LDL.LU.64 R4, [R1+0x9e0] ;  /* 0x0009e00001047983 */ /* 0x000f280000300a00 */
[----:B------:R-:W4:Y:S04]  /*1f510*/  LDL.LU.64 R6, [R1+0x9e8] ;  /* 0x0009e80001067983 */ /* 0x000f280000300a00 */
[----:B------:R-:W4:Y:S04]  /*1f520*/  LDL.LU.64 R32, [R1+0x9c0] ;  /* 0x0009c00001207983 */ /* 0x000f280000300a00 */
[----:B------:R-:W4:Y:S04]  /*1f530*/  LDL.LU.64 R34, [R1+0x9c8] ;  /* 0x0009c80001227983 */ /* 0x000f280000300a00 */
[----:B------:R-:W4:Y:S04]  /*1f540*/  LDL.LU.64 R28, [R1+0x910] ;  /* 0x00091000011c7983 */ /* 0x000f280000300a00 */
[----:B------:R-:W4:Y:S04]  /*1f550*/  LDL.LU.64 R30, [R1+0x918] ;  /* 0x00091800011e7983 */ /* 0x000f280000300a00 */
[----:B------:R-:W4:Y:S04]  /*1f560*/  LDL.LU.64 R20, [R1+0x900] ;  /* 0x0009000001147983 */ /* 0x000f280000300a00 */
[----:B------:R-:W4:Y:S04]  /*1f570*/  LDL.LU.64 R22, [R1+0x908] ;  /* 0x0009080001167983 */ /* 0x000f280000300a00 */
[----:B------:R-:W-:Y:S04]  /*1f580*/  STL.64 [R1+0x17f8], R58 ;  /* 0x0017f83a01007387 */ /* 0x000fe80000100a00 */
[----:B------:R0:W-:Y:S04]  /*1f590*/  STL.64 [R1+0x17f0], R56 ;  /* 0x0017f03801007387 */ /* 0x0001e80000100a00 */
[----:B------:R-:W4:Y:S04]  /*1f5a0*/  LDL.LU.64 R16, [R1+0x8f0] ;  /* 0x0008f00001107983 */ /* 0x000f280000300a00 */
[----:B------:R-:W4:Y:S01]  /*1f5b0*/  LDL.LU.64 R18, [R1+0x8f8] ;  /* 0x0008f80001127983 */ /* 0x000f220000300a00 */
[----:B0-----:R-:W-:-:S02]  /*1f5c0*/  IMAD.MOV.U32 R56, RZ, RZ, R51 ;  /* 0x000000ffff387224 */ /* 0x001fc400078e0033 */
[----:B------:R-:W-:Y:S02]  /*1f5d0*/  IMAD.MOV.U32 R57, RZ, RZ, R50 ;  /* 0x000000ffff397224 */ /* 0x000fe400078e0032 */
[----:B---3--:R-:W-:Y:S01]  /*1f5e0*/  HMMA.16816.F32.BF16 R48, R44, R48, R24 ;  /* 0x000000302c30723c */ /* 0x008fe20000041818 */
[----:B------:R-:W3:-:S15]  /*1f5f0*/  LDL.LU.64 R24, [R1+0x1b38] ;  /* 0x001b380001187983 */ /* 0x000ede0000300a00 */
[----:B------:R-:W-:-:S07]  /*1f600*/  NOP ;  /* 0x0000000000007918 */ /* 0x000fce0000000000 */
[----:B------:R0:W-:Y:S04]  /*1f610*/  STL.64 [R1+0xf0], R48 ;  /* 0x0000f03001007387 */ /* 0x0001e80000100a00 */
[----:B------:R4:W-:Y:S04]  /*1f620*/  STL.64 [R1+0xf8], R50 ;  /* 0x0000f83201007387 */ /* 0x0009e80000100a00 */
[----:B0-----:R-:W4:Y:S01]  /*1f630*/  LDL.LU.64 R48, [R1+0x1b30] ;  /* 0x001b300001307983 */ /* 0x001f220000300a00 */
[----:B------:R-:W-:-:S07]  /*1f640*/  IMAD.MOV.U32 R53, RZ, RZ, R61 ;  /* 0x000000ffff357224 */ /* 0x000fce00078e003d */
[----:B--2---:R-:W-:Y:S01]  /*1f650*/  HMMA.16816.F32.BF16 R52, R44, R52, R12 ;  /* 0x000000342c34723c */ /* 0x004fe2000004180c */
[----:B------:R-:W2:Y:S04]  /*1f660*/  LDL.LU.64 R14, [R1+0x1b28] ;  /* 0x001b2800010e7983 */ /* 0x000ea80000300a00 */
[----:B------:R-:W2:-:S15]  /*1f670*/  LDL.LU.64 R12, [R1+0x1b20] ;  /* 0x001b2000010c7983 */ /* 0x000e9e0000300a00 */
[----:B------:R-:W-:-:S03]  /*1f680*/  NOP ;  /* 0x0000000000007918 */ /* 0x000fc60000000000 */
[----:B------:R-:W-:Y:S04]  /*1f690*/  STL.64 [R1+0xe0], R52 ;  /* 0x0000e03401007387 */ /* 0x000fe80000100a00 */
[----:B------:R-:W-:Y:S04]  /*1f6a0*/  STL.64 [R1+0xe8], R54 ;  /* 0x0000e83601007387 */ /* 0x000fe80000100a00 */
[----:B------:R-:W-:Y:S01]  /*1f6b0*/  LDSM.16.MT88.4 R52, [R60+UR4+0x80] ;  /* 0x000080043c34783b */ /* 0x000fe20008004200 */
[----:B----4-:R-:W-:Y:S03]  /*1f6c0*/  HMMA.16816.F32.BF16 R48, R44, R48, R8 ;  /* 0x000000302c30723c */ /* 0x010fe60000041808 */
[----:B------:R-:W4:Y:S04]  /*1f6d0*/  LDL.LU.64 R10, [R1+0x1b18] ;  /* 0x001b1800010a7983 */ /* 0x000f280000300a00 */
[----:B------:R-:W2:-:S15]  /*1f6e0*/  LDL.LU.64 R8, [R1+0x1b10] ;  /* 0x001b100001087983 */ /* 0x000e9e0000300a00 */
[----:B------:R-:W-:-:S01]  /*1f6f0*/  NOP ;  /* 0x0000000000007918 */ /* 0x000fc20000000000 */
[----:B------:R0:W-:Y:S04]  /*1f700*/  STL.64 [R1+0xd0], R48 ;  /* 0x0000d03001007387 */ /* 0x0001e80000100a00 */
[----:B------:R-:W-:Y:S04]  /*1f710*/  STL.64 [R1+0xd8], R50 ;  /* 0x0000d83201007387 */ /* 0x000fe80000100a00 */
[----:B0-----:R-:W3:Y:S01]  /*1f720*/  LDL.LU.64 R48, [R1+0x1b08] ;  /* 0x001b080001307983 */ /* 0x001ee20000300a00 */
[C---:B------:R-:W-:Y:S06]  /*1f730*/  HMMA.16816.F32.BF16 R32, R44.reuse, R56, R32 ;  /* 0x000000382c20723c */ /* 0x040fec0000041820 */
[----:B---3--:R-:W-:-:S15]  /*1f740*/  HMMA.16816.F32.BF16 R4, R44, R48, R4 ;  /* 0x000000302c04723c */ /* 0x008fde0000041804 */
[----:B------:R-:W-:-:S08]  /*1f750*/  NOP ;  /* 0x0000000000007918 */ /* 0x000fd00000000000 */
[----:B------:R-:W-:Y:S04]  /*1f760*/  STL.64 [R1+0xc0], R4 ;  /* 0x0000c00401007387 */ /* 0x000fe80000100a00 */
[----:B------:R0:W-:Y:S04]  /*1f770*/  STL.64 [R1+0xc8], R6 ;  /* 0x0000c80601007387 */ /* 0x0001e80000100a00 */
[----:B0-----:R-:W3:Y:S04]  /*1f780*/  LDL.LU.64 R6, [R1+0x1b00] ;  /* 0x001b000001067983 */ /* 0x001ee80000300a00 */
[----:B------:R-:W4:Y:S01]  /*1f790*/  LDL.LU.64 R4, [R1+0x1af8] ;  /* 0x001af80001047983 */ /* 0x000f220000300a00 */
[----:B------:R-:W-:-:S02]  /*1f7a0*/  IMAD.MOV.U32 R61, RZ, RZ, R48 ;  /* 0x000000ffff3d7224 */ /* 0x000fc400078e0030 */
[----:B------:R-:W-:Y:S02]  /*1f7b0*/  IMAD.MOV.U32 R60, RZ, RZ, R49 ;  /* 0x000000ffff3c7224 */ /* 0x000fe400078e0031 */
[----:B------:R0:W1:Y:S01]  /*1f7c0*/  LDSM.16.MT88.4 R48, [R42+UR4+0x80] ;  /* 0x000080042a30783b */ /* 0x0000620008004200 */
[C---:B------:R-:W-:Y:S03]  /*1f7d0*/  HMMA.16816.F32.BF16 R24, R44.reuse, R24, R28 ;  /* 0x000000182c18723c */ /* 0x040fe6000004181c */
[----:B------:R-:W-:Y:S04]  /*1f7e0*/  STL.64 [R1+0x1a98], R56 ;  /* 0x001a983801007387 */ /* 0x000fe80000100a00 */
[----:B------:R-:W-:Y:S04]  /*1f7f0*/  STL.64 [R1+0xb0], R32 ;  /* 0x0000b02001007387 */ /* 0x000fe80000100a00 */
[----:B------:R-:W-:Y:S04]  /*1f800*/  STL.64 [R1+0xb8], R34 ;  /* 0x0000b82201007387 */ /* 0x000fe80000100a00 */
[----:B0-----:R-:W2:Y:S04]  /*1f810*/  LDL.LU R42, [R1+0x1af0] ;  /* 0x001af000012a7983 */ /* 0x001ea80000300800 */
[----:B-1----:R-:W-:Y:S04]  /*1f820*/  STL.64 [R1+0x1a28], R50 ;  /* 0x001a283201007387 */ /* 0x002fe80000100a00 */
[----:B------:R-:W-:Y:S04]  /*1f830*/  STL.64 [R1+0x1a20], R48 ;  /* 0x001a203001007387 */ /* 0x000fe80000100a00 */
[----:B---3--:R-:W-:Y:S01]  /*1f840*/  STL.64 [R1+0x1a80], R6 ;  /* 0x001a800601007387 */ /* 0x008fe20000100a00 */
[C---:B----4-:R-:W-:Y:S03]  /*1f850*/  HMMA.16816.F32.BF16 R20, R44.reuse, R4, R20 ;  /* 0x000000042c14723c */ /* 0x050fe60000041814 */
[----:B------:R-:W-:Y:S04]  /*1f860*/  STL.64 [R1+0xa0], R24 ;  /* 0x0000a01801007387 */ /* 0x000fe80000100a00 */
[----:B------:R-:W-:Y:S04]  /*1f870*/  STL.64 [R1+0xa8], R26 ;  /* 0x0000a81a01007387 */ /* 0x000fe80000100a00 */
[----:B------:R2:W-:Y:S02]  /*1f880*/  STL.64 [R1+0x1a78], R4 ;  /* 0x001a780401007387 */ /* 0x0005e40000100a00 */
[C---:B--2---:R-:W-:Y:S10]  /*1f890*/  HMMA.16816.F32.BF16 R4, R44.reuse, R8, R16 ;  /* 0x000000082c04723c */ /* 0x044ff40000041810 */
[----:B------:R0:W-:Y:S04]  /*1f8a0*/  STL.64 [R1+0x90], R20 ;  /* 0x0000901401007387 */ /* 0x0001e80000100a00 */
[----:B------:R1:W-:Y:S04]  /*1f8b0*/  STL.64 [R1+0x98], R22 ;  /* 0x0000981601007387 */ /* 0x0003e80000100a00 */
[----:B------:R-:W2:Y:S04]  /*1f8c0*/  LDL.LU.64 R16, [R1+0x8e0] ;  /* 0x0008e00001107983 */ /* 0x000ea80000300a00 */
[----:B------:R-:W2:Y:S04]  /*1f8d0*/  LDL.LU.64 R18, [R1+0x8e8] ;  /* 0x0008e80001127983 */ /* 0x000ea80000300a00 */
[----:B------:R3:W-:Y:S04]  /*1f8e0*/  STL.64 [R1+0x250], R4 ;  /* 0x0002500401007387 */ /* 0x0007e80000100a00 */
[----:B------:R-:W-:Y:S04]  /*1f8f0*/  STL.64 [R1+0x258], R6 ;  /* 0x0002580601007387 */ /* 0x000fe80000100a00 */
[----:B0-----:R-:W4:Y:S04]  /*1f900*/  LDL.LU.64 R20, [R1+0x8d0] ;  /* 0x0008d00001147983 */ /* 0x001f280000300a00 */
[----:B-1----:R-:W4:Y:S04]  /*1f910*/  LDL.LU.64 R22, [R1+0x8d8] ;  /* 0x0008d80001167983 */ /* 0x002f280000300a00 */
        /* <DEDUP_REMOVED lines=10> */
[----:B---3--:R-:W3:Y:S04]  /*1f9c0*/  LDL.LU.64 R4, [R1+0x30] ;  /* 0x0000300001047983 */ /* 0x008ee80000300a00 */
[----:B---3--:R0:W-:Y:S04]  /*1f9d0*/  STL.64 [R1+0x1a88], R4 ;  /* 0x001a880401007387 */ /* 0x0081e80000100a00 */
[----:B0-----:R-:W3:Y:S04]  /*1f9e0*/  LDL.LU.64 R4, [R1+0x880] ;  /* 0x0008800001047983 */ /* 0x001ee80000300a00 */
[----:B------:R-:W3:Y:S04]  /*1f9f0*/  LDL.LU.64 R6, [R1+0x888] ;  /* 0x0008880001067983 */ /* 0x000ee80000300a00 */
[----:B------:R-:W-:Y:S04]  /*1fa00*/  STL.64 [R1+0x1a70], R10 ;  /* 0x001a700a01007387 */ /* 0x000fe80000100a00 */
[----:B------:R0:W-:Y:S04]  /*1fa10*/  STL.64 [R1+0x1a68], R8 ;  /* 0x001a680801007387 */ /* 0x0001e80000100a00 */
[----:B0-----:R-:W4:Y:S01]  /*1fa20*/  LDL.LU.64 R8, [R1+0x40] ;  /* 0x0000400001087983 */ /* 0x001f220000300a00 */
[----:B--2---:R-:W-:Y:S03]  /*1fa30*/  HMMA.16816.F32.BF16 R16, R44, R12, R16 ;  /* 0x0000000c2c10723c */ /* 0x004fe60000041810 */
[----:B----4-:R0:W-:Y:S04]  /*1fa40*/  STL.64 [R1+0x1a90], R8 ;  /* 0x001a900801007387 */ /* 0x0101e80000100a00 */
[----:B0-----:R-:W2:-:S15]  /*1fa50*/  LDL.LU.64 R8, [R1+0x50] ;  /* 0x0000500001087983 */ /* 0x001e9e0000300a00 */
[----:B------:R-:W-:-:S01]  /*1fa60*/  NOP ;  /* 0x0000000000007918 */ /* 0x000fc20000000000 */
[----:B------:R-:W-:Y:S04]  /*1fa70*/  STL.64 [R1+0x240], R16 ;  /* 0x0002401001007387 */ /* 0x000fe80000100a00 */
[----:B------:R0:W-:Y:S04]  /*1fa80*/  STL.64 [R1+0x248], R18 ;  /* 0x0002481201007387 */ /* 0x0001e80000100a00 */
[----:B0-----:R-:W4:Y:S04]  /*1fa90*/  LDL.LU.64 R18, [R1+0x1ae8] ;  /* 0x001ae80001127983 */ /* 0x001f280000300a00 */
[----:B------:R-:W3:Y:S02]  /*1faa0*/  LDL.LU.64 R16, [R1+0x1ae0] ;  /* 0x001ae00001107983 */ /* 0x000ee40000300a00 */
[----:B---3--:R-:W-:-:S15]  /*1fab0*/  HMMA.16816.F32.BF16 R20, R44, R16, R20 ;  /* 0x000000102c14723c */ /* 0x008fde0000041814 */
[----:B------:R-:W-:-:S08]  /*1fac0*/  NOP ;  /* 0x0000000000007918 */ /* 0x000fd00000000000 */
[----:B------:R-:W-:Y:S04]  /*1fad0*/  STL.64 [R1+0x230], R20 ;  /* 0x0002301401007387 */ /* 0x000fe80000100a00 */
[----:B------:R0:W-:Y:S04]  /*1fae0*/  STL.64 [R1+0x238], R22 ;  /* 0x0002381601007387 */ /* 0x0001e80000100a00 */
[----:B0-----:R-:W3:Y:S04]  /*1faf0*/  LDL.LU.64 R22, [R1+0x1ad8] ;  /* 0x001ad80001167983 */ /* 0x001ee80000300a00 */
[----:B------:R-:W2:Y:S02]  /*1fb00*/  LDL.LU.64 R20, [R1+0x1ad0] ;  /* 0x001ad00001147983 */ /* 0x000ea40000300a00 */
[----:B--2---:R-:W-:-:S15]  /*1fb10*/  HMMA.16816.F32.BF16 R24, R44, R20, R24 ;  /* 0x000000142c18723c */ /* 0x004fde0000041818 */
[----:B------:R-:W-:-:S08]  /*1fb20*/  NOP ;  /* 0x0000000000007918 */ /* 0x000fd00000000000 */
[----:B------:R-:W-:Y:S04]  /*1fb30*/  STL.64 [R1+0x220], R24 ;  /* 0x0002201801007387 */ /* 0x000fe80000100a00 */
[----:B------:R0:W-:Y:S04]  /*1fb40*/  STL.64 [R1+0x228], R26 ;  /* 0x0002281a01007387 */ /* 0x0001e80000100a00 */
[----:B0-----:R-:W2:Y:S04]  /*1fb50*/  LDL.LU.64 R26, [R1+0x1ac8] ;  /* 0x001ac800011a7983 */ /* 0x001ea80000300a00 */
[----:B------:R-:W4:Y:S02]  /*1fb60*/  LDL.LU.64 R24, [R1+0x1ac0] ;  /* 0x001ac00001187983 */ /* 0x000f240000300a00 */
[----:B----4-:R-:W-:-:S15]  /*1fb70*/  HMMA.16816.F32.BF16 R28, R44, R24, R28 ;  /* 0x000000182c1c723c */ /* 0x010fde000004181c */
[----:B------:R-:W-:-:S08]  /*1fb80*/  NOP ;  /* 0x0000000000007918 */ /* 0x000fd00000000000 */
        /* <DEDUP_REMOVED lines=9> */
[----:B------:R-:W2:Y:S01]  /*1fc20*/  LDL.LU.64 R32, [R1+0x1aa0] ;  /* 0x001aa00001207983 */ /* 0x000ea20000300a00 */
[C---:B------:R-:W-:Y:S06]  /*1fc30*/  HMMA.16816.F32.BF16 R4, R44.reuse, R36, R4 ;  /* 0x000000242c04723c */ /* 0x040fec0000041804 */
[----:B--2---:R-:W-:-:S15]  /*1fc40*/  HMMA.16816.F32.BF16 R56, R44, R32, R56 ;  /* 0x000000202c38723c */ /* 0x004fde0000041838 */
[----:B------:R-:W-:-:S08]  /*1fc50*/  NOP ;  /* 0x0000000000007918 */ /* 0x000fd00000000000 */
[----:B------:R0:W-:Y:S04]  /*1fc60*/  STL.64 [R1+0x1f0], R56 ;  /* 0x0001f03801007387 */ /* 0x0001e80000100a00 */
[----:B------:R1:W-:Y:S04]  /*1fc70*/  STL.64 [R1+0x1f8], R58 ;  /* 0x0001f83a01007387 */ /* 0x0003e80000100a00 */
[----:B0-----:R-:W2:Y:S04]  /*1fc80*/  LDL.LU.64 R56, [R1+0x340] ;  /* 0x0003400001387983 */ /* 0x001ea80000300a00 */
[----:B-1----:R-:W2:Y:S04]  /*1fc90*/  LDL.LU.64 R58, [R1+0x348] ;  /* 0x00034800013a7983 */ /* 0x002ea80000300a00 */
[----:B---3--:R-:W-:Y:S04]  /*1fca0*/  STL.64 [R1+0x1a58], R34 ;  /* 0x001a582201007387 */ /* 0x008fe80000100a00 */
[----:B------:R0:W-:Y:S04]  /*1fcb0*/  STL.64 [R1+0x1a50], R32 ;  /* 0x001a502001007387 */ /* 0x0001e80000100a00 */
[----:B0-----:R-:W3:Y:S04]  /*1fcc0*/  LDL.LU.64 R32, [R1] ;  /* 0x0000000001207983 */ /* 0x001ee80000300a00 */
[----:B------:R0:W-:Y:S04]  /*1fcd0*/  STL.64 [R1+0x1e0], R4 ;  /* 0x0001e00401007387 */ /* 0x0001e80000100a00 */
[----:B------:R1:W-:Y:S04]  /*1fce0*/  STL.64 [R1+0x1e8], R6 ;  /* 0x0001e80601007387 */ /* 0x0003e80000100a00 */
[----:B0-----:R-:W4:Y:S04]  /*1fcf0*/  LDL.LU.64 R4, [R1+0x330] ;  /* 0x0003300001047983 */ /* 0x001f280000300a00 */
[----:B-1----:R-:W4:Y:S04]  /*1fd00*/  LDL.LU.64 R6, [R1+0x338] ;  /* 0x0003380001067983 */ /* 0x002f280000300a00 */
[----:B------:R-:W-:Y:S04]  /*1fd10*/  STL.64 [R1+0x1a48], R38 ;  /* 0x001a482601007387 */ /* 0x000fe80000100a00 */
[----:B------:R0:W-:Y:S02]  /*1fd20*/  STL.64 [R1+0x1a40], R36 ;  /* 0x001a402401007387 */ /* 0x0001e40000100a00 */
[----:B0-----:R-:W-:Y:S02]  /*1fd30*/  HMMA.16816.F32.BF16 R36, R44, R40, R48 ;  /* 0x000000282c24723c */ /* 0x001fe40000041830 */
[----:B------:R-:W3:Y:S04]  /*1fd40*/  LDL.LU.64 R48, [R1+0x310] ;  /* 0x0003100001307983 */ /* 0x000ee80000300a00 */
[----:B------:R-:W3:-:S15]  /*1fd50*/  LDL.LU.64 R50, [R1+0x318] ;  /* 0x0003180001327983 */ /* 0x000ede0000300a00 */
[----:B------:R-:W-:-:S02]  /*1fd60*/  NOP ;  /* 0x0000000000007918 */ /* 0x000fc40000000000 */
[----:B------:R-:W-:Y:S04]  /*1fd70*/  STL.64 [R1+0x80], R36 ;  /* 0x0000802401007387 */ /* 0x000fe80000100a00 */
[----:B------:R-:W-:Y:S04]  /*1fd80*/  STL.64 [R1+0x88], R38 ;  /* 0x0000882601007387 */ /* 0x000fe80000100a00 */
[----:B------:R-:W-:Y:S04]  /*1fd90*/  STL.64 [R1+0x1a38], R42 ;  /* 0x001a382a01007387 */ /* 0x000fe80000100a00 */
[----:B------:R0:W-:Y:S04]  /*1fda0*/  STL.64 [R1+0x1a30], R40 ;  /* 0x001a302801007387 */ /* 0x0001e80000100a00 */
[----:B0-----:R-:W3:Y:S04]  /*1fdb0*/  LDL.LU.64 R40, [R1+0x320] ;  /* 0x0003200001287983 */ /* 0x001ee80000300a00 */
[----:B------:R-:W3:Y:S04]  /*1fdc0*/  LDL.LU.64 R42, [R1+0x328] ;  /* 0x00032800012a7983 */ /* 0x000ee80000300a00 */
[----:B------:R-:W3:Y:S04]  /*1fdd0*/  LDL.LU.64 R36, [R1+0x2f0] ;  /* 0x0002f00001247983 */ /* 0x000ee80000300a00 */
[----:B------:R-:W3:Y:S01]  /*1fde0*/  LDL.LU.64 R38, [R1+0x2f8] ;  /* 0x0002f80001267983 */ /* 0x000ee20000300a00 */
[----:B--2---:R-:W-:-:S15]  /*1fdf0*/  HMMA.16816.F32.BF16 R56, R52, R8, R56 ;  /* 0x000000083438723c */ /* 0x004fde0000041838 */
[----:B------:R-:W-:-:S08]  /*1fe00*/  NOP ;  /* 0x0000000000007918 */ /* 0x000fd00000000000 */
[----:B------:R0:W-:Y:S04]  /*1fe10*/  STL.64 [R1+0x340], R56 ;  /* 0x0003403801007387 */ /* 0x0001e80000100a00 */
[----:B------:R1:W-:Y:S04]  /*1fe20*/  STL.64 [R1+0x348], R58 ;  /* 0x0003483a01007387 */ /* 0x0003e80000100a00 */
[----:B0-----:R-:W2:Y:S01]  /*1fe30*/  LDL.LU.64 R56, [R1+0x1a98] ;  /* 0x001a980001387983 */ /* 0x001ea20000300a00 */
[----:B-1----:R-:W-:Y:S02]  /*1fe40*/  IMAD.MOV.U32 R59, RZ, RZ, R8 ;  /* 0x000000ffff3b7224 */ /* 0x002fe400078e0008 */
[----:B------:R-:W-:-:S02]  /*1fe50*/  IMAD.MOV.U32 R58, RZ, RZ, R9 ;  /* 0x000000ffff3a7224 */ /* 0x000fc400078e0009 */
[----:B------:R-:W4:Y:S02]  /*1fe60*/  LDL.LU.64 R8, [R1+0x1a90] ;  /* 0x001a900001087983 */ /* 0x000f240000300a00 */
[----:B----4-:R-:W-:-:S15]  /*1fe70*/  HMMA.16816.F32.BF16 R4, R52, R8, R4 ;  /* 0x000000083404723c */ /* 0x010fde0000041804 */
[----:B------:R-:W-:-:S08]  /*1fe80*/  NOP ;  /* 0x0000000000007918 */ /* 0x000fd00000000000 */
[----:B------:R0:W-:Y:S04]  /*1fe90*/  STL.64 [R1+0x330], R4 ;  /* 0x0003300401007387 */ /* 0x0001e80000100a00 */
[----:B------:R1:W-:Y:S04]  /*1fea0*/  STL.64 [R1+0x338], R6 ;  /* 0x0003380601007387 */ /* 0x0003e80000100a00 */
[----:B0-----:R-:W4:Y:S01]  /*1feb0*/  LDL.LU.64 R4, [R1+0x1a88] ;  /* 0x001a880001047983 */ /* 0x001f220000300a00 */
[----:B------:R-:W-:Y:S02]  /*1fec0*/  IMAD.MOV.U32 R44, RZ, RZ, R61 ;  /* 0x000000ffff2c7224 */ /* 0x000fe400078e003d */
[----:B------:R-:W-:-:S07]  /*1fed0*/  IMAD.MOV.U32 R45, RZ, RZ, R60 ;  /* 0x000000ffff2d7224 */ /* 0x000fce00078e003c */
[C---:B---3--:R-:W-:Y:S01]  /*1fee0*/  HMMA.16816.F32.BF16 R48, R52.reuse, R44, R48 ;  /* 0x0000002c3430723c */ /* 0x048fe20000041830 */
[----:B------:R-:W-:Y:S02]  /*1fef0*/  IMAD.MOV.U32 R60, RZ, RZ, R8 ;  /* 0x000000ffff3c7224 */ /* 0x000fe400078e0008 */
[----:B------:R-:W-:Y:S02]  /*1ff00*/  IMAD.MOV.U32 R61, RZ, RZ, R9 ;  /* 0x000000ffff3d7224 */ /* 0x000fe400078e0009 */
[----:B------:R-:W3:Y:S04]  /*1ff10*/  LDL.LU.64 R8, [R1+0x2e0] ;  /* 0x0002e00001087983 */ /* 0x000ee80000300a00 */
[----:B------:R-:W3:Y:S01]  /*1ff20*/  LDL.LU.64 R10, [R1+0x2e8] ;  /* 0x0002e800010a7983 */ /* 0x000ee20000300a00 */
[----:B----4-:R-:W-:-:S15]  /*1ff30*/  HMMA.16816.F32.BF16 R40, R52, R4, R40 ;  /* 0x000000043428723c */ /* 0x010fde0000041828 */
[----:B------:R-:W-:-:S08]  /*1ff40*/  NOP ;  /* 0x0000000000007918 */ /* 0x000fd00000000000 */
[----:B------:R0:W-:Y:S04]  /*1ff50*/  STL.64 [R1+0x320], R40 ;  /* 0x0003202801007387 */ /* 0x0001e80000100a00 */
[----:B------:R-:W-:Y:S04]  /*1ff60*/  STL.64 [R1+0x328], R42 ;  /* 0x0003282a01007387 */ /* 0x000fe80000100a00 */
[----:B-1----:R-:W4:Y:S01]  /*1ff70*/  LDL.LU.64 R6, [R1+0x1a80] ;  /* 0x001a800001067983 */ /* 0x002f220000300a00 */
[----:B0-----:R-:W-:Y:S02]  /*1ff80*/  IMAD.MOV.U32 R41, RZ, RZ, R4 ;  /* 0x000000ffff297224 */ /* 0x001fe400078e0004 */
[----:B------:R-:W-:-:S02]  /*1ff90*/  IMAD.MOV.U32 R40, RZ, RZ, R5 ;  /* 0x000000ffff287224 */ /* 0x000fc400078e0005 */
[----:B------:R-:W3:Y:S04]  /*1ffa0*/  LDL.LU.64 R4, [R1+0x1a78] ;  /* 0x001a780001047983 */ /* 0x000ee80000300a00 */
[----:B------:R0:W-:Y:S04]  /*1ffb0*/  STL.64 [R1+0x310], R48 ;  /* 0x0003103001007387 */ /* 0x0001e80000100a00 */
[----:B------:R1:W-:Y:S04]  /*1ffc0*/  STL.64 [R1+0x318], R50 ;  /* 0x0003183201007387 */ /* 0x0003e80000100a00 */
[----:B0-----:R-:W4:Y:S04]  /*1ffd0*/  LDL.LU.64 R48, [R1+0x2c0] ;  /* 0x0002c00001307983 */ /* 0x001f280000300a00 */
[----:B-1----:R-:W4:Y:S04]  /*1ffe0*/  LDL.LU.64 R50, [R1+0x2c8] ;  /* 0x0002c80001327983 */ /* 0x002f280000300a00 */
[----:B------:R0:W-:Y:S04]  /*1fff0*/  STL.64 [R1+0x1a18], R44 ;  /* 0x001a182c01007387 */ /* 0x0001e80000100a00 */
[----:B0-----:R-:W2:Y:S04]  /*20000*/  LDL.LU.64 R44, [R1+0x300] ;  /* 0x00030000012c7983 */ /* 0x001ea80000300a00 */
[----:B------:R-:W2:Y:S01]  /*20010*/  LDL.LU.64 R46, [R1+0x308] ;  /* 0x00030800012e7983 */ /* 0x000ea20000300a00 */
[C---:B------:R-:W-:Y:S06]  /*20020*/  HMMA.16816.F32.BF16 R36, R52.reuse, R32, R36 ;  /* 0x000000203424723c */ /* 0x040fec0000041824 */
[C---:B---3--:R-:W-:Y:S06]  /*20030*/  HMMA.16816.F32.BF16 R8, R52.reuse, R4, R8 ;  /* 0x000000043408723c */ /* 0x048fec0000041808 */
[----:B--2---:R-:W-:-:S15]  /*20040*/  HMMA.16816.F32.BF16 R44, R52, R56, R44 ;  /* 0x00000038342c723c */ /* 0x004fde000004182c */
[----:B------:R-:W-:-:S08]  /*20050*/  NOP ;  /* 0x0000000000007918 */ /* 0x000fd00000000000 */
[----:B------:R0:W-:Y:S04]  /*20060*/  STL.64 [R1+0x300], R44 ;  /* 0x0003002c01007387 */ /* 0x0001e80000100a00 */
[----:B------:R-:W-:Y:S04]  /*20070*/  STL.64 [R1+0x308], R46 ;  /* 0x0003082e01007387 */ /* 0x000fe80000100a00 */
[----:B------:R1:W-:Y:S04]  /*20080*/  STL.64 [R1+0x2f0], R36 ;  /* 0x0002f02401007387 */ /* 0x0003e80000100a00 */
[----:B------:R2:W-:Y:S01]  /*20090*/  STL.64 [R1+0x2f8], R38 ;  /* 0x0002f82601007387 */ /* 0x0005e20000100a00 */
[----:B0-----:R-:W-:-:S02]  /*200a0*/  IMAD.MOV.U32 R45, RZ, RZ, R32 ;  /* 0x000000ffff2d7224 */ /* 0x001fc400078e0020 */
[----:B------:R-:W-:Y:S01]  /*200b0*/  IMAD.MOV.U32 R44, RZ, RZ, R33 ;  /* 0x000000ffff2c7224 */ /* 0x000fe200078e0021 */
[----:B-1----:R-:W3:Y:S04]  /*200c0*/  LDL.LU.64 R36, [R1+0x2b0] ;  /* 0x0002b00001247983 */ /* 0x002ee80000300a00 */
[----:B--2---:R-:W3:Y:S04]  /*200d0*/  LDL.LU.64 R38, [R1+0x2b8] ;  /* 0x0002b80001267983 */ /* 0x004ee80000300a00 */
[----:B------:R-:W2:Y:S04]  /*200e0*/  LDL.LU.64 R32, [R1+0x2a0] ;  /* 0x0002a00001207983 */ /* 0x000ea80000300a00 */
[----:B------:R-:W2:Y:S04]  /*200f0*/  LDL.LU.64 R34, [R1+0x2a8] ;  /* 0x0002a80001227983 */ /* 0x000ea80000300a00 */
[----:B------:R-:W-:Y:S04]  /*20100*/  STL.64 [R1+0x2e0], R8 ;  /* 0x0002e00801007387 */ /* 0x000fe80000100a00 */
[----:B------:R0:W-:Y:S04]  /*20110*/  STL.64 [R1+0x2e8], R10 ;  /* 0x0002e80a01007387 */ /* 0x0001e80000100a00 */
[----:B0-----:R-:W3:Y:S04]  /*20120*/  LDL.LU.64 R10, [R1+0x1a70] ;  /* 0x001a7000010a7983 */ /* 0x001ee80000300a00 */
[----:B------:R-:W2:Y:S04]  /*20130*/  LDL.LU.64 R8, [R1+0x1a68] ;  /* 0x001a680001087983 */ /* 0x000ea80000300a00 */
[----:B----4-:R-:W-:Y:S04]  /*20140*/  STL.64 [R1+0x1a00], R6 ;  /* 0x001a000601007387 */ /* 0x010fe80000100a00 */
[----:B------:R0:W-:Y:S04]  /*20150*/  STL.64 [R1+0x19f8], R4 ;  /* 0x0019f80401007387 */ /* 0x0001e80000100a00 */
[----:B0-----:R-:W2:Y:S04]  /*20160*/  LDL.LU.64 R4, [R1+0x2d0] ;  /* 0x0002d00001047983 */ /* 0x001ea80000300a00 */
[----:B------:R-:W2:Y:S02]  /*20170*/  LDL.LU.64 R6, [R1+0x2d8] ;  /* 0x0002d80001067983 */ /* 0x000ea40000300a00 */
[----:B--2---:R-:W-:-:S15]  /*20180*/  HMMA.16816.F32.BF16 R4, R52, R8, R4 ;  /* 0x000000083404723c */ /* 0x004fde0000041804 */
[----:B------:R-:W-:-:S08]  /*20190*/  NOP ;  /* 0x0000000000007918 */ /* 0x000fd00000000000 */
[----:B------:R0:W-:Y:S04]  /*201a0*/  STL.64 [R1+0x2d0], R4 ;  /* 0x0002d00401007387 */ /* 0x0001e80000100a00 */
[----:B------:R1:W-:Y:S04]  /*201b0*/  STL.64 [R1+0x2d8], R6 ;  /* 0x0002d80601007387 */ /* 0x0003e80000100a00 */
[----:B0-----:R-:W2:Y:S04]  /*201c0*/  LDL.LU.64 R4, [R1+0x290] ;  /* 0x0002900001047983 */ /* 0x001ea80000300a00 */
[----:B-1----:R-:W2:Y:S04]  /*201d0*/  LDL.LU.64 R6, [R1+0x298] ;  /* 0x0002980001067983 */ /* 0x002ea80000300a00 */
[----:B---3--:R-:W-:Y:S04]  /*201e0*/  STL.64 [R1+0x19f0], R10 ;  /* 0x0019f00a01007387 */ /* 0x008fe80000100a00 */
[----:B------:R0:W-:Y:S02]  /*201f0*/  STL.64 [R1+0x19e8], R8 ;  /* 0x0019e80801007387 */ /* 0x0001e40000100a00 */
[----:B0-----:R-:W-:Y:S02]  /*20200*/  HMMA.16816.F32.BF16 R8, R52, R12, R48 ;  /* 0x0000000c3408723c */ /* 0x001fe40000041830 */
[----:B------:R-:W-:Y:S04]  /*20210*/  STL.64 [R1+0x1a10], R14 ;  /* 0x001a100e01007387 */ /* 0x000fe80000100a00 */
[----:B------:R-:W-:-:S15]  /*20220*/  STL.64 [R1+0x1a08], R12 ;  /* 0x001a080c01007387 */ /* 0x000fde0000100a00 */
[----:B------:R-:W-:-:S02]  /*20230*/  NOP ;  /* 0x0000000000007918 */ /* 0x000fc40000000000 */
[----:B------:R-:W-:Y:S04]  /*20240*/  STL.64 [R1+0x2c0], R8 ;  /* 0x0002c00801007387 */ /* 0x000fe80000100a00 */
[----:B------:R0:W-:Y:S04]  /*20250*/  STL.64 [R1+0x2c8], R10 ;  /* 0x0002c80a01007387 */ /* 0x0001e80000100a00 */
[----:B------:R-:W-:Y:S04]  /*20260*/  STL.64 [R1+0x19e0], R18 ;  /* 0x0019e01201007387 */ /* 0x000fe80000100a00 */
[----:B------:R1:W-:Y:S01]  /*20270*/  STL.64 [R1+0x19d8], R16 ;  /* 0x0019d81001007387 */ /* 0x0003e20000100a00 */
[C---:B0-----:R-:W-:Y:S06]  /*20280*/  HMMA.16816.F32.BF16 R8, R52.reuse, R16, R36 ;  /* 0x000000103408723c */ /* 0x041fec0000041824 */
[----:B-1----:R-:W-:-:S15]  /*20290*/  HMMA.16816.F32.BF16 R16, R52, R20, R32 ;  /* 0x000000143410723c */ /* 0x002fde0000041820 */
[----:B------:R-:W-:-:S02]  /*202a0*/  NOP ;  /* 0x0000000000007918 */ /* 0x000fc40000000000 */
[----:B------:R0:W-:Y:S04]  /*202b0*/  STL.64 [R1+0x2b0], R8 ;  /* 0x0002b00801007387 */ /* 0x0001e80000100a00 */
[----:B------:R1:W-:Y:S04]  /*202c0*/  STL.64 [R1+0x2b8], R10 ;  /* 0x0002b80a01007387 */ /* 0x0003e80000100a00 */
[----:B0-----:R-:W3:Y:S04]  /*202d0*/  LDL.LU.64 R8, [R1+0x410] ;  /* 0x0004100001087983 */ /* 0x001ee80000300a00 */
[----:B-1----:R-:W3:Y:S04]  /*202e0*/  LDL.LU.64 R10, [R1+0x418] ;  /* 0x00041800010a7983 */ /* 0x002ee80000300a00 */
[----:B------:R-:W-:Y:S04]  /*202f0*/  STL.64 [R1+0x2a0], R16 ;  /* 0x0002a01001007387 */ /* 0x000fe80000100a00 */
[----:B------:R-:W-:Y:S04]  /*20300*/  STL.64 [R1+0x2a8], R18 ;  /* 0x0002a81201007387 */ /* 0x000fe80000100a00 */
[----:B------:R-:W-:Y:S04]  /*20310*/  STL.64 [R1+0x19d0], R22 ;  /* 0x0019d01601007387 */ /* 0x000fe80000100a00 */
[----:B------:R0:W-:Y:S04]  /*20320*/  STL.64 [R1+0x19c8], R20 ;  /* 0x0019c81401007387 */ /* 0x0001e80000100a00 */
[----:B0-----:R-:W4:Y:S04]  /*20330*/  LDL.LU.64 R20, [R1+0x420] ;  /* 0x0004200001147983 */ /* 0x001f280000300a00 */
[----:B------:R-:W4:Y:S04]  /*20340*/  LDL.LU.64 R22, [R1+0x428] ;  /* 0x0004280001167983 */ /* 0x000f280000300a00 */
[----:B------:R-:W3:Y:S04]  /*20350*/  LDL.LU.64 R32, [R1+0x280] ;  /* 0x0002800001207983 */ /* 0x000ee80000300a00 */
[----:B------:R-:W3:Y:S01]  /*20360*/  LDL.LU.64 R34, [R1+0x288] ;  /* 0x0002880001227983 */ /* 0x000ee20000300a00 */
[----:B------:R-:W-:-:S02]  /*20370*/  IMAD.MOV.U32 R12, RZ, RZ, R41 ;  /* 0x000000ffff0c7224 */ /* 0x000fc400078e0029 */
[----:B------:R-:W-:Y:S01]  /*20380*/  IMAD.MOV.U32 R13, RZ, RZ, R40 ;  /* 0x000000ffff0d7224 */ /* 0x000fe200078e0028 */
[----:B--2---:R-:W-:-:S15]  /*20390*/  HMMA.16816.F32.BF16 R4, R52, R24, R4 ;  /* 0x000000183404723c */ /* 0x004fde0000041804 */
[----:B------:R-:W-:-:S08]  /*203a0*/  NOP ;  /* 0x0000000000007918 */ /* 0x000fd00000000000 */
[----:B------:R0:W-:Y:S04]  /*203b0*/  STL.64 [R1+0x290], R4 ;  /* 0x0002900401007387 */ /* 0x0001e80000100a00 */
[----:B------:R-:W-:Y:S04]  /*203c0*/  STL.64 [R1+0x298], R6 ;  /* 0x0002980601007387 */ /* 0x000fe80000100a00 */
[----:B------:R-:W2:Y:S04]  /*203d0*/  LDL.LU.64 R36, [R1+0x270] ;  /* 0x0002700001247983 */ /* 0x000ea80000300a00 */
[----:B------:R-:W2:Y:S04]  /*203e0*/  LDL.LU.64 R38, [R1+0x278] ;  /* 0x0002780001267983 */ /* 0x000ea80000300a00 */
[----:B------:R-:W4:Y:S04]  /*203f0*/  LDL.LU.64 R40, [R1+0x260] ;  /* 0x0002600001287983 */ /* 0x000f280000300a00 */
[----:B------:R-:W4:Y:S04]  /*20400*/  LDL.LU.64 R42, [R1+0x268] ;  /* 0x00026800012a7983 */ /* 0x000f280000300a00 */
[----:B------:R-:W4:Y:S04]  /*20410*/  LDL.LU.64 R48, [R1+0x850] ;  /* 0x0008500001307983 */ /* 0x000f280000300a00 */
[----:B------:R-:W4:Y:S01]  /*20420*/  LDL.LU.64 R50, [R1+0x858] ;  /* 0x0008580001327983 */ /* 0x000f220000300a00 */
[----:B0-----:R-:W-:-:S02]  /*20430*/  IMAD.MOV.U32 R4, RZ, RZ, R45 ;  /* 0x000000ffff047224 */ /* 0x001fc400078e002d */
[----:B------:R-:W-:Y:S02]  /*20440*/  IMAD.MOV.U32 R5, RZ, RZ, R44 ;  /* 0x000000ffff057224 */ /* 0x000fe400078e002c */
[----:B------:R-:W4:Y:S04]  /*20450*/  LDL.LU.64 R44, [R1+0x440] ;  /* 0x00044000012c7983 */ /* 0x000f280000300a00 */
[----:B------:R-:W4:Y:S04]  /*20460*/  LDL.LU.64 R46, [R1+0x448] ;  /* 0x00044800012e7983 */ /* 0x000f280000300a00 */
[----:B------:R-:W4:Y:S04]  /*20470*/  LDL.LU.64 R16, [R1+0x400] ;  /* 0x0004000001107983 */ /* 0x000f280000300a00 */
[----:B------:R-:W4:Y:S04]  /*20480*/  LDL.LU.64 R18, [R1+0x408] ;  /* 0x0004080001127983 */ /* 0x000f280000300a00 */
[----:B------:R-:W-:Y:S04]  /*20490*/  STL.64 [R1+0x19c0], R26 ;  /* 0x0019c01a01007387 */ /* 0x000fe80000100a00 */
[----:B------:R0:W-:Y:S02]  /*204a0*/  STL.64 [R1+0x19b8], R24 ;  /* 0x0019b81801007387 */ /* 0x0001e40000100a00 */
[----:B0-----:R-:W-:-:S02]  /*204b0*/  IMAD.MOV.U32 R24, RZ, RZ, R60 ;  /* 0x000000ffff187224 */ /* 0x001fc400078e003c */
[----:B------:R-:W4:Y:S01]  /*204c0*/  LDL.LU R60, [R1+0x1a60] ;  /* 0x001a6000013c7983 */ /* 0x000f220000300800 */
[----:B---3--:R-:W-:-:S15]  /*204d0*/  HMMA.16816.F32.BF16 R32, R52, R28, R32 ;  /* 0x0000001c3420723c */ /* 0x008fde0000041820 */
[----:B------:R-:W-:-:S08]  /*204e0*/  NOP ;  /* 0x0000000000007918 */ /* 0x000fd00000000000 */
[----:B------:R-:W-:Y:S04]  /*204f0*/  STL.64 [R1+0x280], R32 ;  /* 0x0002802001007387 */ /* 0x000fe80000100a00 */
[----:B------:R0:W-:Y:S04]  /*20500*/  STL.64 [R1+0x288], R34 ;  /* 0x0002882201007387 */ /* 0x0001e80000100a00 */
[----:B0-----:R-:W3:Y:S04]  /*20510*/  LDL.LU.64 R34, [R1+0x1a58] ;  /* 0x001a580001227983 */ /* 0x001ee80000300a00 */
[----:B------:R-:W2:Y:S04]  /*20520*/  LDL.LU.64 R32, [R1+0x1a50] ;  /* 0x001a500001207983 */ /* 0x000ea80000300a00 */
[----:B------:R-:W-:Y:S04]  /*20530*/  STL.64 [R1+0x19b0], R30 ;  /* 0x0019b01e01007387 */ /* 0x000fe80000100a00 */
[----:B------:R0:W-:Y:S04]  /*20540*/  STL.64 [R1+0x19a8], R28 ;  /* 0x0019a81c01007387 */ /* 0x0001e80000100a00 */
[----:B0-----:R-:W3:Y:S04]  /*20550*/  LDL.LU.64 R28, [R1+0x430] ;  /* 0x00043000011c7983 */ /* 0x001ee80000300a00 */
[----:B------:R-:W3:Y:S01]  /*20560*/  LDL.LU.64 R30, [R1+0x438] ;  /* 0x00043800011e7983 */ /* 0x000ee20000300a00 */
        /* <DEDUP_REMOVED lines=12> */
[----:B---3--:R-:W-:Y:S02]  /*20630*/  HMMA.16816.F32.BF16 R52, R52, R40, R48 ;  /* 0x000000283434723c */ /* 0x008fe40000041830 */
[----:B------:R-:W3:Y:S04]  /*20640*/  LDL.LU.64 R50, [R1+0x1a28] ;  /* 0x001a280001327983 */ /* 0x000ee80000300a00 */
[----:B------:R-:W3:-:S15]  /*20650*/  LDL.LU.64 R48, [R1+0x1a20] ;  /* 0x001a200001307983 */ /* 0x000ede0000300a00 */
[----:B------:R-:W-:-:S02]  /*20660*/  NOP ;  /* 0x0000000000007918 */ /* 0x000fc40000000000 */
[----:B------:R0:W-:Y:S04]  /*20670*/  STL.64 [R1+0x1d0], R52 ;  /* 0x0001d03401007387 */ /* 0x0001e80000100a00 */
[----:B------:R3:W-:Y:S01]  /*20680*/  STL.64 [R1+0x1d8], R54 ;  /* 0x0001d83601007387 */ /* 0x0007e20000100a00 */
[----:B0-----:R-:W-:Y:S02]  /*20690*/  IMAD.MOV.U32 R52, RZ, RZ, R59 ;  /* 0x000000ffff347224 */ /* 0x001fe400078e003b */
[----:B------:R-:W-:-:S07]  /*206a0*/  IMAD.MOV.U32 R53, RZ, RZ, R58 ;  /* 0x000000ffff357224 */ /* 0x000fce00078e003a */
[----:B---3--:R-:W-:Y:S01]  /*206b0*/  HMMA.16816.F32.BF16 R52, R48, R52, R44 ;  /* 0x000000343034723c */ /* 0x008fe2000004182c */
[----:B------:R-:W3:Y:S01]  /*206c0*/  LDL.LU.64 R44, [R1+0x1a18] ;  /* 0x001a1800012c7983 */ /* 0x000ee20000300a00 */
[----:B------:R-:W-:-:S04]  /*206d0*/  IMAD.MOV.U32 R25, RZ, RZ, R61 ;  /* 0x000000ffff197224 */ /* 0x000fc800078e003d */
[C---:B------:R-:W-:Y:S06]  /*206e0*/  HMMA.16816.F32.BF16 R20, R48.reuse, R12, R20 ;  /* 0x0000000c3014723c */ /* 0x040fec0000041814 */
[C---:B------:R-:W-:Y:S11]  /*206f0*/  HMMA.16816.F32.BF16 R24, R48.reuse, R24, R28 ;  /* 0x000000183018723c */ /* 0x040ff6000004181c */
[----:B------:R-:W-:Y:S04]  /*20700*/  STL.64 [R1+0x440], R52 ;  /* 0x0004403401007387 */ /* 0x000fe80000100a00 */
[----:B------:R-:W-:Y:S04]  /*20710*/  STL.64 [R1+0x448], R54 ;  /* 0x0004483601007387 */ /* 0x000fe80000100a00 */
[----:B------:R-:W-:Y:S04]  /*20720*/  LDSM.16.MT88.4 R52, [R0+UR4+0x1000] ;  /* 0x001000040034783b */ /* 0x000fe80008004200 */
[----:B------:R-:W-:Y:S04]  /*20730*/  STL.64 [R1+0x430], R24 ;  /* 0x0004301801007387 */ /* 0x000fe80000100a00 */
[----:B------:R-:W-:Y:S04]  /*20740*/  STL.64 [R1+0x438], R26 ;  /* 0x0004381a01007387 */ /* 0x000fe80000100a00 */
[----:B------:R-:W2:Y:S04]  /*20750*/  LDL.LU.64 R12, [R1+0x3f0] ;  /* 0x0003f000010c7983 */ /* 0x000ea80000300a00 */
[----:B------:R-:W-:Y:S04]  /*20760*/  STL.64 [R1+0x420], R20 ;  /* 0x0004201401007387 */ /* 0x000fe80000100a00 */
[----:B------:R0:W-:Y:S04]  /*20770*/  STL.64 [R1+0x428], R22 ;  /* 0x0004281601007387 */ /* 0x0001e80000100a00 */
[----:B------:R-:W2:Y:S01]  /*20780*/  LDL.LU.64 R14, [R1+0x3f8] ;  /* 0x0003f800010e7983 */ /* 0x000ea20000300a00 */
[C---:B0-----:R-:W-:Y:S06]  /*20790*/  HMMA.16816.F32.BF16 R20, R48.reuse, R56, R16 ;  /* 0x000000383014723c */ /* 0x041fec0000041810 */
[----:B---3--:R-:W-:-:S15]  /*207a0*/  HMMA.16816.F32.BF16 R8, R48, R44, R8 ;  /* 0x0000002c3008723c */ /* 0x008fde0000041808 */
[----:B------:R-:W-:-:S08]  /*207b0*/  NOP ;  /* 0x0000000000007918 */ /* 0x000fd00000000000 */
[----:B------:R0:W-:Y:S04]  /*207c0*/  STL.64 [R1+0x410], R8 ;  /* 0x0004100801007387 */ /* 0x0001e80000100a00 */
[----:B------:R1:W-:Y:S04]  /*207d0*/  STL.64 [R1+0x418], R10 ;  /* 0x0004180a01007387 */ /* 0x0003e80000100a00 */
[----:B0-----:R-:W3:Y:S04]  /*207e0*/  LDL.LU.64 R8, [R1+0x3e0] ;  /* 0x0003e00001087983 */ /* 0x001ee80000300a00 */
[----:B-1----:R-:W3:Y:S04]  /*207f0*/  LDL.LU.64 R10, [R1+0x3e8] ;  /* 0x0003e800010a7983 */ /* 0x002ee80000300a00 */
[----:B------:R-:W4:Y:S04]  /*20800*/  LDL.LU.64 R44, [R1+0x3d0] ;  /* 0x0003d000012c7983 */ /* 0x000f280000300a00 */
[----:B------:R-:W4:Y:S04]  /*20810*/  LDL.LU.64 R46, [R1+0x3d8] ;  /* 0x0003d800012e7983 */ /* 0x000f280000300a00 */
[----:B------:R-:W4:Y:S04]  /*20820*/  LDL.LU.64 R16, [R1+0x3c0] ;  /* 0x0003c00001107983 */ /* 0x000f280000300a00 */
[----:B------:R-:W4:Y:S04]  /*20830*/  LDL.LU.64 R18, [R1+0x3c8] ;  /* 0x0003c80001127983 */ /* 0x000f280000300a00 */
        /* <DEDUP_REMOVED lines=8> */
[----:B------:R-:W3:Y:S01]  /*208c0*/  LDL R59, [R1+0x1294] ;  /* 0x00129400013b7983 */ /* 0x000ee20000100800 */
[C---:B--2---:R-:W-:Y:S03]  /*208d0*/  HMMA.16816.F32.BF16 R4, R48.reuse, R4, R12 ;  /* 0x000000043004723c */ /* 0x044fe6000004180c */
[----:B---3--:R0:W-:Y:S04]  /*208e0*/  STL [R1+0x1990], R59 ;  /* 0x0019903b01007387 */ /* 0x0081e80000100800 */
[----:B------:R-:W2:Y:S04]  /*208f0*/  LDL.LU.64 R56, [R1+0x360] ;  /* 0x0003600001387983 */ /* 0x000ea80000300a00 */
[----:B0-----:R-:W2:Y:S04]  /*20900*/  LDL.LU.64 R58, [R1+0x368] ;  /* 0x00036800013a7983 */ /* 0x001ea80000300a00 */
[----:B------:R-:W3:Y:S04]  /*20910*/  LDL.LU.64 R14, [R1+0x1a10] ;  /* 0x001a1000010e7983 */ /* 0x000ee80000300a00 */
[----:B------:R-:W4:Y:S04]  /*20920*/  LDL.LU.64 R12, [R1+0x1a08] ;  /* 0x001a0800010c7983 */ /* 0x000f280000300a00 */
        /* <DEDUP_REMOVED lines=9> */
[----:B------:R-:W3:Y:S01]  /*209c0*/  LDL.LU.64 R8, [R1+0x19e8] ;  /* 0x0019e80001087983 */ /* 0x000ee20000300a00 */
[C---:B----4-:R-:W-:Y:S06]  /*209d0*/  HMMA.16816.F32.BF16 R16, R48.reuse, R12, R16 ;  /* 0x0000000c3010723c */ /* 0x050fec0000041810 */
[----:B---3--:R-:W-:-:S15]  /*209e0*/  HMMA.16816.F32.BF16 R44, R48, R8, R44 ;  /* 0x00000008302c723c */ /* 0x008fde000004182c */
[----:B------:R-:W-:-:S08]  /*209f0*/  NOP ;  /* 0x0000000000007918 */ /* 0x000fd00000000000 */
[----:B------:R-:W-:Y:S04]  /*20a00*/  STL.64 [R1+0x3d0], R44 ;  /* 0x0003d02c01007387 */ /* 0x000fe80000100a00 */
[----:B------:R-:W-:Y:S04]  /*20a10*/  STL.64 [R1+0x3d8], R46 ;  /* 0x0003d82e01007387 */ /* 0x000fe80000100a00 */
[----:B------:R-:W0:Y:S04]  /*20a20*/  LDSM.16.MT88.4 R44, [R0+UR4+0x1080] ;  /* 0x00108004002c783b */ /* 0x000e280008004200 */
[----:B0-----:R-:W-:Y:S04]  /*20a30*/  STL.64 [R1+0x1898], R46 ;  /* 0x0018982e01007387 */ /* 0x001fe80000100a00 */
[----:B------:R0:W-:Y:S04]  /*20a40*/  STL.64 [R1+0x1890], R44 ;  /* 0x0018902c01007387 */ /* 0x0001e80000100a00 */
[----:B0-----:R-:W3:Y:S04]  /*20a50*/  LDL.LU.64 R44, [R1+0x370] ;  /* 0x00037000012c7983 */ /* 0x001ee80000300a00 */
[----:B------:R-:W3:Y:S04]  /*20a60*/  LDL.LU.64 R46, [R1+0x378] ;  /* 0x00037800012e7983 */ /* 0x000ee80000300a00 */
[----:B------:R-:W-:Y:S04]  /*20a70*/  STL.64 [R1+0x3c0], R16 ;  /* 0x0003c01001007387 */ /* 0x000fe80000100a00 */
[----:B------:R0:W-:Y:S04]  /*20a80*/  STL.64 [R1+0x3c8], R18 ;  /* 0x0003c81201007387 */ /* 0x0001e80000100a00 */
[----:B0-----:R-:W4:Y:S04]  /*20a90*/  LDL.LU.64 R18, [R1+0x19e0] ;  /* 0x0019e00001127983 */ /* 0x001f280000300a00 */
[----:B------:R-:W2:Y:S02]  /*20aa0*/  LDL.LU.64 R16, [R1+0x19d8] ;  /* 0x0019d80001107983 */ /* 0x000ea40000300a00 */
[----:B--2---:R-:W-:-:S15]  /*20ab0*/  HMMA.16816.F32.BF16 R20, R48, R16, R20 ;  /* 0x000000103014723c */ /* 0x004fde0000041814 */
[----:B------:R-:W-:-:S08]  /*20ac0*/  NOP ;  /* 0x0000000000007918 */ /* 0x000fd00000000000 */
        /* <DEDUP_REMOVED lines=10> */
[----:B--2---:R0:W-:Y:S04]  /*20b70*/  STL.64 [R1+0x18d8], R22 ;  /* 0x0018d81601007387 */ /* 0x0041e80000100a00 */
[----:B------:R-:W2:Y:S04]  /*20b80*/  LDL.LU.64 R20, [R1+0x380] ;  /* 0x0003800001147983 */ /* 0x000ea80000300a00 */
[----:B0-----:R-:W2:Y:S01]  /*20b90*/  LDL.LU.64 R22, [R1+0x388] ;  /* 0x0003880001167983 */ /* 0x001ea20000300a00 */
[----:B----4-:R-:W-:-:S15]  /*20ba0*/  HMMA.16816.F32.BF16 R28, R48, R24, R28 ;  /* 0x00000018301c723c */ /* 0x010fde000004181c */
[----:B------:R-:W-:-:S08]  /*20bb0*/  NOP ;  /* 0x0000000000007918 */ /* 0x000fd00000000000 */
[----:B------:R-:W-:Y:S04]  /*20bc0*/  STL.64 [R1+0x390], R28 ;  /* 0x0003901c01007387 */ /* 0x000fe80000100a00 */
[----:B------:R0:W-:Y:S04]  /*20bd0*/  STL.64 [R1+0x398], R30 ;  /* 0x0003981e01007387 */ /* 0x0001e80000100a00 */
[----:B0-----:R-:W4:Y:S04]  /*20be0*/  LDL.LU.64 R30, [R1+0x19b0] ;  /* 0x0019b000011e7983 */ /* 0x001f280000300a00 */
[----:B------:R-:W2:Y:S01]  /*20bf0*/  LDL.LU.64 R28, [R1+0x19a8] ;  /* 0x0019a800011c7983 */ /* 0x000ea20000300a00 */
[C---:B------:R-:W-:Y:S06]  /*20c00*/  HMMA.16816.F32.BF16 R44, R48.reuse, R32, R44 ;  /* 0x00000020302c723c */ /* 0x040fec000004182c */
[----:B--2---:R-:W-:-:S15]  /*20c10*/  HMMA.16816.F32.BF16 R20, R48, R28, R20 ;  /* 0x0000001c3014723c */ /* 0x004fde0000041814 */
[----:B------:R-:W-:-:S08]  /*20c20*/  NOP ;  /* 0x0000000000007918 */ /* 0x000fd00000000000 */
[----:B------:R-:W-:Y:S04]  /*20c30*/  STL.64 [R1+0x380], R20 ;  /* 0x0003801401007387 */ /* 0x000fe80000100a00 */
[----:B------:R0:W-:Y:S04]  /*20c40*/  STL.64 [R1+0x388], R22 ;  /* 0x0003881601007387 */ /* 0x0001e80000100a00 */
[----:B------:R-:W-:Y:S04]  /*20c50*/  STL.64 [R1+0x370], R44 ;  /* 0x0003702c01007387 */ /* 0x000fe80000100a00 */
[----:B------:R1:W-:Y:S01]  /*20c60*/  STL.64 [R1+0x378], R46 ;  /* 0x0003782e01007387 */ /* 0x0003e20000100a00 */
[----:B0-----:R-:W-:Y:S03]  /*20c70*/  HMMA.16816.F32.BF16 R20, R48, R36, R56 ;  /* 0x000000243014723c */ /* 0x001fe60000041838 */
[----:B------:R-:W2:Y:S04]  /*20c80*/  LDL.LU.64 R56, [R1+0x350] ;  /* 0x0003500001387983 */ /* 0x000ea80000300a00 */
[----:B------:R-:W2:-:S15]  /*20c90*/  LDL.LU.64 R58, [R1+0x358] ;  /* 0x00035800013a7983 */ /* 0x000e9e0000300a00 */
[----:B------:R-:W-:-:S02]  /*20ca0*/  NOP ;  /* 0x0000000000007918 */ /* 0x000fc40000000000 */
[----:B------:R-:W-:Y:S02]  /*20cb0*/  IMAD.MOV.U32 R4, RZ, RZ, R20 ;  /* 0x000000ffff047224 */ /* 0x000fe400078e0014 */
[----:B------:R-:W-:Y:S02]  /*20cc0*/  IMAD.MOV.U32 R5, RZ, RZ, R21 ;  /* 0x000000ffff057224 */ /* 0x000fe400078e0015 */
[----:B------:R-:W-:Y:S02]  /*20cd0*/  IMAD.MOV.U32 R20, RZ, RZ, R43 ;  /* 0x000000ffff147224 */ /* 0x000fe400078e002b */
[----:B------:R-:W-:Y:S01]  /*20ce0*/  IMAD.MOV.U32 R0, RZ, RZ, R22 ;  /* 0x000000ffff007224 */ /* 0x000fe200078e0016 */
[----:B------:R-:W3:Y:S01]  /*20cf0*/  LDL.LU R43, [R1+0x19a4] ;  /* 0x0019a400012b7983 */ /* 0x000ee20000300800 */
[----:B------:R-:W-:-:S03]  /*20d00*/  IMAD.MOV.U32 R21, RZ, RZ, R38 ;  /* 0x000000ffff157224 */ /* 0x000fc600078e0026 */
[----:B------:R-:W3:Y:S01]  /*20d10*/  LDL.LU R38, [R1+0x19a0] ;  /* 0x0019a00001267983 */ /* 0x000ee20000300800 */
[----:B------:R-:W-:-:S03]  /*20d20*/  IMAD.MOV.U32 R22, RZ, RZ, R39 ;  /* 0x000000ffff167224 */ /* 0x000fc600078e0027 */
[----:B------:R-:W3:Y:S01]  /*20d30*/  LDL.LU R39, [R1+0x199c] ;  /* 0x00199c0001277983 */ /* 0x000ee20000300800 */
[----:B------:R-:W-:Y:S02]  /*20d40*/  IMAD.MOV.U32 R61, RZ, RZ, R23 ;  /* 0x000000ffff3d7224 */ /* 0x000fe400078e0017 */
[----:B----4-:R-:W-:Y:S02]  /*20d50*/  IMAD.MOV.U32 R23, RZ, RZ, R30 ;  /* 0x000000ffff177224 */ /* 0x010fe400078e001e */
[----:B------:R-:W4:Y:S04]  /*20d60*/  LDL.LU R30, [R1+0x1998] ;  /* 0x00199800011e7983 */ /* 0x000f280000300800 */
[----:B-1----:R-:W4:Y:S04]  /*20d70*/  LDL.64 R46, [R1+0x38] ;  /* 0x00003800012e7983 */ /* 0x002f280000100a00 */
[----:B------:R-:W-:Y:S04]  /*20d80*/  STL.64 [R1+0x1928], R6 ;  /* 0x0019280601007387 */ /* 0x000fe80000100a00 */
[----:B------:R0:W-:Y:S02]  /*20d90*/  STL.64 [R1+0x1920], R4 ;  /* 0x0019200401007387 */ /* 0x0001e40000100a00 */
[----:B0-----:R-:W-:-:S02]  /*20da0*/  IMAD.MOV.U32 R4, RZ, RZ, R14 ;  /* 0x000000ffff047224 */ /* 0x001fc400078e000e */
[----:B------:R-:W4:Y:S01]  /*20db0*/  LDL.LU R14, [R1+0x1994] ;  /* 0x00199400010e7983 */ /* 0x000f220000300800 */
[----:B------:R-:W-:Y:S02]  /*20dc0*/  IMAD.MOV.U32 R6, RZ, RZ, R3 ;  /* 0x000000ffff067224 */ /* 0x000fe400078e0003 */
[----:B------:R-:W-:Y:S01]  /*20dd0*/  IMAD.MOV.U32 R7, RZ, RZ, R2 ;  /* 0x000000ffff077224 */ /* 0x000fe200078e0002 */
[----:B--2---:R-:W-:-:S15]  /*20de0*/  HMMA.16816.F32.BF16 R48, R48, R40, R56 ;  /* 0x000000283030723c */ /* 0x004fde0000041838 */
[----:B------:R-:W-:-:S09]  /*20df0*/  NOP ;  /* 0x0000000000007918 */ /* 0x000fd20000000000 */
[----:B------:R-:W-:Y:S02]  /*20e00*/  IMAD.MOV.U32 R3, RZ, RZ, R50 ;  /* 0x000000ffff037224 */ /* 0x000fe400078e0032 */
[----:B------:R-:W-:Y:S01]  /*20e10*/  IMAD.MOV.U32 R2, RZ, RZ, R51 ;  /* 0x000000ffff027224 */ /* 0x000fe200078e0033 */
[----:B---3--:R0:W-:Y:S04]  /*20e20*/  STL.64 [R1+0x18a8], R38 ;  /* 0x0018a82601007387 */ /* 0x0081e80000100a00 */
[----:B0-----:R-:W2:Y:S04]  /*20e30*/  LDL.64 R38, [R1+0x58] ;  /* 0x0000580001267983 */ /* 0x001ea80000100a00 */
[----:B------:R-:W-:Y:S04]  /*20e40*/  STL [R1+0x157c], R61 ;  /* 0x00157c3d01007387 */ /* 0x000fe80000100800 */
[----:B------:R-:W-:Y:S04]  /*20e50*/  STL [R1+0x1578], R0 ;  /* 0x0015780001007387 */ /* 0x000fe80000100800 */
[----:B------:R-:W3:Y:S04]  /*20e60*/  LDL.LU R59, [R1+0x1990] ;  /* 0x00199000013b7983 */ /* 0x000ee80000300800 */
[----:B------:R-:W3:Y:S04]  /*20e70*/  LDL.64 R50, [R1+0x48] ;  /* 0x0000480001327983 */ /* 0x000ee80000100a00 */
[----:B------:R0:W-:Y:S01]  /*20e80*/  STL.64 [R1+0x1968], R42 ;  /* 0x0019682a01007387 */ /* 0x0001e20000100a00 */
[----:B------:R-:W-:-:S02]  /*20e90*/  IMAD.MOV.U32 R40, RZ, RZ, R10 ;  /* 0x000000ffff287224 */ /* 0x000fc400078e000a */
[----:B------:R-:W-:Y:S01]  /*20ea0*/  IMAD.MOV.U32 R41, RZ, RZ, R11 ;  /* 0x000000ffff297224 */ /* 0x000fe200078e000b */
[----:B------:R-:W3:Y:S04]  /*20eb0*/  LDL.LU R10, [R1+0x198c] ;  /* 0x00198c00010a7983 */ /* 0x000ee80000300800 */
[----:B------:R-:W3:Y:S01]  /*20ec0*/  LDL.LU R11, [R1+0x1988] ;  /* 0x00198800010b7983 */ /* 0x000ee20000300800 */
[----:B0-----:R-:W-:-:S03]  /*20ed0*/  IMAD.MOV.U32 R42, RZ, RZ, R15 ;  /* 0x000000ffff2a7224 */ /* 0x001fc600078e000f */
[----:B------:R-:W3:Y:S01]  /*20ee0*/  LDL.LU R15, [R1+0x1984] ;  /* 0x00198400010f7983 */ /* 0x000ee20000300800 */
[----:B------:R-:W-:-:S03]  /*20ef0*/  IMAD.MOV.U32 R43, RZ, RZ, R31 ;  /* 0x000000ffff2b7224 */ /* 0x000fc600078e001f */
[----:B------:R-:W3:Y:S01]  /*20f00*/  LDL.LU R31, [R1+0x1980] ;  /* 0x00198000011f7983 */ /* 0x000ee20000300800 */
[----:B------:R-:W-:Y:S02]  /*20f10*/  IMAD.MOV.U32 R5, RZ, RZ, R60 ;  /* 0x000000ffff057224 */ /* 0x000fe400078e003c */
[----:B------:R-:W-:Y:S02]  /*20f20*/  IMAD.MOV.U32 R60, RZ, RZ, R48 ;  /* 0x000000ffff3c7224 */ /* 0x000fe400078e0030 */
[----:B------:R-:W-:-:S03]  /*20f30*/  IMAD.MOV.U32 R8, RZ, RZ, R49 ;  /* 0x000000ffff087224 */ /* 0x000fc600078e0031 */
[----:B------:R-:W-:Y:S01]  /*20f40*/  STL [R1+0x1648], R60 ;  /* 0x0016483c01007387 */ /* 0x000fe20000100800 */
[----:B----4-:R-:W-:Y:S01]  /*20f50*/  IMAD.MOV.U32 R28, RZ, RZ, R46 ;  /* 0x000000ffff1c7224 */ /* 0x010fe200078e002e */
[----:B--2---:R-:W-:Y:S06]  /*20f60*/  HMMA.16816.F32.BF16 R40, R52, R38, R40 ;  /* 0x000000263428723c */ /* 0x004fec0000041828 */
[----:B------:R-:W-:Y:S02]  /*20f70*/  IMAD.MOV.U32 R12, RZ, RZ, R38 ;  /* 0x000000ffff0c7224 */ /* 0x000fe400078e0026 */
[----:B------:R-:W-:-:S02]  /*20f80*/  IMAD.MOV.U32 R9, RZ, RZ, R39 ;  /* 0x000000ffff097224 */ /* 0x000fc400078e0027 */
[C---:B---3--:R-:W-:Y:S07]  /*20f90*/  HMMA.16816.F32.BF16 R36, R52.reuse, R50, R4 ;  /* 0x000000323424723c */ /* 0x048fee0000041804 */
[----:B------:R-:W-:Y:S02]  /*20fa0*/  IMAD.MOV.U32 R5, RZ, RZ, R50 ;  /* 0x000000ffff057224 */ /* 0x000fe400078e0032 */
[----:B------:R-:W-:Y:S02]  /*20fb0*/  IMAD.MOV.U32 R4, RZ, RZ, R51 ;  /* 0x000000ffff047224 */ /* 0x000fe400078e0033 */
[----:B------:R-:W0:Y:S04]  /*20fc0*/  LDSM.16.MT88.4 R48, [R59+UR4+0x1000] ;  /* 0x001000043b30783b */ /* 0x000e280008004200 */
[----:B------:R-:W-:Y:S04]  /*20fd0*/  STL.64 [R1+0x470], R40 ;  /* 0x0004702801007387 */ /* 0x000fe80000100a00 */
[----:B------:R-:W-:Y:S04]  /*20fe0*/  STL.64 [R1+0x478], R42 ;  /* 0x0004782a01007387 */ /* 0x000fe80000100a00 */
[----:B------:R-:W-:Y:S04]  /*20ff0*/  STL.64 [R1+0x1918], R10 ;  /* 0x0019180a01007387 */ /* 0x000fe80000100a00 */
[----:B------:R1:W-:Y:S02]  /*21000*/  STL.64 [R1+0x1910], R8 ;  /* 0x0019100801007387 */ /* 0x0003e40000100a00 */
[----:B-1----:R-:W-:Y:S01]  /*21010*/  HMMA.16816.F32.BF16 R8, R52, R46, R20 ;  /* 0x0000002e3408723c */ /* 0x002fe20000041814 */
[----:B------:R-:W-:Y:S01]  /*21020*/  IMAD.MOV.U32 R16, RZ, RZ, R37 ;  /* 0x000000ffff107224 */ /* 0x000fe200078e0025 */
[----:B------:R-:W-:Y:S01]  /*21030*/  STL.64 [R1+0x18f8], R14 ;  /* 0x0018f80e01007387 */ /* 0x000fe20000100a00 */
[----:B------:R-:W-:-:S03]  /*21040*/  IMAD.MOV.U32 R17, RZ, RZ, R39 ;  /* 0x000000ffff117224 */ /* 0x000fc600078e0027 */
[----:B------:R-:W-:Y:S04]  /*21050*/  STL [R1+0x18f0], R12 ;  /* 0x0018f00c01007387 */ /* 0x000fe80000100800 */
[----:B------:R-:W-:Y:S04]  /*21060*/  STL.64 [R1+0x460], R36 ;  /* 0x0004602401007387 */ /* 0x000fe80000100a00 */
[----:B------:R-:W-:Y:S04]  /*21070*/  STL.64 [R1+0x468], R38 ;  /* 0x0004682601007387 */ /* 0x000fe80000100a00 */
[----:B------:R-:W-:Y:S04]  /*21080*/  STL [R1+0x1448], R16 ;  /* 0x0014481001007387 */ /* 0x000fe80000100800 */
[----:B------:R-:W-:Y:S04]  /*21090*/  STL [R1+0x1444], R17 ;  /* 0x0014441101007387 */ /* 0x000fe80000100800 */
[----:B------:R-:W-:Y:S04]  /*210a0*/  STL.64 [R1+0x1930], R18 ;  /* 0x0019301201007387 */ /* 0x000fe80000100a00 */
[----:B------:R-:W-:Y:S04]  /*210b0*/  STL [R1+0x18a0], R59 ;  /* 0x0018a03b01007387 */ /* 0x000fe80000100800 */
[----:B0-----:R0:W-:Y:S04]  /*210c0*/  STL.64 [R1+0x1808], R50 ;  /* 0x0018083201007387 */ /* 0x0011e80000100a00 */
[----:B------:R1:W-:Y:S04]  /*210d0*/  STL.64 [R1+0x1800], R48 ;  /* 0x0018003001007387 */ /* 0x0003e80000100a00 */
[----:B------:R-:W-:Y:S04]  /*210e0*/  STL.64 [R1+0x580], R8 ;  /* 0x0005800801007387 */ /* 0x000fe80000100a00 */
[----:B------:R-:W-:Y:S01]  /*210f0*/  STL.64 [R1+0x588], R10 ;  /* 0x0005880a01007387 */ /* 0x000fe20000100a00 */
[----:B0-----:R-:W-:-:S02]  /*21100*/  IMAD.MOV.U32 R50, RZ, RZ, R5 ;  /* 0x000000ffff327224 */ /* 0x001fc400078e0005 */
[----:B------:R-:W-:Y:S01]  /*21110*/  IMAD.MOV.U32 R51, RZ, RZ, R4 ;  /* 0x000000ffff337224 */ /* 0x000fe200078e0004 */
[----:B------:R-:W-:Y:S04]  /*21120*/  STL.64 [R1+0x18c0], R30 ;  /* 0x0018c01e01007387 */ /* 0x000fe80000100a00 */
[----:B------:R-:W-:Y:S04]  /*21130*/  STL [R1+0x18b8], R28 ;  /* 0x0018b81c01007387 */ /* 0x000fe80000100800 */
[----:B------:R0:W-:Y:S04]  /*21140*/  STL.64 [R1+0x18b0], R50 ;  /* 0x0018b03201007387 */ /* 0x0001e80000100a00 */
[----:B------:R-:W2:Y:S04]  /*21150*/  LDL.LU R44, [R1+0x450] ;  /* 0x00045000012c7983 */ /* 0x000ea80000300800 */
[----:B------:R-:W2:Y:S01]  /*21160*/  LDL.LU R45, [R1+0x454] ;  /* 0x00045400012d7983 */ /* 0x000ea20000300800 */
[----:B------:R-:W-:-:S02]  /*21170*/  IMAD.MOV.U32 R0, RZ, RZ, R47 ;  /* 0x000000ffff007224 */ /* 0x000fc400078e002f */
[----:B------:R-:W-:Y:S02]  /*21180*/  IMAD.MOV.U32 R46, RZ, RZ, R35 ;  /* 0x000000ffff2e7224 */ /* 0x000fe400078e0023 */
[----:B------:R-:W-:Y:S01]  /*21190*/  IMAD.MOV.U32 R47, RZ, RZ, R34 ;  /* 0x000000ffff2f7224 */ /* 0x000fe200078e0022 */
[----:B------:R-:W3:Y:S04]  /*211a0*/  LDL.LU R35, [R1+0x197c] ;  /* 0x00197c0001237983 */ /* 0x000ee80000300800 */
[----:B------:R-:W4:Y:S04]  /*211b0*/  LDL.LU R34, [R1+0x1978] ;  /* 0x0019780001227983 */ /* 0x000f280000300800 */
[----:B------:R-:W-:Y:S04]  /*211c0*/  STL.64 [R1+0x18d0], R46 ;  /* 0x0018d02e01007387 */ /* 0x000fe80000100a00 */
[----:B--2---:R-:W-:Y:S04]  /*211d0*/  STL.64 [R1+0x18c8], R44 ;  /* 0x0018c82c01007387 */ /* 0x004fe80000100a00 */
[----:B------:R-:W2:Y:S04]  /*211e0*/  LDL.LU R56, [R1+0x4c0] ;  /* 0x0004c00001387983 */ /* 0x000ea80000300800 */
[----:B------:R-:W2:Y:S04]  /*211f0*/  LDL.LU R57, [R1+0x4c4] ;  /* 0x0004c40001397983 */ /* 0x000ea80000300800 */
[----:B------:R-:W3:Y:S04]  /*21200*/  LDL.LU R58, [R1+0x4c8] ;  /* 0x0004c800013a7983 */ /* 0x000ee80000300800 */
[----:B------:R-:W3:Y:S04]  /*21210*/  LDL.LU R59, [R1+0x4cc] ;  /* 0x0004cc00013b7983 */ /* 0x000ee80000300800 */
[----:B---3--:R-:W-:Y:S04]  /*21220*/  STL.64 [R1+0x18e8], R58 ;  /* 0x0018e83a01007387 */ /* 0x008fe80000100a00 */
[----:B--2---:R-:W-:Y:S04]  /*21230*/  STL.64 [R1+0x18e0], R56 ;  /* 0x0018e03801007387 */ /* 0x004fe80000100a00 */
[----:B-1----:R-:W2:Y:S04]  /*21240*/  LDL.LU R48, [R1+0x4e0] ;  /* 0x0004e00001307983 */ /* 0x002ea80000300800 */
[----:B------:R-:W2:Y:S04]  /*21250*/  LDL.LU R49, [R1+0x4e4] ;  /* 0x0004e40001317983 */ /* 0x000ea80000300800 */
[----:B0-----:R-:W3:Y:S04]  /*21260*/  LDL.LU R50, [R1+0x4e8] ;  /* 0x0004e80001327983 */ /* 0x001ee80000300800 */
[----:B------:R-:W3:Y:S04]  /*21270*/  LDL.LU R51, [R1+0x4ec] ;  /* 0x0004ec0001337983 */ /* 0x000ee80000300800 */
[----:B---3--:R-:W-:Y:S04]  /*21280*/  STL.64 [R1+0x1940], R50 ;  /* 0x0019403201007387 */ /* 0x008fe80000100a00 */
[----:B--2---:R-:W-:Y:S04]  /*21290*/  STL.64 [R1+0x1938], R48 ;  /* 0x0019383001007387 */ /* 0x004fe80000100a00 */
[----:B------:R-:W2:Y:S04]  /*212a0*/  LDL.LU R28, [R1+0x4f0] ;  /* 0x0004f000011c7983 */ /* 0x000ea80000300800 */
[----:B------:R-:W2:Y:S04]  /*212b0*/  LDL.LU R29, [R1+0x4f4] ;  /* 0x0004f400011d7983 */ /* 0x000ea80000300800 */
[----:B------:R-:W3:Y:S04]  /*212c0*/  LDL.LU R30, [R1+0x4f8] ;  /* 0x0004f800011e7983 */ /* 0x000ee80000300800 */
        /* <DEDUP_REMOVED lines=8> */
[----:B--2---:R0:W-:Y:S04]  /*21350*/  STL.64 [R1+0x1958], R20 ;  /* 0x0019581401007387 */ /* 0x0041e80000100a00 */
[----:B------:R-:W2:Y:S04]  /*21360*/  LDL.LU R16, [R1+0x550] ;  /* 0x0005500001107983 */ /* 0x000ea80000300800 */
[----:B------:R-:W2:Y:S04]  /*21370*/  LDL.LU R17, [R1+0x554] ;  /* 0x0005540001117983 */ /* 0x000ea80000300800 */
[----:B------:R-:W2:Y:S04]  /*21380*/  LDL.LU R18, [R1+0x558] ;  /* 0x0005580001127983 */ /* 0x000ea80000300800 */
[----:B------:R-:W2:Y:S04]  /*21390*/  LDL.LU R19, [R1+0x55c] ;  /* 0x00055c0001137983 */ /* 0x000ea80000300800 */
[----:B0-----:R-:W3:Y:S04]  /*213a0*/  LDL.LU R20, [R1+0x570] ;  /* 0x0005700001147983 */ /* 0x001ee80000300800 */
[----:B------:R-:W3:Y:S04]  /*213b0*/  LDL.LU R21, [R1+0x574] ;  /* 0x0005740001157983 */ /* 0x000ee80000300800 */
[----:B------:R-:W3:Y:S04]  /*213c0*/  LDL.LU R22, [R1+0x578] ;  /* 0x0005780001167983 */ /* 0x000ee80000300800 */
[----:B------:R-:W3:Y:S04]  /*213d0*/  LDL.LU R23, [R1+0x57c] ;  /* 0x00057c0001177983 */ /* 0x000ee80000300800 */
[----:B------:R-:W3:Y:S04]  /*213e0*/  LDL.64 R42, [R1+0x28] ;  /* 0x00002800012a7983 */ /* 0x000ee80000100a00 */
[----:B------:R-:W2:Y:S04]  /*213f0*/  LDL R50, [R1+0x18] ;  /* 0x0000180001327983 */ /* 0x000ea80000100800 */
[----:B------:R-:W2:Y:S04]  /*21400*/  LDL R51, [R1+0x1c] ;  /* 0x00001c0001337983 */ /* 0x000ea80000100800 */
[----:B------:R-:W2:Y:S04]  /*21410*/  LDL.LU R28, [R1+0x560] ;  /* 0x00056000011c7983 */ /* 0x000ea80000300800 */
[----:B------:R-:W2:Y:S04]  /*21420*/  LDL.LU R29, [R1+0x564] ;  /* 0x00056400011d7983 */ /* 0x000ea80000300800 */
[----:B------:R-:W2:Y:S04]  /*21430*/  LDL.LU R30, [R1+0x568] ;  /* 0x00056800011e7983 */ /* 0x000ea80000300800 */
[----:B------:R-:W2:Y:S04]  /*21440*/  LDL.LU R31, [R1+0x56c] ;  /* 0x00056c00011f7983 */ /* 0x000ea80000300800 */
[----:B------:R-:W2:Y:S01]  /*21450*/  LDL.64 R6, [R1+0x8] ;  /* 0x0000080001067983 */ /* 0x000ea20000100a00 */
[----:B------:R-:W-:-:S02]  /*21460*/  IMAD.MOV.U32 R24, RZ, RZ, R8 ;  /* 0x000000ffff187224 */ /* 0x000fc400078e0008 */
[----:B------:R-:W-:Y:S01]  /*21470*/  IMAD.MOV.U32 R32, RZ, RZ, R9 ;  /* 0x000000ffff207224 */ /* 0x000fe200078e0009 */
[----:B------:R-:W2:Y:S01]  /*21480*/  LDL.LU R8, [R1+0x540] ;  /* 0x0005400001087983 */ /* 0x000ea20000300800 */
[----:B------:R-:W-:-:S03]  /*21490*/  IMAD.MOV.U32 R25, RZ, RZ, R10 ;  /* 0x000000ffff197224 */ /* 0x000fc600078e000a */
[----:B------:R-:W2:Y:S01]  /*214a0*/  LDL.LU R9, [R1+0x544] ;  /* 0x0005440001097983 */ /* 0x000ea20000300800 */
[----:B------:R-:W-:-:S03]  /*214b0*/  IMAD.MOV.U32 R33, RZ, RZ, R11 ;  /* 0x000000ffff217224 */ /* 0x000fc600078e000b */
        /* <DEDUP_REMOVED lines=15> */
[----:B------:R-:W2:Y:S01]  /*215b0*/  LDL.LU R37, [R1+0x4d4] ;  /* 0x0004d40001257983 */ /* 0x000ea20000300800 */
[----:B----4-:R-:W-:-:S02]  /*215c0*/  IMAD.MOV.U32 R38, RZ, RZ, R34 ;  /* 0x000000ffff267224 */ /* 0x010fc400078e0022 */
[----:B------:R-:W-:Y:S01]  /*215d0*/  IMAD.MOV.U32 R39, RZ, RZ, R35 ;  /* 0x000000ffff277224 */ /* 0x000fe200078e0023 */
[----:B------:R-:W4:Y:S04]  /*215e0*/  LDL.LU R34, [R1+0x1974] ;  /* 0x0019740001227983 */ /* 0x000f280000300800 */
[----:B------:R-:W4:Y:S04]  /*215f0*/  LDL.LU R35, [R1+0x1970] ;  /* 0x0019700001237983 */ /* 0x000f280000300800 */
[----:B------:R-:W-:Y:S04]  /*21600*/  STL [R1+0x1458], R24 ;  /* 0x0014581801007387 */ /* 0x000fe80000100800 */
[----:B------:R0:W-:Y:S04]  /*21610*/  STL [R1+0x1454], R25 ;  /* 0x0014541901007387 */ /* 0x0001e80000100800 */
[----:B------:R-:W-:Y:S04]  /*21620*/  STL [R1+0x1450], R32 ;  /* 0x0014502001007387 */ /* 0x000fe80000100800 */
[----:B------:R-:W-:Y:S01]  /*21630*/  STL [R1+0x144c], R33 ;  /* 0x00144c2101007387 */ /* 0x000fe20000100800 */
[C---:B---3--:R-:W-:Y:S06]  /*21640*/  HMMA.16816.F32.BF16 R20, R52.reuse, R42, R20 ;  /* 0x0000002a3414723c */ /* 0x048fec0000041814 */
[C---:B--2---:R-:W-:Y:S06]  /*21650*/  HMMA.16816.F32.BF16 R48, R52.reuse, R50, R28 ;  /* 0x000000323430723c */ /* 0x044fec000004181c */
[----:B------:R-:W-:Y:S01]  /*21660*/  HMMA.16816.F32.BF16 R16, R52, R6, R16 ;  /* 0x000000063410723c */ /* 0x000fe20000041810 */
[----:B0-----:R-:W-:-:S02]  /*21670*/  IMAD.MOV.U32 R25, RZ, RZ, R42 ;  /* 0x000000ffff197224 */ /* 0x001fc400078e002a */
[----:B------:R-:W-:Y:S02]  /*21680*/  IMAD.MOV.U32 R24, RZ, RZ, R43 ;  /* 0x000000ffff187224 */ /* 0x000fe400078e002b */
[----:B------:R-:W2:Y:S06]  /*21690*/  LDL.LU.64 R42, [R1+0x1968] ;  /* 0x00196800012a7983 */ /* 0x000eac0000300a00 */
[----:B------:R-:W-:Y:S01]  /*216a0*/  STL.64 [R1+0x570], R20 ;  /* 0x0005701401007387 */ /* 0x000fe20000100a00 */
[----:B------:R-:W-:Y:S02]  /*216b0*/  IMAD.MOV.U32 R40, RZ, RZ, R20 ;  /* 0x000000ffff287224 */ /* 0x000fe400078e0014 */
[----:B------:R-:W-:Y:S01]  /*216c0*/  IMAD.MOV.U32 R41, RZ, RZ, R22 ;  /* 0x000000ffff297224 */ /* 0x000fe200078e0016 */
[----:B------:R0:W-:Y:S04]  /*216d0*/  STL.64 [R1+0x578], R22 ;  /* 0x0005781601007387 */ /* 0x0001e80000100a00 */
[----:B0-----:R-:W3:Y:S04]  /*216e0*/  LDL.LU.64 R22, [R1+0x1960] ;  /* 0x0019600001167983 */ /* 0x001ee80000300a00 */
[----:B------:R-:W3:Y:S04]  /*216f0*/  LDL.LU.64 R20, [R1+0x1958] ;  /* 0x0019580001147983 */ /* 0x000ee80000300a00 */
[----:B------:R-:W-:Y:S04]  /*21700*/  STL [R1+0x1460], R40 ;  /* 0x0014602801007387 */ /* 0x000fe80000100800 */
[----:B------:R-:W-:Y:S04]  /*21710*/  STL [R1+0x145c], R41 ;  /* 0x00145c2901007387 */ /* 0x000fe80000100800 */
[----:B------:R-:W4:Y:S04]  /*21720*/  LDL.LU.64 R30, [R1+0x1950] ;  /* 0x00195000011e7983 */ /* 0x000f280000300a00 */
[----:B------:R-:W4:Y:S04]  /*21730*/  LDL.LU.64 R28, [R1+0x1948] ;  /* 0x00194800011c7983 */ /* 0x000f280000300a00 */
[----:B------:R-:W-:Y:S04]  /*21740*/  STL.64 [R1+0x560], R48 ;  /* 0x0005603001007387 */ /* 0x000fe80000100a00 */
[----:B------:R0:W-:Y:S04]  /*21750*/  STL.64 [R1+0x568], R50 ;  /* 0x0005683201007387 */ /* 0x0001e80000100a00 */
[----:B0-----:R-:W2:Y:S04]  /*21760*/  LDL.LU.64 R50, [R1+0x1940] ;  /* 0x0019400001327983 */ /* 0x001ea80000300a00 */
[----:B------:R-:W2:Y:S04]  /*21770*/  LDL.LU.64 R48, [R1+0x1938] ;  /* 0x0019380001307983 */ /* 0x000ea80000300a00 */
[----:B------:R0:W-:Y:S04]  /*21780*/  STL.64 [R1+0x550], R16 ;  /* 0x0005501001007387 */ /* 0x0001e80000100a00 */
[----:B------:R1:W-:Y:S01]  /*21790*/  STL.64 [R1+0x558], R18 ;  /* 0x0005581201007387 */ /* 0x0003e20000100a00 */
[----:B0-----:R-:W-:-:S03]  /*217a0*/  IMAD.MOV.U32 R17, RZ, RZ, R6 ;  /* 0x000000ffff117224 */ /* 0x001fc600078e0006 */
[----:B-1----:R-:W3:Y:S01]  /*217b0*/  LDL.LU.64 R18, [R1+0x1930] ;  /* 0x0019300001127983 */ /* 0x002ee20000300a00 */
[----:B------:R-:W-:-:S03]  /*217c0*/  IMAD.MOV.U32 R16, RZ, RZ, R7 ;  /* 0x000000ffff107224 */ /* 0x000fc600078e0007 */
[----:B------:R-:W4:Y:S04]  /*217d0*/  LDL.LU.64 R6, [R1+0x1928] ;  /* 0x0019280001067983 */ /* 0x000f280000300a00 */
[----:B------:R-:W2:Y:S01]  /*217e0*/  LDL.LU.64 R4, [R1+0x1920] ;  /* 0x0019200001047983 */ /* 0x000ea20000300a00 */
[----:B----4-:R-:W-:-:S15]  /*217f0*/  HMMA.16816.F32.BF16 R8, R52, R6, R8 ;  /* 0x000000063408723c */ /* 0x010fde0000041808 */
[----:B------:R-:W-:-:S08]  /*21800*/  NOP ;  /* 0x0000000000007918 */ /* 0x000fd00000000000 */
[----:B------:R-:W-:Y:S04]  /*21810*/  STL.64 [R1+0x540], R8 ;  /* 0x0005400801007387 */ /* 0x000fe80000100a00 */
[----:B------:R0:W-:Y:S04]  /*21820*/  STL.64 [R1+0x548], R10 ;  /* 0x0005480a01007387 */ /* 0x0001e80000100a00 */
[----:B0-----:R-:W4:Y:S04]  /*21830*/  LDL.LU.64 R10, [R1+0x1918] ;  /* 0x00191800010a7983 */ /* 0x001f280000300a00 */
[----:B------:R-:W4:Y:S04]  /*21840*/  LDL.LU.64 R8, [R1+0x1910] ;  /* 0x0019100001087983 */ /* 0x000f280000300a00 */
[----:B------:R-:W-:Y:S04]  /*21850*/  STL.64 [R1+0x1830], R6 ;  /* 0x0018300601007387 */ /* 0x000fe80000100a00 */
[----:B--2---:R0:W-:Y:S02]  /*21860*/  STL.64 [R1+0x1828], R4 ;  /* 0x0018280401007387 */ /* 0x0041e40000100a00 */
[----:B0-----:R-:W-:-:S02]  /*21870*/  IMAD.MOV.U32 R4, RZ, RZ, R26 ;  /* 0x000000ffff047224 */ /* 0x001fc400078e001a */
[----:B------:R-:W-:Y:S01]  /*21880*/  IMAD.MOV.U32 R5, RZ, RZ, R27 ;  /* 0x000000ffff057224 */ /* 0x000fe200078e001b */
[----:B------:R-:W2:Y:S04]  /*21890*/  LDL.LU R26, [R1+0x190c] ;  /* 0x00190c00011a7983 */ /* 0x000ea80000300800 */
[----:B------:R-:W2:Y:S01]  /*218a0*/  LDL.LU R27, [R1+0x1908] ;  /* 0x00190800011b7983 */ /* 0x000ea20000300800 */
[----:B---3--:R-:W-:Y:S02]  /*218b0*/  IMAD.MOV.U32 R6, RZ, RZ, R18 ;  /* 0x000000ffff067224 */ /* 0x008fe400078e0012 */
[----:B------:R-:W-:Y:S01]  /*218c0*/  IMAD.MOV.U32 R7, RZ, RZ, R19 ;  /* 0x000000ffff077224 */ /* 0x000fe200078e0013 */
[----:B------:R-:W3:Y:S04]  /*218d0*/  LDL.LU R18, [R1+0x1904] ;  /* 0x0019040001127983 */ /* 0x000ee80000300800 */
[----:B------:R-:W3:Y:S01]  /*218e0*/  LDL.LU R19, [R1+0x1900] ;  /* 0x0019000001137983 */ /* 0x000ee20000300800 */
[----:B----4-:R-:W-:-:S15]  /*218f0*/  HMMA.16816.F32.BF16 R12, R52, R10, R12 ;  /* 0x0000000a340c723c */ /* 0x010fde000004180c */
[----:B------:R-:W-:-:S08]  /*21900*/  NOP ;  /* 0x0000000000007918 */ /* 0x000fd00000000000 */
[----:B------:R-:W-:Y:S04]  /*21910*/  STL.64 [R1+0x530], R12 ;  /* 0x0005300c01007387 */ /* 0x000fe80000100a00 */
[----:B------:R0:W-:Y:S04]  /*21920*/  STL.64 [R1+0x538], R14 ;  /* 0x0005380e01007387 */ /* 0x0001e80000100a00 */
[----:B0-----:R-:W4:Y:S01]  /*21930*/  LDL.LU.64 R14, [R1+0x18f8] ;  /* 0x0018f800010e7983 */ /* 0x001f220000300a00 */
[C---:B---3--:R-:W-:Y:S03]  /*21940*/  HMMA.16816.F32.BF16 R20, R52.reuse, R18, R20 ;  /* 0x000000123414723c */ /* 0x048fe60000041814 */
[----:B------:R-:W3:Y:S03]  /*21950*/  LDL.LU R12, [R1+0x18f0] ;  /* 0x0018f000010c7983 */ /* 0x000ee60000300800 */
[----:B----4-:R-:W-:-:S15]  /*21960*/  HMMA.16816.F32.BF16 R56, R52, R14, R56 ;  /* 0x0000000e3438723c */ /* 0x010fde0000041838 */
[----:B------:R-:W-:-:S08]  /*21970*/  NOP ;  /* 0x0000000000007918 */ /* 0x000fd00000000000 */
[----:B------:R-:W-:Y:S04]  /*21980*/  STL.64 [R1+0x520], R56 ;  /* 0x0005203801007387 */ /* 0x000fe80000100a00 */
[----:B------:R0:W-:Y:S04]  /*21990*/  STL.64 [R1+0x528], R58 ;  /* 0x0005283a01007387 */ /* 0x0001e80000100a00 */
[----:B0-----:R-:W4:Y:S04]  /*219a0*/  LDL.LU.64 R58, [R1+0x18e8] ;  /* 0x0018e800013a7983 */ /* 0x001f280000300a00 */
[----:B------:R-:W4:Y:S04]  /*219b0*/  LDL.LU.64 R56, [R1+0x18e0] ;  /* 0x0018e00001387983 */ /* 0x000f280000300a00 */
[----:B------:R-:W-:Y:S04]  /*219c0*/  STL.64 [R1+0x510], R20 ;  /* 0x0005101401007387 */ /* 0x000fe80000100a00 */
[----:B------:R0:W-:Y:S04]  /*219d0*/  STL.64 [R1+0x518], R22 ;  /* 0x0005181601007387 */ /* 0x0001e80000100a00 */
[----:B0-----:R-:W3:Y:S01]  /*219e0*/  LDL.LU.64 R22, [R1+0x18d8] ;  /* 0x0018d80001167983 */ /* 0x001ee20000300a00 */
[C---:B--2---:R-:W-:Y:S03]  /*219f0*/  HMMA.16816.F32.BF16 R28, R52.reuse, R26, R28 ;  /* 0x0000001a341c723c */ /* 0x044fe6000004181c */
[----:B------:R-:W-:Y:S03]  /*21a00*/  STL.64 [R1+0x1858], R18 ;  /* 0x0018581201007387 */ /* 0x000fe60000100a00 */
[----:B---3--:R-:W-:-:S15]  /*21a10*/  HMMA.16816.F32.BF16 R44, R52, R22, R44 ;  /* 0x00000016342c723c */ /* 0x008fde000004182c */
[----:B------:R-:W-:-:S08]  /*21a20*/  NOP ;  /* 0x0000000000007918 */ /* 0x000fd00000000000 */
[----:B------:R-:W-:Y:S04]  /*21a30*/  STL.64 [R1+0x500], R44 ;  /* 0x0005002c01007387 */ /* 0x000fe80000100a00 */
[----:B------:R0:W-:Y:S04]  /*21a40*/  STL.64 [R1+0x508], R46 ;  /* 0x0005082e01007387 */ /* 0x0001e80000100a00 */
[----:B0-----:R-:W2:Y:S04]  /*21a50*/  LDL.LU.64 R46, [R1+0x18d0] ;  /* 0x0018d000012e7983 */ /* 0x001ea80000300a00 */
[----:B------:R-:W2:Y:S04]  /*21a60*/  LDL.LU.64 R44, [R1+0x18c8] ;  /* 0x0018c800012c7983 */ /* 0x000ea80000300a00 */
[----:B------:R-:W-:Y:S04]  /*21a70*/  STL.64 [R1+0x4f0], R28 ;  /* 0x0004f01c01007387 */ /* 0x000fe80000100a00 */
[----:B------:R0:W-:Y:S04]  /*21a80*/  STL.64 [R1+0x4f8], R30 ;  /* 0x0004f81e01007387 */ /* 0x0001e80000100a00 */
[----:B0-----:R-:W3:Y:S01]  /*21a90*/  LDL.LU.64 R30, [R1+0x18c0] ;  /* 0x0018c000011e7983 */ /* 0x001ee20000300a00 */
[C---:B------:R-:W-:Y:S03]  /*21aa0*/  HMMA.16816.F32.BF16 R36, R52.reuse, R34, R36 ;  /* 0x000000223424723c */ /* 0x040fe60000041824 */
[----:B------:R-:W2:Y:S04]  /*21ab0*/  LDL.LU R28, [R1+0x18b8] ;  /* 0x0018b800011c7983 */ /* 0x000ea80000300800 */
[----:B------:R-:W-:Y:S01]  /*21ac0*/  STL.64 [R1+0x1810], R26 ;  /* 0x0018101a01007387 */ /* 0x000fe20000100a00 */
[----:B---3--:R-:W-:-:S15]  /*21ad0*/  HMMA.16816.F32.BF16 R48, R52, R30, R48 ;  /* 0x0000001e3430723c */ /* 0x008fde0000041830 */
[----:B------:R-:W-:-:S08]  /*21ae0*/  NOP ;  /* 0x0000000000007918 */ /* 0x000fd00000000000 */
[----:B------:R-:W-:Y:S04]  /*21af0*/  STL.64 [R1+0x4e0], R48 ;  /* 0x0004e03001007387 */ /* 0x000fe80000100a00 */
[----:B------:R0:W-:Y:S04]  /*21b00*/  STL.64 [R1+0x4e8], R50 ;  /* 0x0004e83201007387 */ /* 0x0001e80000100a00 */
[----:B0-----:R-:W3:Y:S04]  /*21b10*/  LDL.LU.64 R50, [R1+0x18b0] ;  /* 0x0018b00001327983 */ /* 0x001ee80000300a00 */
[----:B------:R-:W-:Y:S04]  /*21b20*/  STL.64 [R1+0x1888], R30 ;  /* 0x0018881e01007387 */ /* 0x000fe80000100a00 */
[----:B------:R-:W-:Y:S04]  /*21b30*/  STL.64 [R1+0x4d0], R36 ;  /* 0x0004d02401007387 */ /* 0x000fe80000100a00 */
[----:B------:R0:W-:Y:S04]  /*21b40*/  STL.64 [R1+0x4d8], R38 ;  /* 0x0004d82601007387 */ /* 0x0001e80000100a00 */
[----:B0-----:R-:W4:Y:S04]  /*21b50*/  LDL.LU.64 R38, [R1+0x18a8] ;  /* 0x0018a80001267983 */ /* 0x001f280000300a00 */
[----:B------:R-:W-:Y:S04]  /*21b60*/  STL.64 [R1+0x1818], R34 ;  /* 0x0018182201007387 */ /* 0x000fe80000100a00 */
[----:B------:R-:W3:Y:S01]  /*21b70*/  LDL R61, [R1+0x1290] ;  /* 0x00129000013d7983 */ /* 0x000ee20000100800 */
[C---:B----4-:R-:W-:Y:S06]  /*21b80*/  HMMA.16816.F32.BF16 R56, R52.reuse, R38, R56 ;  /* 0x000000263438723c */ /* 0x050fec0000041838 */
[----:B--2---:R-:W-:-:S15]  /*21b90*/  HMMA.16816.F32.BF16 R52, R52, R42, R44 ;  /* 0x0000002a3434723c */ /* 0x004fde000004182c */
[----:B------:R-:W-:-:S02]  /*21ba0*/  NOP ;  /* 0x0000000000007918 */ /* 0x000fc40000000000 */
[----:B------:R-:W-:Y:S04]  /*21bb0*/  STL.64 [R1+0x4c0], R56 ;  /* 0x0004c03801007387 */ /* 0x000fe80000100a00 */
[----:B------:R0:W-:Y:S04]  /*21bc0*/  STL.64 [R1+0x4c8], R58 ;  /* 0x0004c83a01007387 */ /* 0x0001e80000100a00 */
[----:B0-----:R-:W2:Y:S04]  /*21bd0*/  LDL.LU R59, [R1+0x18a0] ;  /* 0x0018a000013b7983 */ /* 0x001ea80000300800 */
[----:B------:R-:W3:Y:S04]  /*21be0*/  LDL.LU.64 R46, [R1+0x1898] ;  /* 0x00189800012e7983 */ /* 0x000ee80000300a00 */
[----:B------:R-:W3:Y:S04]  /*21bf0*/  LDL.LU.64 R44, [R1+0x1890] ;  /* 0x00189000012c7983 */ /* 0x000ee80000300a00 */
[----:B------:R0:W-:Y:S04]  /*21c00*/  STL.64 [R1+0x450], R52 ;  /* 0x0004503401007387 */ /* 0x0001e80000100a00 */
[----:B------:R1:W-:Y:S04]  /*21c10*/  STL.64 [R1+0x458], R54 ;  /* 0x0004583601007387 */ /* 0x0003e80000100a00 */
[----:B0-----:R-:W4:Y:S04]  /*21c20*/  LDL.LU R52, [R1+0x70] ;  /* 0x0000700001347983 */ /* 0x001f280000300800 */
[----:B------:R-:W4:Y:S04]  /*21c30*/  LDL.LU R53, [R1+0x74] ;  /* 0x0000740001357983 */ /* 0x000f280000300800 */
[----:B-1----:R-:W4:Y:S04]  /*21c40*/  LDL.LU R54, [R1+0x78] ;  /* 0x0000780001367983 */ /* 0x002f280000300800 */
[----:B------:R-:W4:Y:S01]  /*21c50*/  LDL.LU R55, [R1+0x7c] ;  /* 0x00007c0001377983 */ /* 0x000f220000300800 */
[----:B------:R-:W-:-:S02]  /*21c60*/  IMAD.MOV.U32 R34, RZ, RZ, R12 ;  /* 0x000000ffff227224 */ /* 0x000fc400078e000c */
[----:B------:R-:W-:Y:S01]  /*21c70*/  IMAD.MOV.U32 R35, RZ, RZ, R9 ;  /* 0x000000ffff237224 */ /* 0x000fe200078e0009 */
[----:B------:R0:W-:Y:S01]  /*21c80*/  STL.64 [R1+0x1820], R42 ;  /* 0x0018202a01007387 */ /* 0x0001e20000100a00 */
[C---:B---3--:R-:W-:Y:S06]  /*21c90*/  HMMA.16816.F32.BF16 R4, R44.reuse, R50, R4 ;  /* 0x000000322c04723c */ /* 0x048fec0000041804 */
[----:B----4-:R-:W-:Y:S01]  /*21ca0*/  HMMA.16816.F32.BF16 R32, R44, R34, R52 ;  /* 0x000000222c20723c */ /* 0x010fe20000041834 */
[----:B--2---:R-:W1:-:S15]  /*21cb0*/  LDSM.16.MT88.4 R52, [R59+UR4+0x1080] ;  /* 0x001080043b34783b */ /* 0x004e5e0008004200 */
[----:B------:R-:W-:-:S02]  /*21cc0*/  NOP ;  /* 0x0000000000007918 */ /* 0x000fc40000000000 */
[----:B------:R-:W-:Y:S02]  /*21cd0*/  IMAD.MOV.U32 R13, RZ, RZ, R6 ;  /* 0x000000ffff0d7224 */ /* 0x000fe400078e0006 */
[----:B------:R-:W-:Y:S02]  /*21ce0*/  IMAD.MOV.U32 R12, RZ, RZ, R4 ;  /* 0x000000ffff0c7224 */ /* 0x000fe400078e0004 */
[----:B------:R-:W-:Y:S02]  /*21cf0*/  IMAD.MOV.U32 R21, RZ, RZ, R7 ;  /* 0x000000ffff157224 */ /* 0x000fe400078e0007 */
[----:B------:R-:W-:Y:S02]  /*21d00*/  IMAD.MOV.U32 R20, RZ, RZ, R5 ;  /* 0x000000ffff147224 */ /* 0x000fe400078e0005 */
[----:B------:R-:W-:Y:S01]  /*21d10*/  IMAD.MOV.U32 R9, RZ, RZ, R35 ;  /* 0x000000ffff097224 */ /* 0x000fe200078e0023 */
[----:B------:R-:W-:Y:S04]  /*21d20*/  STL.64 [R1+0xa60], R32 ;  /* 0x000a602001007387 */ /* 0x000fe80000100a00 */
[----:B------:R-:W-:Y:S04]  /*21d30*/  STL.64 [R1+0xa68], R34 ;  /* 0x000a682201007387 */ /* 0x000fe80000100a00 */
[----:B------:R-:W-:Y:S04]  /*21d40*/  STL.64 [R1+0x1840], R10 ;  /* 0x0018400a01007387 */ /* 0x000fe80000100a00 */
[----:B------:R-:W-:Y:S04]  /*21d50*/  STL.64 [R1+0x1838], R8 ;  /* 0x0018380801007387 */ /* 0x000fe80000100a00 */
[----:B------:R-:W-:Y:S04]  /*21d60*/  STL.64 [R1+0xa40], R4 ;  /* 0x000a400401007387 */ /* 0x000fe80000100a00 */
[----:B------:R2:W-:Y:S04]  /*21d70*/  STL.64 [R1+0xa48], R6 ;  /* 0x000a480601007387 */ /* 0x0005e80000100a00 */
[----:B------:R-:W-:Y:S04]  /*21d80*/  STL.64 [R1+0x1868], R14 ;  /* 0x0018680e01007387 */ /* 0x000fe80000100a00 */
[----:B------:R-:W-:Y:S04]  /*21d90*/  STL.64 [R1+0x1860], R12 ;  /* 0x0018600c01007387 */ /* 0x000fe80000100a00 */
[----:B------:R-:W-:Y:S04]  /*21da0*/  STL.64 [R1+0x1850], R22 ;  /* 0x0018501601007387 */ /* 0x000fe80000100a00 */
[----:B------:R-:W-:Y:S04]  /*21db0*/  STL.64 [R1+0x1848], R20 ;  /* 0x0018481401007387 */ /* 0x000fe80000100a00 */
[----:B------:R-:W3:Y:S04]  /*21dc0*/  LDL.LU R40, [R1+0x180] ;  /* 0x0001800001287983 */ /* 0x000ee80000300800 */
[----:B------:R-:W3:Y:S04]  /*21dd0*/  LDL.LU R41, [R1+0x184] ;  /* 0x0001840001297983 */ /* 0x000ee80000300800 */
[----:B0-----:R-:W4:Y:S04]  /*21de0*/  LDL.LU R42, [R1+0x188] ;  /* 0x00018800012a7983 */ /* 0x001f280000300800 */
[----:B------:R-:W4:Y:S01]  /*21df0*/  LDL.LU R43, [R1+0x18c] ;  /* 0x00018c00012b7983 */ /* 0x000f220000300800 */
[----:B--2---:R-:W-:-:S02]  /*21e00*/  IMAD.MOV.U32 R6, RZ, RZ, R17 ;  /* 0x000000ffff067224 */ /* 0x004fc400078e0011 */
[----:B------:R-:W-:Y:S01]  /*21e10*/  IMAD.MOV.U32 R7, RZ, RZ, R16 ;  /* 0x000000ffff077224 */ /* 0x000fe200078e0010 */
[----:B----4-:R-:W-:Y:S04]  /*21e20*/  STL.64 [R1+0x1878], R42 ;  /* 0x0018782a01007387 */ /* 0x010fe80000100a00 */
[----:B---3--:R-:W-:Y:S04]  /*21e30*/  STL.64 [R1+0x1870], R40 ;  /* 0x0018702801007387 */ /* 0x008fe80000100a00 */
[----:B------:R0:W-:Y:S04]  /*21e40*/  STL.64 [R1+0x1880], R6 ;  /* 0x0018800601007387 */ /* 0x0001e80000100a00 */
[----:B------:R-:W2:Y:S04]  /*21e50*/  LDL.LU R16, [R1+0x1a0] ;  /* 0x0001a00001107983 */ /* 0x000ea80000300800 */
[----:B------:R-:W2:Y:S04]  /*21e60*/  LDL.LU R17, [R1+0x1a4] ;  /* 0x0001a40001117983 */ /* 0x000ea80000300800 */
[----:B------:R-:W2:Y:S04]  /*21e70*/  LDL.LU R18, [R1+0x1a8] ;  /* 0x0001a80001127983 */ /* 0x000ea80000300800 */
[----:B------:R-:W2:Y:S01]  /*21e80*/  LDL.LU R19, [R1+0x1ac] ;  /* 0x0001ac0001137983 */ /* 0x000ea20000300800 */
[----:B0-----:R-:W-:-:S03]  /*21e90*/  IMAD.MOV.U32 R6, RZ, RZ, R28 ;  /* 0x000000ffff067224 */ /* 0x001fc600078e001c */
[----:B------:R-:W3:Y:S04]  /*21ea0*/  LDL.LU R28, [R1+0x1c0] ;  /* 0x0001c000011c7983 */ /* 0x000ee80000300800 */
[----:B------:R-:W3:Y:S04]  /*21eb0*/  LDL.LU R29, [R1+0x1c4] ;  /* 0x0001c400011d7983 */ /* 0x000ee80000300800 */
[----:B------:R-:W3:Y:S04]  /*21ec0*/  LDL.LU R30, [R1+0x1c8] ;  /* 0x0001c800011e7983 */ /* 0x000ee80000300800 */
[----:B------:R-:W3:Y:S04]  /*21ed0*/  LDL.LU R31, [R1+0x1cc] ;  /* 0x0001cc00011f7983 */ /* 0x000ee80000300800 */
[----:B------:R-:W4:Y:S04]  /*21ee0*/  LDL.LU R40, [R1+0x1b0] ;  /* 0x0001b00001287983 */ /* 0x000f280000300800 */
[----:B------:R-:W4:Y:S01]  /*21ef0*/  LDL.LU R41, [R1+0x1b4] ;  /* 0x0001b40001297983 */ /* 0x000f220000300800 */
[----:B------:R-:W-:-:S03]  /*21f00*/  IMAD.MOV.U32 R7, RZ, RZ, R0 ;  /* 0x000000ffff077224 */ /* 0x000fc600078e0000 */
[----:B------:R-:W4:Y:S04]  /*21f10*/  LDL.LU R42, [R1+0x1b8] ;  /* 0x0001b800012a7983 */ /* 0x000f280000300800 */
[----:B------:R-:W4:Y:S04]  /*21f20*/  LDL.LU R43, [R1+0x1bc] ;  /* 0x0001bc00012b7983 */ /* 0x000f280000300800 */
[----:B------:R-:W2:Y:S04]  /*21f30*/  LDL.64 R22, [R1+0x18] ;  /* 0x0000180001167983 */ /* 0x000ea80000100a00 */
        /* <DEDUP_REMOVED lines=8> */
[----:B-1----:R-:W-:Y:S04]  /*21fc0*/  STL.64 [R1+0x1760], R54 ;  /* 0x0017603601007387 */ /* 0x002fe80000100a00 */
[----:B------:R0:W-:Y:S01]  /*21fd0*/  STL.64 [R1+0x1758], R52 ;  /* 0x0017583401007387 */ /* 0x0001e20000100a00 */
[----:B------:R-:W-:-:S02]  /*21fe0*/  IMAD.MOV.U32 R15, RZ, RZ, R24 ;  /* 0x000000ffff0f7224 */ /* 0x000fc400078e0018 */
[----:B------:R-:W-:Y:S01]  /*21ff0*/  IMAD.MOV.U32 R14, RZ, RZ, R25 ;  /* 0x000000ffff0e7224 */ /* 0x000fe200078e0019 */
[----:B0-----:R-:W2:Y:S04]  /*22000*/  LDL.LU R52, [R1+0x100] ;  /* 0x0001000001347983 */ /* 0x001ea80000300800 */
        /* <DEDUP_REMOVED lines=15> */
[----:B---3--:R-:W-:Y:S03]  /*22100*/  HMMA.16816.F32.BF16 R4, R44, R6, R28 ;  /* 0x000000062c04723c */ /* 0x008fe6000004181c */
[----:B------:R-:W3:-:S15]  /*22110*/  LDL.LU.64 R30, [R1+0x1888] ;  /* 0x00188800011e7983 */ /* 0x000ede0000300a00 */
[----:B------:R-:W-:-:S05]  /*22120*/  NOP ;  /* 0x0000000000007918 */ /* 0x000fca0000000000 */
[----:B------:R-:W-:Y:S01]  /*22130*/  STL.64 [R1+0xa20], R4 ;  /* 0x000a200401007387 */ /* 0x000fe20000100a00 */
[----:B------:R-:W-:Y:S02]  /*22140*/  IMAD.MOV.U32 R37, RZ, RZ, R7 ;  /* 0x000000ffff257224 */ /* 0x000fe400078e0007 */
[----:B------:R-:W-:Y:S01]  /*22150*/  IMAD.MOV.U32 R29, RZ, RZ, R6 ;  /* 0x000000ffff1d7224 */ /* 0x000fe200078e0006 */
[----:B------:R0:W-:Y:S04]  /*22160*/  STL.64 [R1+0xa28], R6 ;  /* 0x000a280601007387 */ /* 0x0001e80000100a00 */
[----:B0-----:R-:W3:Y:S01]  /*22170*/  LDL.LU.64 R6, [R1+0x1880] ;  /* 0x0018800001067983 */ /* 0x001ee20000300a00 */
[C---:B----4-:R-:W-:Y:S06]  /*22180*/  HMMA.16816.F32.BF16 R12, R44.reuse, R14, R40 ;  /* 0x0000000e2c0c723c */ /* 0x050fec0000041828 */
[----:B--2---:R-:W-:Y:S01]  /*22190*/  HMMA.16816.F32.BF16 R16, R44, R22, R16 ;  /* 0x000000162c10723c */ /* 0x004fe20000041810 */
[----:B------:R-:W-:-:S02]  /*221a0*/  IMAD.MOV.U32 R36, RZ, RZ, R5 ;  /* 0x000000ffff247224 */ /* 0x000fc400078e0005 */
[----:B------:R-:W-:Y:S01]  /*221b0*/  IMAD.MOV.U32 R28, RZ, RZ, R4 ;  /* 0x000000ffff1c7224 */ /* 0x000fe200078e0004 */
[----:B------:R-:W2:Y:S04]  /*221c0*/  LDL.LU.64 R42, [R1+0x1878] ;  /* 0x00187800012a7983 */ /* 0x000ea80000300a00 */
[----:B------:R-:W2:Y:S01]  /*221d0*/  LDL.LU.64 R40, [R1+0x1870] ;  /* 0x0018700001287983 */ /* 0x000ea20000300a00 */
[----:B------:R-:W-:-:S08]  /*221e0*/  IMAD.MOV.U32 R0, RZ, RZ, R23 ;  /* 0x000000ffff007224 */ /* 0x000fd000078e0017 */
[----:B------:R-:W-:Y:S04]  /*221f0*/  STL.64 [R1+0xa00], R12 ;  /* 0x000a000c01007387 */ /* 0x000fe80000100a00 */
[----:B------:R0:W-:Y:S04]  /*22200*/  STL.64 [R1+0xa08], R14 ;  /* 0x000a080e01007387 */ /* 0x0001e80000100a00 */
[----:B0-----:R-:W4:Y:S04]  /*22210*/  LDL.LU.64 R14, [R1+0x1868] ;  /* 0x00186800010e7983 */ /* 0x001f280000300a00 */
[----:B------:R-:W2:Y:S04]  /*22220*/  LDL.LU.64 R12, [R1+0x1860] ;  /* 0x00186000010c7983 */ /* 0x000ea80000300a00 */
[----:B------:R0:W-:Y:S04]  /*22230*/  STL.64 [R1+0x9d0], R16 ;  /* 0x0009d01001007387 */ /* 0x0001e80000100a00 */
[----:B------:R1:W-:Y:S01]  /*22240*/  STL.64 [R1+0x9d8], R18 ;  /* 0x0009d81201007387 */ /* 0x0003e20000100a00 */
[----:B0-----:R-:W-:-:S03]  /*22250*/  IMAD.MOV.U32 R16, RZ, RZ, R22 ;  /* 0x000000ffff107224 */ /* 0x001fc600078e0016 */
[----:B-1----:R-:W2:Y:S04]  /*22260*/  LDL.LU.64 R18, [R1+0x1858] ;  /* 0x0018580001127983 */ /* 0x002ea80000300a00 */
[----:B------:R-:W2:Y:S04]  /*22270*/  LDL.LU.64 R22, [R1+0x1850] ;  /* 0x0018500001167983 */ /* 0x000ea80000300a00 */
[----:B------:R-:W2:Y:S01]  /*22280*/  LDL.LU.64 R20, [R1+0x1848] ;  /* 0x0018480001147983 */ /* 0x000ea20000300a00 */
[----:B---3--:R-:W-:Y:S03]  /*22290*/  HMMA.16816.F32.BF16 R4, R44, R6, R8 ;  /* 0x000000062c04723c */ /* 0x008fe60000041808 */
[----:B------:R-:W3:Y:S04]  /*222a0*/  LDL.LU.64 R10, [R1+0x1840] ;  /* 0x00184000010a7983 */ /* 0x000ee80000300a00 */
[----:B------:R-:W3:-:S15]  /*222b0*/  LDL.LU.64 R8, [R1+0x1838] ;  /* 0x0018380001087983 */ /* 0x000ede0000300a00 */
[----:B------:R-:W-:-:S01]  /*222c0*/  NOP ;  /* 0x0000000000007918 */ /* 0x000fc20000000000 */
[----:B------:R-:W-:Y:S04]  /*222d0*/  STL.64 [R1+0x9b0], R4 ;  /* 0x0009b00401007387 */ /* 0x000fe80000100a00 */
[----:B------:R0:W-:Y:S04]  /*222e0*/  STL.64 [R1+0x9b8], R6 ;  /* 0x0009b80601007387 */ /* 0x0001e80000100a00 */
[----:B0-----:R-:W3:Y:S04]  /*222f0*/  LDL.LU.64 R6, [R1+0x1830] ;  /* 0x0018300001067983 */ /* 0x001ee80000300a00 */
[----:B------:R-:W3:Y:S01]  /*22300*/  LDL.LU.64 R4, [R1+0x1828] ;  /* 0x0018280001047983 */ /* 0x000ee20000300a00 */
[C---:B----4-:R-:W-:Y:S06]  /*22310*/  HMMA.16816.F32.BF16 R24, R44.reuse, R14, R24 ;  /* 0x0000000e2c18723c */ /* 0x050fec0000041818 */
[C---:B--2---:R-:W-:Y:S06]  /*22320*/  HMMA.16816.F32.BF16 R48, R44.reuse, R18, R48 ;  /* 0x000000122c30723c */ /* 0x044fec0000041830 */
[C---:B------:R-:W-:Y:S06]  /*22330*/  HMMA.16816.F32.BF16 R56, R44.reuse, R22, R56 ;  /* 0x000000162c38723c */ /* 0x040fec0000041838 */
[C---:B---3--:R-:W-:Y:S06]  /*22340*/  HMMA.16816.F32.BF16 R32, R44.reuse, R10, R32 ;  /* 0x0000000a2c20723c */ /* 0x048fec0000041820 */
[----:B------:R-:W-:-:S15]  /*22350*/  HMMA.16816.F32.BF16 R40, R44, R6, R40 ;  /* 0x000000062c28723c */ /* 0x000fde0000041828 */
[----:B------:R-:W-:-:S08]  /*22360*/  NOP ;  /* 0x0000000000007918 */ /* 0x000fd00000000000 */
[----:B------:R-:W-:Y:S04]  /*22370*/  STL.64 [R1+0x9a0], R40 ;  /* 0x0009a02801007387 */ /* 0x000fe80000100a00 */
[----:B------:R0:W-:Y:S04]  /*22380*/  STL.64 [R1+0x9a8], R42 ;  /* 0x0009a82a01007387 */ /* 0x0001e80000100a00 */
[----:B0-----:R-:W2:Y:S04]  /*22390*/  LDL.LU.64 R42, [R1+0x1820] ;  /* 0x00182000012a7983 */ /* 0x001ea80000300a00 */
[----:B------:R-:W-:Y:S04]  /*223a0*/  STL.64 [R1+0x17a0], R6 ;  /* 0x0017a00601007387 */ /* 0x000fe80000100a00 */
[----:B------:R0:W-:Y:S04]  /*223b0*/  STL.64 [R1+0x1798], R4 ;  /* 0x0017980401007387 */ /* 0x0001e80000100a00 */
[----:B0-----:R-:W3:Y:S04]  /*223c0*/  LDL.LU R4, [R1+0x110] ;  /* 0x0001100001047983 */ /* 0x001ee80000300800 */
[----:B------:R-:W3:Y:S04]  /*223d0*/  LDL.LU R5, [R1+0x114] ;  /* 0x0001140001057983 */ /* 0x000ee80000300800 */
[----:B------:R-:W3:Y:S04]  /*223e0*/  LDL.LU R6, [R1+0x118] ;  /* 0x0001180001067983 */ /* 0x000ee80000300800 */
[----:B------:R-:W3:Y:S04]  /*223f0*/  LDL.LU R7, [R1+0x11c] ;  /* 0x00011c0001077983 */ /* 0x000ee80000300800 */
[----:B------:R-:W-:Y:S04]  /*22400*/  STL.64 [R1+0x990], R32 ;  /* 0x0009902001007387 */ /* 0x000fe80000100a00 */
[----:B------:R0:W-:Y:S04]  /*22410*/  STL.64 [R1+0x998], R34 ;  /* 0x0009982201007387 */ /* 0x0001e80000100a00 */
[----:B0-----:R-:W3:Y:S04]  /*22420*/  LDL.LU.64 R34, [R1+0x1818] ;  /* 0x0018180001227983 */ /* 0x001ee80000300a00 */
[----:B------:R-:W-:Y:S04]  /*22430*/  STL.64 [R1+0x17b0], R10 ;  /* 0x0017b00a01007387 */ /* 0x000fe80000100a00 */
[----:B------:R0:W-:Y:S04]  /*22440*/  STL.64 [R1+0x17a8], R8 ;  /* 0x0017a80801007387 */ /* 0x0001e80000100a00 */
[----:B0-----:R-:W4:Y:S04]  /*22450*/  LDL.LU R8, [R1+0x120] ;  /* 0x0001200001087983 */ /* 0x001f280000300800 */
[----:B------:R-:W4:Y:S04]  /*22460*/  LDL.LU R9, [R1+0x124] ;  /* 0x0001240001097983 */ /* 0x000f280000300800 */
[----:B------:R-:W4:Y:S04]  /*22470*/  LDL.LU R10, [R1+0x128] ;  /* 0x00012800010a7983 */ /* 0x000f280000300800 */
[----:B------:R-:W4:Y:S04]  /*22480*/  LDL.LU R11, [R1+0x12c] ;  /* 0x00012c00010b7983 */ /* 0x000f280000300800 */
[----:B------:R-:W-:Y:S04]  /*22490*/  STL.64 [R1+0x980], R24 ;  /* 0x0009801801007387 */ /* 0x000fe80000100a00 */
[----:B------:R0:W-:Y:S04]  /*224a0*/  STL.64 [R1+0x988], R26 ;  /* 0x0009881a01007387 */ /* 0x0001e80000100a00 */
[----:B0-----:R-:W2:Y:S04]  /*224b0*/  LDL.LU.64 R26, [R1+0x1810] ;  /* 0x00181000011a7983 */ /* 0x001ea80000300a00 */
[----:B------:R-:W-:Y:S04]  /*224c0*/  STL.64 [R1+0x17c0], R14 ;  /* 0x0017c00e01007387 */ /* 0x000fe80000100a00 */
[----:B------:R0:W-:Y:S04]  /*224d0*/  STL.64 [R1+0x17b8], R12 ;  /* 0x0017b80c01007387 */ /* 0x0001e80000100a00 */
[----:B0-----:R-:W2:Y:S04]  /*224e0*/  LDL.LU R12, [R1+0x130] ;  /* 0x00013000010c7983 */ /* 0x001ea80000300800 */
[----:B------:R-:W2:Y:S04]  /*224f0*/  LDL.LU R13, [R1+0x134] ;  /* 0x00013400010d7983 */ /* 0x000ea80000300800 */
[----:B------:R-:W2:Y:S04]  /*22500*/  LDL.LU R14, [R1+0x138] ;  /* 0x00013800010e7983 */ /* 0x000ea80000300800 */
[----:B------:R-:W2:Y:S04]  /*22510*/  LDL.LU R15, [R1+0x13c] ;  /* 0x00013c00010f7983 */ /* 0x000ea80000300800 */
[----:B------:R-:W-:Y:S04]  /*22520*/  STL.64 [R1+0x970], R48 ;  /* 0x0009703001007387 */ /* 0x000fe80000100a00 */
[----:B------:R0:W-:Y:S04]  /*22530*/  STL.64 [R1+0x978], R50 ;  /* 0x0009783201007387 */ /* 0x0001e80000100a00 */
[----:B0-----:R-:W3:Y:S04]  /*22540*/  LDL.LU.64 R50, [R1+0x1808] ;  /* 0x0018080001327983 */ /* 0x001ee80000300a00 */
[----:B------:R-:W3:Y:S04]  /*22550*/  LDL.LU.64 R48, [R1+0x1800] ;  /* 0x0018000001307983 */ /* 0x000ee80000300a00 */
[----:B------:R-:W-:Y:S04]  /*22560*/  STL.64 [R1+0x17e8], R18 ;  /* 0x0017e81201007387 */ /* 0x000fe80000100a00 */
[----:B------:R-:W-:Y:S04]  /*22570*/  STL.64 [R1+0x960], R56 ;  /* 0x0009603801007387 */ /* 0x000fe80000100a00 */
[----:B------:R0:W-:Y:S04]  /*22580*/  STL.64 [R1+0x968], R58 ;  /* 0x0009683a01007387 */ /* 0x0001e80000100a00 */
[----:B0-----:R-:W3:Y:S04]  /*22590*/  LDL.LU.64 R58, [R1+0x17f8] ;  /* 0x0017f800013a7983 */ /* 0x001ee80000300a00 */
[----:B------:R-:W3:Y:S04]  /*225a0*/  LDL.LU.64 R56, [R1+0x17f0] ;  /* 0x0017f00001387983 */ /* 0x000ee80000300a00 */
[----:B------:R-:W-:Y:S04]  /*225b0*/  STL.64 [R1+0x17d0], R22 ;  /* 0x0017d01601007387 */ /* 0x000fe80000100a00 */
[----:B------:R-:W-:Y:S01]  /*225c0*/  STL.64 [R1+0x17c8], R20 ;  /* 0x0017c81401007387 */ /* 0x000fe20000100a00 */
[C---:B----4-:R-:W-:Y:S06]  /*225d0*/  HMMA.16816.F32.BF16 R8, R44.reuse, R30, R8 ;  /* 0x0000001e2c08723c */ /* 0x050fec0000041808 */
[----:B--2---:R-:W-:Y:S06]  /*225e0*/  HMMA.16816.F32.BF16 R12, R44, R26, R12 ;  /* 0x0000001a2c0c723c */ /* 0x004fec000004180c */
[----:B------:R-:W-:-:S15]  /*225f0*/  STL.64 [R1+0x17d8], R26 ;  /* 0x0017d81a01007387 */ /* 0x000fde0000100a00 */
[----:B------:R-:W-:-:S02]  /*22600*/  NOP ;  /* 0x0000000000007918 */ /* 0x000fc40000000000 */
[----:B------:R-:W-:Y:S04]  /*22610*/  STL.64 [R1+0x950], R12 ;  /* 0x0009500c01007387 */ /* 0x000fe80000100a00 */
[----:B------:R-:W-:Y:S04]  /*22620*/  STL.64 [R1+0x958], R14 ;  /* 0x0009580e01007387 */ /* 0x000fe80000100a00 */
[----:B------:R-:W-:Y:S04]  /*22630*/  STL.64 [R1+0x1790], R30 ;  /* 0x0017901e01007387 */ /* 0x000fe80000100a00 */
[----:B------:R-:W-:Y:S04]  /*22640*/  STL.64 [R1+0x1788], R28 ;  /* 0x0017881c01007387 */ /* 0x000fe80000100a00 */
[----:B------:R-:W-:Y:S04]  /*22650*/  STL.64 [R1+0x940], R8 ;  /* 0x0009400801007387 */ /* 0x000fe80000100a00 */
[----:B------:R3:W-:Y:S02]  /*22660*/  STL.64 [R1+0x948], R10 ;  /* 0x0009480a01007387 */ /* 0x0007e40000100a00 */
[C---:B---3--:R-:W-:Y:S06]  /*22670*/  HMMA.16816.F32.BF16 R8, R44.reuse, R34, R4 ;  /* 0x000000222c08723c */ /* 0x048fec0000041804 */
[----:B------:R-:W-:Y:S01]  /*22680*/  HMMA.16816.F32.BF16 R4, R44, R38, R52 ;  /* 0x000000262c04723c */ /* 0x000fe20000041834 */
[----:B------:R-:W-:-:S15]  /*22690*/  STL.64 [R1+0x17e0], R34 ;  /* 0x0017e02201007387 */ /* 0x000fde0000100a00 */
[----:B------:R-:W-:-:S01]  /*226a0*/  NOP ;  /* 0x0000000000007918 */ /* 0x000fc20000000000 */
[----:B------:R-:W-:Y:S04]  /*226b0*/  STL.64 [R1+0x930], R8 ;  /* 0x0009300801007387 */ /* 0x000fe80000100a00 */
[----:B------:R-:W-:Y:S04]  /*226c0*/  STL.64 [R1+0x938], R10 ;  /* 0x0009380a01007387 */ /* 0x000fe80000100a00 */
[----:B------:R-:W-:Y:S04]  /*226d0*/  STL.64 [R1+0x1778], R38 ;  /* 0x0017782601007387 */ /* 0x000fe80000100a00 */
[----:B------:R-:W-:Y:S04]  /*226e0*/  STL.64 [R1+0x1770], R36 ;  /* 0x0017702401007387 */ /* 0x000fe80000100a00 */
[----:B------:R-:W-:Y:S04]  /*226f0*/  STL.64 [R1+0x920], R4 ;  /* 0x0009200401007387 */ /* 0x000fe80000100a00 */
[----:B------:R0:W-:Y:S02]  /*22700*/  STL.64 [R1+0x928], R6 ;  /* 0x0009280601007387 */ /* 0x0001e40000100a00 */
[----:B0-----:R-:W-:Y:S02]  /*22710*/  HMMA.16816.F32.BF16 R4, R44, R42, R56 ;  /* 0x0000002a2c04723c */ /* 0x001fe40000041838 */
[----:B------:R-:W2:Y:S01]  /*22720*/  LDL.LU R56, [R1+0x6d0] ;  /* 0x0006d00001387983 */ /* 0x000ea20000300800 */
[----:B------:R-:W-:-:S15]  /*22730*/  IMAD.MOV.U32 R10, RZ, RZ, R16 ;  /* 0x000000ffff0a7224 */ /* 0x000fde00078e0010 */
[----:B------:R-:W-:-:S05]  /*22740*/  NOP ;  /* 0x0000000000007918 */ /* 0x000fca0000000000 */
[----:B------:R0:W-:Y:S04]  /*22750*/  STL.64 [R1+0x870], R4 ;  /* 0x0008700401007387 */ /* 0x0001e80000100a00 */
[----:B------:R1:W-:Y:S04]  /*22760*/  STL.64 [R1+0x878], R6 ;  /* 0x0008780601007387 */ /* 0x0003e80000100a00 */
[----:B------:R-:W2:Y:S04]  /*22770*/  LDL.LU R57, [R1+0x6d4] ;  /* 0x0006d40001397983 */ /* 0x000ea80000300800 */
[----:B------:R-:W2:Y:S04]  /*22780*/  LDL.LU R58, [R1+0x6d8] ;  /* 0x0006d800013a7983 */ /* 0x000ea80000300800 */
[----:B------:R-:W2:Y:S04]  /*22790*/  LDL.LU R59, [R1+0x6dc] ;  /* 0x0006dc00013b7983 */ /* 0x000ea80000300800 */
[----:B------:R-:W3:Y:S04]  /*227a0*/  LDL.LU R28, [R1+0x4b0] ;  /* 0x0004b000011c7983 */ /* 0x000ee80000300800 */
[----:B------:R-:W3:Y:S04]  /*227b0*/  LDL.LU R29, [R1+0x4b4] ;  /* 0x0004b400011d7983 */ /* 0x000ee80000300800 */
[----:B------:R-:W3:Y:S04]  /*227c0*/  LDL.LU R30, [R1+0x4b8] ;  /* 0x0004b800011e7983 */ /* 0x000ee80000300800 */
[----:B------:R-:W3:Y:S04]  /*227d0*/  LDL.LU R31, [R1+0x4bc] ;  /* 0x0004bc00011f7983 */ /* 0x000ee80000300800 */
[----:B------:R-:W3:Y:S04]  /*227e0*/  LDL.64 R54, [R1+0x58] ;  /* 0x0000580001367983 */ /* 0x000ee80000100a00 */
[----:B------:R-:W4:Y:S04]  /*227f0*/  LDL.LU R16, [R1+0x4a0] ;  /* 0x0004a00001107983 */ /* 0x000f280000300800 */
[----:B------:R-:W4:Y:S04]  /*22800*/  LDL.LU R17, [R1+0x4a4] ;  /* 0x0004a40001117983 */ /* 0x000f280000300800 */
[----:B------:R-:W4:Y:S04]  /*22810*/  LDL.LU R18, [R1+0x4a8] ;  /* 0x0004a80001127983 */ /* 0x000f280000300800 */
[----:B------:R-:W4:Y:S04]  /*22820*/  LDL.LU R19, [R1+0x4ac] ;  /* 0x0004ac0001137983 */ /* 0x000f280000300800 */
[----:B------:R-:W4:Y:S04]  /*22830*/  LDL.64 R46, [R1+0x48] ;  /* 0x00004800012e7983 */ /* 0x000f280000100a00 */
        /* <DEDUP_REMOVED lines=8> */
[----:B------:R-:W2:Y:S04]  /*228c0*/  LDL.64 R26, [R1+0x38] ;  /* 0x00003800011a7983 */ /* 0x000ea80000100a00 */
[----:B------:R-:W2:Y:S04]  /*228d0*/  LDL.LU R20, [R1+0x710] ;  /* 0x0007100001147983 */ /* 0x000ea80000300800 */
[----:B------:R-:W2:Y:S04]  /*228e0*/  LDL.LU R21, [R1+0x714] ;  /* 0x0007140001157983 */ /* 0x000ea80000300800 */
[----:B------:R-:W2:Y:S04]  /*228f0*/  LDL.LU R22, [R1+0x718] ;  /* 0x0007180001167983 */ /* 0x000ea80000300800 */
[----:B------:R-:W2:Y:S04]  /*22900*/  LDL.LU R23, [R1+0x71c] ;  /* 0x00071c0001177983 */ /* 0x000ea80000300800 */
[----:B0-----:R-:W2:Y:S04]  /*22910*/  LDL.LU R4, [R1+0x6f0] ;  /* 0x0006f00001047983 */ /* 0x001ea80000300800 */
[----:B------:R-:W2:Y:S04]  /*22920*/  LDL.LU R5, [R1+0x6f4] ;  /* 0x0006f40001057983 */ /* 0x000ea80000300800 */
[----:B-1----:R-:W2:Y:S04]  /*22930*/  LDL.LU R6, [R1+0x6f8] ;  /* 0x0006f80001067983 */ /* 0x002ea80000300800 */
[----:B------:R-:W2:Y:S04]  /*22940*/  LDL.LU R7, [R1+0x6fc] ;  /* 0x0006fc0001077983 */ /* 0x000ea80000300800 */
[----:B------:R-:W2:Y:S04]  /*22950*/  LDL.LU R36, [R1+0x6c0] ;  /* 0x0006c00001247983 */ /* 0x000ea80000300800 */
[----:B------:R-:W2:Y:S04]  /*22960*/  LDL.LU R37, [R1+0x6c4] ;  /* 0x0006c40001257983 */ /* 0x000ea80000300800 */
[----:B------:R-:W2:Y:S04]  /*22970*/  LDL.LU R38, [R1+0x6c8] ;  /* 0x0006c80001267983 */ /* 0x000ea80000300800 */
[----:B------:R-:W2:Y:S04]  /*22980*/  LDL.LU R39, [R1+0x6cc] ;  /* 0x0006cc0001277983 */ /* 0x000ea80000300800 */
[----:B------:R0:W-:Y:S04]  /*22990*/  STL.64 [R1+0x1768], R42 ;  /* 0x0017682a01007387 */ /* 0x0001e80000100a00 */
[----:B------:R-:W2:Y:S04]  /*229a0*/  LDL.LU R40, [R1+0x6e0] ;  /* 0x0006e00001287983 */ /* 0x000ea80000300800 */
[----:B------:R-:W2:Y:S04]  /*229b0*/  LDL.LU R41, [R1+0x6e4] ;  /* 0x0006e40001297983 */ /* 0x000ea80000300800 */
[----:B0-----:R-:W2:Y:S04]  /*229c0*/  LDL.LU R42, [R1+0x6e8] ;  /* 0x0006e800012a7983 */ /* 0x001ea80000300800 */
[----:B------:R-:W2:Y:S01]  /*229d0*/  LDL.LU R43, [R1+0x6ec] ;  /* 0x0006ec00012b7983 */ /* 0x000ea20000300800 */
[C---:B---3--:R-:W-:Y:S06]  /*229e0*/  HMMA.16816.F32.BF16 R28, R48.reuse, R54, R28 ;  /* 0x00000036301c723c */ /* 0x048fec000004181c */
[----:B----4-:R-:W-:-:S15]  /*229f0*/  HMMA.16816.F32.BF16 R16, R48, R46, R16 ;  /* 0x0000002e3010723c */ /* 0x010fde0000041810 */
[----:B------:R-:W-:-:S02]  /*22a00*/  NOP ;  /* 0x0000000000007918 */ /* 0x000fc40000000000 */
[----:B------:R0:W-:Y:S04]  /*22a10*/  STL.64 [R1+0x4b0], R28 ;  /* 0x0004b01c01007387 */ /* 0x0001e80000100a00 */
[----:B------:R-:W-:Y:S04]  /*22a20*/  STL.64 [R1+0x4b8], R30 ;  /* 0x0004b81e01007387 */ /* 0x000fe80000100a00 */
[----:B------:R-:W3:Y:S04]  /*22a30*/  LDL.LU R52, [R1+0x6b0] ;  /* 0x0006b00001347983 */ /* 0x000ee80000300800 */
[----:B------:R-:W3:Y:S01]  /*22a40*/  LDL.LU R53, [R1+0x6b4] ;  /* 0x0006b40001357983 */ /* 0x000ee20000300800 */
[----:B0-----:R-:W-:-:S02]  /*22a50*/  IMAD.MOV.U32 R29, RZ, RZ, R54 ;  /* 0x000000ffff1d7224 */ /* 0x001fc400078e0036 */
[----:B------:R-:W-:Y:S01]  /*22a60*/  IMAD.MOV.U32 R28, RZ, RZ, R55 ;  /* 0x000000ffff1c7224 */ /* 0x000fe200078e0037 */
[----:B------:R-:W3:Y:S04]  /*22a70*/  LDL.LU R54, [R1+0x6b8] ;  /* 0x0006b80001367983 */ /* 0x000ee80000300800 */
[----:B------:R-:W3:Y:S04]  /*22a80*/  LDL.LU R55, [R1+0x6bc] ;  /* 0x0006bc0001377983 */ /* 0x000ee80000300800 */
[----:B------:R0:W-:Y:S02]  /*22a90*/  STL.64 [R1+0x4a0], R16 ;  /* 0x0004a01001007387 */ /* 0x0001e40000100a00 */
[----:B0-----:R-:W-:-:S02]  /*22aa0*/  IMAD.MOV.U32 R17, RZ, RZ, R46 ;  /* 0x000000ffff117224 */ /* 0x001fc400078e002e */
[----:B------:R-:W-:Y:S02]  /*22ab0*/  IMAD.MOV.U32 R16, RZ, RZ, R47 ;  /* 0x000000ffff107224 */ /* 0x000fe400078e002f */
[----:B------:R-:W0:Y:S04]  /*22ac0*/  LDSM.16.MT88.4 R44, [R61+UR4+0x1000] ;  /* 0x001000043d2c783b */ /* 0x000e280008004200 */
[----:B------:R1:W-:Y:S04]  /*22ad0*/  STL.64 [R1+0x4a8], R18 ;  /* 0x0004a81201007387 */ /* 0x0003e80000100a00 */
[----:B-1----:R-:W3:Y:S04]  /*22ae0*/  LDL.LU.64 R18, [R1+0x17e8] ;  /* 0x0017e80001127983 */ /* 0x002ee80000300a00 */
[----:B0-----:R0:W-:Y:S04]  /*22af0*/  STL.64 [R1+0x16c8], R46 ;  /* 0x0016c82e01007387 */ /* 0x0011e80000100a00 */
[----:B------:R-:W-:Y:S04]  /*22b00*/  STL.64 [R1+0x16c0], R44 ;  /* 0x0016c02c01007387 */ /* 0x000fe80000100a00 */
[----:B0-----:R-:W4:Y:S01]  /*22b10*/  LDL.64 R46, [R1+0x28] ;  /* 0x00002800012e7983 */ /* 0x001f220000100a00 */
[----:B--2---:R-:W-:Y:S06]  /*22b20*/  HMMA.16816.F32.BF16 R32, R48, R26, R32 ;  /* 0x0000001a3020723c */ /* 0x004fec0000041820 */
[----:B------:R-:W-:-:S15]  /*22b30*/  IMAD.MOV.U32 R25, RZ, RZ, R27 ;  /* 0x000000ffff197224 */ /* 0x000fde00078e001b */
[----:B------:R-:W-:-:S02]  /*22b40*/  NOP ;  /* 0x0000000000007918 */ /* 0x000fc40000000000 */
[----:B------:R0:W-:Y:S04]  /*22b50*/  STL.64 [R1+0x720], R32 ;  /* 0x0007202001007387 */ /* 0x0001e80000100a00 */
[----:B------:R1:W-:Y:S01]  /*22b60*/  STL.64 [R1+0x728], R34 ;  /* 0x0007282201007387 */ /* 0x0003e20000100a00 */
[----:B0-----:R-:W-:-:S03]  /*22b70*/  IMAD.MOV.U32 R32, RZ, RZ, R26 ;  /* 0x000000ffff207224 */ /* 0x001fc600078e001a */
[----:B-1----:R-:W2:Y:S04]  /*22b80*/  LDL.LU.64 R34, [R1+0x17e0] ;  /* 0x0017e00001227983 */ /* 0x002ea80000300a00 */
[----:B------:R-:W2:Y:S01]  /*22b90*/  LDL.LU.64 R26, [R1+0x17d8] ;  /* 0x0017d800011a7983 */ /* 0x000ea20000300a00 */
[----:B----4-:R-:W-:-:S15]  /*22ba0*/  HMMA.16816.F32.BF16 R20, R48, R46, R20 ;  /* 0x0000002e3014723c */ /* 0x010fde0000041814 */
[----:B------:R-:W-:-:S08]  /*22bb0*/  NOP ;  /* 0x0000000000007918 */ /* 0x000fd00000000000 */
[----:B------:R-:W-:Y:S04]  /*22bc0*/  STL.64 [R1+0x710], R20 ;  /* 0x0007101401007387 */ /* 0x000fe80000100a00 */
[----:B------:R0:W-:Y:S04]  /*22bd0*/  STL.64 [R1+0x718], R22 ;  /* 0x0007181601007387 */ /* 0x0001e80000100a00 */
[----:B0-----:R-:W4:Y:S04]  /*22be0*/  LDL.LU.64 R22, [R1+0x17d0] ;  /* 0x0017d00001167983 */ /* 0x001f280000300a00 */
[----:B------:R-:W2:Y:S04]  /*22bf0*/  LDL.LU.64 R20, [R1+0x17c8] ;  /* 0x0017c80001147983 */ /* 0x000ea80000300a00 */
[----:B------:R0:W-:Y:S04]  /*22c00*/  STL.64 [R1+0x1720], R46 ;  /* 0x0017202e01007387 */ /* 0x0001e80000100a00 */
[----:B0-----:R-:W3:Y:S01]  /*22c10*/  LDL.64 R46, [R1+0x8] ;  /* 0x00000800012e7983 */ /* 0x001ee20000100a00 */
[----:B------:R-:W-:-:S07]  /*22c20*/  IMAD.MOV.U32 R11, RZ, RZ, R0 ;  /* 0x000000ffff0b7224 */ /* 0x000fce00078e0000 */
[----:B------:R-:W-:Y:S01]  /*22c30*/  HMMA.16816.F32.BF16 R8, R48, R10, R12 ;  /* 0x0000000a3008723c */ /* 0x000fe2000004180c */
[----:B------:R-:W4:Y:S04]  /*22c40*/  LDL.LU.64 R14, [R1+0x17c0] ;  /* 0x0017c000010e7983 */ /* 0x000f280000300a00 */
[----:B------:R-:W2:-:S15]  /*22c50*/  LDL.LU.64 R12, [R1+0x17b8] ;  /* 0x0017b800010c7983 */ /* 0x000e9e0000300a00 */
[----:B------:R-:W-:-:S03]  /*22c60*/  NOP ;  /* 0x0000000000007918 */ /* 0x000fc60000000000 */
[----:B------:R-:W-:Y:S04]  /*22c70*/  STL.64 [R1+0x700], R8 ;  /* 0x0007000801007387 */ /* 0x000fe80000100a00 */
[----:B------:R0:W-:Y:S04]  /*22c80*/  STL.64 [R1+0x708], R10 ;  /* 0x0007080a01007387 */ /* 0x0001e80000100a00 */
[----:B0-----:R-:W4:Y:S04]  /*22c90*/  LDL.LU.64 R10, [R1+0x17b0] ;  /* 0x0017b000010a7983 */ /* 0x001f280000300a00 */
[----:B------:R-:W2:Y:S01]  /*22ca0*/  LDL.LU.64 R8, [R1+0x17a8] ;  /* 0x0017a80001087983 */ /* 0x000ea20000300a00 */
[----:B---3--:R-:W-:-:S15]  /*22cb0*/  HMMA.16816.F32.BF16 R4, R48, R46, R4 ;  /* 0x0000002e3004723c */ /* 0x008fde0000041804 */
[----:B------:R-:W-:-:S08]  /*22cc0*/  NOP ;  /* 0x0000000000007918 */ /* 0x000fd00000000000 */
[----:B------:R-:W-:Y:S04]  /*22cd0*/  STL.64 [R1+0x6f0], R4 ;  /* 0x0006f00401007387 */ /* 0x000fe80000100a00 */
[----:B------:R0:W-:Y:S04]  /*22ce0*/  STL.64 [R1+0x6f8], R6 ;  /* 0x0006f80601007387 */ /* 0x0001e80000100a00 */
[----:B0-----:R-:W3:Y:S04]  /*22cf0*/  LDL.LU.64 R6, [R1+0x17a0] ;  /* 0x0017a00001067983 */ /* 0x001ee80000300a00 */
[----:B------:R-:W4:Y:S01]  /*22d00*/  LDL.LU.64 R4, [R1+0x1798] ;  /* 0x0017980001047983 */ /* 0x000f220000300a00 */
[C---:B---3--:R-:W-:Y:S06]  /*22d10*/  HMMA.16816.F32.BF16 R40, R48.reuse, R6, R40 ;  /* 0x000000063028723c */ /* 0x048fec0000041828 */
[----:B------:R-:W-:Y:S04]  /*22d20*/  STL.64 [R1+0x16f8], R6 ;  /* 0x0016f80601007387 */ /* 0x000fe80000100a00 */
[----:B----4-:R0:W-:Y:S02]  /*22d30*/  STL.64 [R1+0x16f0], R4 ;  /* 0x0016f00401007387 */ /* 0x0101e40000100a00 */
[C---:B0-----:R-:W-:Y:S11]  /*22d40*/  HMMA.16816.F32.BF16 R4, R48.reuse, R10, R56 ;  /* 0x0000000a3004723c */ /* 0x041ff60000041838 */
[----:B------:R-:W-:Y:S04]  /*22d50*/  STL.64 [R1+0x6e0], R40 ;  /* 0x0006e02801007387 */ /* 0x000fe80000100a00 */
[----:B------:R-:W-:Y:S04]  /*22d60*/  STL.64 [R1+0x6e8], R42 ;  /* 0x0006e82a01007387 */ /* 0x000fe80000100a00 */
[----:B------:R-:W-:Y:S04]  /*22d70*/  STL.64 [R1+0x1708], R10 ;  /* 0x0017080a01007387 */ /* 0x000fe80000100a00 */
[----:B--2---:R-:W-:Y:S04]  /*22d80*/  STL.64 [R1+0x1700], R8 ;  /* 0x0017000801007387 */ /* 0x004fe80000100a00 */
[----:B------:R-:W-:Y:S04]  /*22d90*/  STL.64 [R1+0x6d0], R4 ;  /* 0x0006d00401007387 */ /* 0x000fe80000100a00 */
[----:B------:R0:W-:Y:S02]  /*22da0*/  STL.64 [R1+0x6d8], R6 ;  /* 0x0006d80601007387 */ /* 0x0001e40000100a00 */
[----:B0-----:R-:W-:Y:S06]  /*22db0*/  HMMA.16816.F32.BF16 R4, R48, R14, R36 ;  /* 0x0000000e3004723c */ /* 0x001fec0000041824 */
[----:B------:R-:W-:Y:S04]  /*22dc0*/  STL.64 [R1+0x16e8], R14 ;  /* 0x0016e80e01007387 */ /* 0x000fe80000100a00 */
[----:B------:R0:W-:-:S13]  /*22dd0*/  STL.64 [R1+0x16e0], R12 ;  /* 0x0016e00c01007387 */ /* 0x0001da0000100a00 */
[----:B------:R-:W-:Y:S04]  /*22de0*/  STL.64 [R1+0x6c0], R4 ;  /* 0x0006c00401007387 */ /* 0x000fe80000100a00 */
[----:B------:R1:W-:Y:S04]  /*22df0*/  STL.64 [R1+0x6c8], R6 ;  /* 0x0006c80601007387 */ /* 0x0003e80000100a00 */
[----:B0-----:R-:W2:Y:S04]  /*22e00*/  LDL.LU R12, [R1+0xc0] ;  /* 0x0000c000010c7983 */ /* 0x001ea80000300800 */
[----:B------:R-:W2:Y:S04]  /*22e10*/  LDL.LU R13, [R1+0xc4] ;  /* 0x0000c400010d7983 */ /* 0x000ea80000300800 */
[----:B------:R-:W3:Y:S04]  /*22e20*/  LDL.LU R14, [R1+0xc8] ;  /* 0x0000c800010e7983 */ /* 0x000ee80000300800 */
[----:B------:R-:W3:Y:S01]  /*22e30*/  LDL.LU R15, [R1+0xcc] ;  /* 0x0000cc00010f7983 */ /* 0x000ee20000300800 */
[----:B-1----:R-:W-:Y:S03]  /*22e40*/  HMMA.16816.F32.BF16 R4, R48, R18, R52 ;  /* 0x000000123004723c */ /* 0x002fe60000041834 */
[----:B---3--:R0:W-:Y:S04]  /*22e50*/  STL.64 [R1+0x1730], R14 ;  /* 0x0017300e01007387 */ /* 0x0081e80000100a00 */
[----:B--2---:R-:W-:Y:S04]  /*22e60*/  STL.64 [R1+0x1728], R12 ;  /* 0x0017280c01007387 */ /* 0x004fe80000100a00 */
[----:B------:R1:W-:-:S12]  /*22e70*/  STL.64 [R1+0x1738], R18 ;  /* 0x0017381201007387 */ /* 0x0003d80000100a00 */
[----:B------:R-:W-:Y:S04]  /*22e80*/  STL.64 [R1+0x6b0], R4 ;  /* 0x0006b00401007387 */ /* 0x000fe80000100a00 */
[----:B------:R-:W-:Y:S01]  /*22e90*/  STL.64 [R1+0x6b8], R6 ;  /* 0x0006b80601007387 */ /* 0x000fe20000100a00 */
[----:B0-----:R-:W-:Y:S02]  /*22ea0*/  IMAD.MOV.U32 R14, RZ, RZ, R17 ;  /* 0x000000ffff0e7224 */ /* 0x001fe400078e0011 */
[----:B------:R-:W-:-:S05]  /*22eb0*/  IMAD.MOV.U32 R15, RZ, RZ, R16 ;  /* 0x000000ffff0f7224 */ /* 0x000fca00078e0010 */
[----:B------:R0:W-:Y:S04]  /*22ec0*/  STL.64 [R1+0x1740], R14 ;  /* 0x0017400e01007387 */ /* 0x0001e80000100a00 */
[----:B------:R-:W2:Y:S04]  /*22ed0*/  LDL.LU R16, [R1+0xe0] ;  /* 0x0000e00001107983 */ /* 0x000ea80000300800 */
[----:B------:R-:W2:Y:S04]  /*22ee0*/  LDL.LU R17, [R1+0xe4] ;  /* 0x0000e40001117983 */ /* 0x000ea80000300800 */
[----:B-1----:R-:W3:Y:S04]  /*22ef0*/  LDL.LU R18, [R1+0xe8] ;  /* 0x0000e80001127983 */ /* 0x002ee80000300800 */
[----:B------:R-:W3:Y:S04]  /*22f00*/  LDL.LU R19, [R1+0xec] ;  /* 0x0000ec0001137983 */ /* 0x000ee80000300800 */
[----:B------:R-:W4:Y:S04]  /*22f10*/  LDL.LU R56, [R1+0x6a0] ;  /* 0x0006a00001387983 */ /* 0x000f280000300800 */
[----:B------:R-:W4:Y:S04]  /*22f20*/  LDL.LU R57, [R1+0x6a4] ;  /* 0x0006a40001397983 */ /* 0x000f280000300800 */
[----:B------:R-:W4:Y:S04]  /*22f30*/  LDL.LU R58, [R1+0x6a8] ;  /* 0x0006a800013a7983 */ /* 0x000f280000300800 */
[----:B------:R-:W4:Y:S01]  /*22f40*/  LDL.LU R59, [R1+0x6ac] ;  /* 0x0006ac00013b7983 */ /* 0x000f220000300800 */
[----:B0-----:R-:W-:-:S02]  /*22f50*/  IMAD.MOV.U32 R14, RZ, RZ, R29 ;  /* 0x000000ffff0e7224 */ /* 0x001fc400078e001d */
[----:B------:R-:W-:Y:S02]  /*22f60*/  IMAD.MOV.U32 R15, RZ, RZ, R28 ;  /* 0x000000ffff0f7224 */ /* 0x000fe400078e001c */
[----:B------:R-:W-:Y:S02]  /*22f70*/  IMAD.MOV.U32 R24, RZ, RZ, R46 ;  /* 0x000000ffff187224 */ /* 0x000fe400078e002e */
[----:B------:R-:W-:Y:S01]  /*22f80*/  IMAD.MOV.U32 R0, RZ, RZ, R47 ;  /* 0x000000ffff007224 */ /* 0x000fe200078e002f */
[----:B---3--:R-:W-:Y:S04]  /*22f90*/  STL.64 [R1+0x1750], R18 ;  /* 0x0017501201007387 */ /* 0x008fe80000100a00 */
[----:B--2---:R-:W-:Y:S04]  /*22fa0*/  STL.64 [R1+0x1748], R16 ;  /* 0x0017481001007387 */ /* 0x004fe80000100a00 */
[----:B------:R0:W-:Y:S04]  /*22fb0*/  STL.64 [R1+0x1780], R14 ;  /* 0x0017800e01007387 */ /* 0x0001e80000100a00 */
[----:B------:R-:W2:Y:S04]  /*22fc0*/  LDL.LU R52, [R1+0x490] ;  /* 0x0004900001347983 */ /* 0x000ea80000300800 */
[----:B------:R-:W2:Y:S04]  /*22fd0*/  LDL.LU R53, [R1+0x494] ;  /* 0x0004940001357983 */ /* 0x000ea80000300800 */
[----:B------:R-:W2:Y:S04]  /*22fe0*/  LDL.LU R54, [R1+0x498] ;  /* 0x0004980001367983 */ /* 0x000ea80000300800 */
[----:B------:R-:W2:Y:S04]  /*22ff0*/  LDL.LU R55, [R1+0x49c] ;  /* 0x00049c0001377983 */ /* 0x000ea80000300800 */
[----:B------:R-:W3:Y:S04]  /*23000*/  LDL.LU R40, [R1+0x660] ;  /* 0x0006600001287983 */ /* 0x000ee80000300800 */
[----:B------:R-:W3:Y:S04]  /*23010*/  LDL.LU R41, [R1+0x664] ;  /* 0x0006640001297983 */ /* 0x000ee80000300800 */
[----:B------:R-:W3:Y:S01]  /*23020*/  LDL.LU R42, [R1+0x668] ;  /* 0x00066800012a7983 */ /* 0x000ee20000300800 */
[C---:B----4-:R-:W-:Y:S03]  /*23030*/  HMMA.16816.F32.BF16 R4, R48.reuse, R22, R56 ;  /* 0x000000163004723c */ /* 0x050fe60000041838 */
[----:B------:R-:W3:Y:S04]  /*23040*/  LDL.LU R43, [R1+0x66c] ;  /* 0x00066c00012b7983 */ /* 0x000ee80000300800 */
[----:B------:R-:W4:Y:S04]  /*23050*/  LDL.LU R36, [R1+0x670] ;  /* 0x0006700001247983 */ /* 0x000f280000300800 */
[----:B------:R-:W4:Y:S04]  /*23060*/  LDL.LU R37, [R1+0x674] ;  /* 0x0006740001257983 */ /* 0x000f280000300800 */
[----:B------:R-:W4:Y:S04]  /*23070*/  LDL.LU R38, [R1+0x678] ;  /* 0x0006780001267983 */ /* 0x000f280000300800 */
[----:B------:R-:W4:Y:S04]  /*23080*/  LDL.LU R39, [R1+0x67c] ;  /* 0x00067c0001277983 */ /* 0x000f280000300800 */
[----:B------:R-:W2:Y:S04]  /*23090*/  LDL.LU R28, [R1+0x690] ;  /* 0x00069000011c7983 */ /* 0x000ea80000300800 */
[----:B------:R-:W2:Y:S04]  /*230a0*/  LDL.LU R29, [R1+0x694] ;  /* 0x00069400011d7983 */ /* 0x000ea80000300800 */
[----:B------:R-:W2:Y:S04]  /*230b0*/  LDL.LU R30, [R1+0x698] ;  /* 0x00069800011e7983 */ /* 0x000ea80000300800 */
[----:B------:R-:W2:Y:S04]  /*230c0*/  LDL.LU R31, [R1+0x69c] ;  /* 0x00069c00011f7983 */ /* 0x000ea80000300800 */
[----:B------:R-:W3:Y:S04]  /*230d0*/  LDL.LU R12, [R1+0x680] ;  /* 0x00068000010c7983 */ /* 0x000ee80000300800 */
[----:B------:R-:W3:Y:S04]  /*230e0*/  LDL.LU R13, [R1+0x684] ;  /* 0x00068400010d7983 */ /* 0x000ee80000300800 */
[----:B0-----:R-:W3:Y:S04]  /*230f0*/  LDL.LU R14, [R1+0x688] ;  /* 0x00068800010e7983 */ /* 0x001ee80000300800 */
        /* <DEDUP_REMOVED lines=9> */
[----:B------:R-:W4:Y:S04]  /*23190*/  LDL.LU R56, [R1+0x90] ;  /* 0x0000900001387983 */ /* 0x000f280000300800 */
[----:B------:R-:W-:Y:S04]  /*231a0*/  STL.64 [R1+0x6a0], R4 ;  /* 0x0006a00401007387 */ /* 0x000fe80000100a00 */
[----:B------:R-:W-:Y:S04]  /*231b0*/  STL.64 [R1+0x6a8], R6 ;  /* 0x0006a80601007387 */ /* 0x000fe80000100a00 */
[----:B------:R-:W4:Y:S04]  /*231c0*/  LDL.LU R57, [R1+0x94] ;  /* 0x0000940001397983 */ /* 0x000f280000300800 */
[----:B------:R-:W3:Y:S04]  /*231d0*/  LDL.LU R58, [R1+0x98] ;  /* 0x00009800013a7983 */ /* 0x000ee80000300800 */
[----:B------:R-:W3:Y:S01]  /*231e0*/  LDL.LU R59, [R1+0x9c] ;  /* 0x00009c00013b7983 */ /* 0x000ee20000300800 */
[C---:B--2---:R-:W-:Y:S03]  /*231f0*/  HMMA.16816.F32.BF16 R28, R48.reuse, R26, R28 ;  /* 0x0000001a301c723c */ /* 0x044fe6000004181c */
[----:B---3--:R-:W-:Y:S04]  /*23200*/  STL.64 [R1+0x1718], R58 ;  /* 0x0017183a01007387 */ /* 0x008fe80000100a00 */
[----:B----4-:R0:W-:Y:S04]  /*23210*/  STL.64 [R1+0x1710], R56 ;  /* 0x0017103801007387 */ /* 0x0101e80000100a00 */
[----:B0-----:R-:W2:Y:S04]  /*23220*/  LDL.LU R56, [R1+0xb0] ;  /* 0x0000b00001387983 */ /* 0x001ea80000300800 */
[----:B------:R-:W2:Y:S04]  /*23230*/  LDL.LU R57, [R1+0xb4] ;  /* 0x0000b40001397983 */ /* 0x000ea80000300800 */
[----:B------:R-:W2:Y:S04]  /*23240*/  LDL.LU R58, [R1+0xb8] ;  /* 0x0000b800013a7983 */ /* 0x000ea80000300800 */
[----:B------:R-:W2:Y:S04]  /*23250*/  LDL.LU R59, [R1+0xbc] ;  /* 0x0000bc00013b7983 */ /* 0x000ea80000300800 */
[----:B------:R-:W2:Y:S04]  /*23260*/  LDL.64 R10, [R1+0x18] ;  /* 0x00001800010a7983 */ /* 0x000ea80000100a00 */
[----:B------:R-:W3:Y:S04]  /*23270*/  LDL.LU R4, [R1+0xa0] ;  /* 0x0000a00001047983 */ /* 0x000ee80000300800 */
[----:B------:R-:W3:Y:S04]  /*23280*/  LDL.LU R5, [R1+0xa4] ;  /* 0x0000a40001057983 */ /* 0x000ee80000300800 */
[----:B------:R-:W3:Y:S04]  /*23290*/  LDL.LU R6, [R1+0xa8] ;  /* 0x0000a80001067983 */ /* 0x000ee80000300800 */
[----:B------:R-:W3:Y:S04]  /*232a0*/  LDL.LU R7, [R1+0xac] ;  /* 0x0000ac0001077983 */ /* 0x000ee80000300800 */
[----:B------:R-:W-:Y:S04]  /*232b0*/  STL.64 [R1+0x16d8], R22 ;  /* 0x0016d81601007387 */ /* 0x000fe80000100a00 */
[----:B------:R-:W-:Y:S04]  /*232c0*/  STL.64 [R1+0x16d0], R20 ;  /* 0x0016d01401007387 */ /* 0x000fe80000100a00 */
[----:B------:R-:W-:Y:S04]  /*232d0*/  STL.64 [R1+0x690], R28 ;  /* 0x0006901c01007387 */ /* 0x000fe80000100a00 */
[----:B------:R0:W-:Y:S04]  /*232e0*/  STL.64 [R1+0x698], R30 ;  /* 0x0006981e01007387 */ /* 0x0001e80000100a00 */
[----:B0-----:R-:W4:Y:S01]  /*232f0*/  LDL.LU.64 R30, [R1+0x1790] ;  /* 0x00179000011e7983 */ /* 0x001f220000300a00 */
[----:B------:R-:W-:Y:S01]  /*23300*/  HMMA.16816.F32.BF16 R36, R48, R34, R36 ;  /* 0x000000223024723c */ /* 0x000fe20000041824 */
[----:B------:R-:W-:-:S02]  /*23310*/  IMAD.MOV.U32 R22, RZ, RZ, R32 ;  /* 0x000000ffff167224 */ /* 0x000fc400078e0020 */
[----:B------:R-:W3:Y:S04]  /*23320*/  LDL.LU.64 R28, [R1+0x1788] ;  /* 0x00178800011c7983 */ /* 0x000ee80000300a00 */
[----:B------:R-:W3:Y:S01]  /*23330*/  LDL R32, [R1+0x128c] ;  /* 0x00128c0001207983 */ /* 0x000ee20000100800 */
[----:B----4-:R-:W-:-:S15]  /*23340*/  HMMA.16816.F32.BF16 R12, R48, R30, R12 ;  /* 0x0000001e300c723c */ /* 0x010fde000004180c */
[----:B------:R-:W-:-:S08]  /*23350*/  NOP ;  /* 0x0000000000007918 */ /* 0x000fd00000000000 */
[----:B------:R-:W-:Y:S04]  /*23360*/  STL.64 [R1+0x680], R12 ;  /* 0x0006800c01007387 */ /* 0x000fe80000100a00 */
[----:B------:R0:W-:Y:S04]  /*23370*/  STL.64 [R1+0x688], R14 ;  /* 0x0006880e01007387 */ /* 0x0001e80000100a00 */
[----:B0-----:R-:W4:Y:S04]  /*23380*/  LDL.LU.64 R14, [R1+0x1780] ;  /* 0x00178000010e7983 */ /* 0x001f280000300a00 */
[----:B------:R-:W-:Y:S04]  /*23390*/  STL.64 [R1+0x670], R36 ;  /* 0x0006702401007387 */ /* 0x000fe80000100a00 */
[----:B------:R0:W-:Y:S04]  /*233a0*/  STL.64 [R1+0x678], R38 ;  /* 0x0006782601007387 */ /* 0x0001e80000100a00 */
[----:B0-----:R-:W2:Y:S04]  /*233b0*/  LDL.LU.64 R38, [R1+0x1778] ;  /* 0x0017780001267983 */ /* 0x001ea80000300a00 */
[----:B------:R-:W3:Y:S01]  /*233c0*/  LDL.LU.64 R36, [R1+0x1770] ;  /* 0x0017700001247983 */ /* 0x000ee20000300a00 */
[----:B--2---:R-:W-:-:S15]  /*233d0*/  HMMA.16816.F32.BF16 R40, R48, R38, R40 ;  /* 0x000000263028723c */ /* 0x004fde0000041828 */
[----:B------:R-:W-:-:S08]  /*233e0*/  NOP ;  /* 0x0000000000007918 */ /* 0x000fd00000000000 */
[----:B------:R-:W-:Y:S04]  /*233f0*/  STL.64 [R1+0x660], R40 ;  /* 0x0006602801007387 */ /* 0x000fe80000100a00 */
[----:B------:R0:W-:Y:S04]  /*23400*/  STL.64 [R1+0x668], R42 ;  /* 0x0006682a01007387 */ /* 0x0001e80000100a00 */
[----:B0-----:R-:W2:Y:S02]  /*23410*/  LDL.LU.64 R42, [R1+0x1768] ;  /* 0x00176800012a7983 */ /* 0x001ea40000300a00 */
[----:B--2---:R-:W-:Y:S02]  /*23420*/  HMMA.16816.F32.BF16 R48, R48, R42, R52 ;  /* 0x0000002a3030723c */ /* 0x004fe40000041834 */
[----:B------:R-:W4:Y:S04]  /*23430*/  LDL.LU.64 R54, [R1+0x1760] ;  /* 0x0017600001367983 */ /* 0x000f280000300a00 */
[----:B------:R-:W4:-:S15]  /*23440*/  LDL.LU.64 R52, [R1+0x1758] ;  /* 0x0017580001347983 */ /* 0x000f1e0000300a00 */
[----:B------:R-:W-:-:S02]  /*23450*/  NOP ;  /* 0x0000000000007918 */ /* 0x000fc40000000000 */
[----:B------:R-:W-:Y:S04]  /*23460*/  STL.64 [R1+0x490], R48 ;  /* 0x0004903001007387 */ /* 0x000fe80000100a00 */
[----:B------:R-:W-:Y:S01]  /*23470*/  STL.64 [R1+0x498], R50 ;  /* 0x0004983201007387 */ /* 0x000fe20000100a00 */
[----:B----4-:R-:W-:Y:S03]  /*23480*/  HMMA.16816.F32.BF16 R12, R52, R14, R16 ;  /* 0x0000000e340c723c */ /* 0x010fe60000041810 */
[----:B------:R-:W2:Y:S04]  /*23490*/  LDL.LU.64 R18, [R1+0x1750] ;  /* 0x0017500001127983 */ /* 0x000ea80000300a00 */
[----:B------:R-:W2:-:S15]  /*234a0*/  LDL.LU.64 R16, [R1+0x1748] ;  /* 0x0017480001107983 */ /* 0x000e9e0000300a00 */
[----:B------:R-:W-:-:S01]  /*234b0*/  NOP ;  /* 0x0000000000007918 */ /* 0x000fc20000000000 */
[----:B------:R-:W-:Y:S04]  /*234c0*/  STL.64 [R1+0xa50], R12 ;  /* 0x000a500c01007387 */ /* 0x000fe80000100a00 */
[----:B------:R0:W-:Y:S04]  /*234d0*/  STL.64 [R1+0xa58], R14 ;  /* 0x000a580e01007387 */ /* 0x0001e80000100a00 */
[----:B0-----:R-:W2:Y:S01]  /*234e0*/  LDL.LU.64 R14, [R1+0x1740] ;  /* 0x00174000010e7983 */ /* 0x001ea20000300a00 */
[----:B------:R-:W-:-:S07]  /*234f0*/  IMAD.MOV.U32 R23, RZ, RZ, R25 ;  /* 0x000000ffff177224 */ /* 0x000fce00078e0019 */
[C---:B------:R-:W-:Y:S06]  /*23500*/  HMMA.16816.F32.BF16 R20, R52.reuse, R22, R44 ;  /* 0x000000163414723c */ /* 0x040fec000004182c */
[----:B--2---:R-:W-:Y:S01]  /*23510*/  HMMA.16816.F32.BF16 R12, R52, R14, R16 ;  /* 0x0000000e340c723c */ /* 0x004fe20000041810 */
[----:B------:R-:W2:-:S15]  /*23520*/  LDL.LU.64 R18, [R1+0x1738] ;  /* 0x0017380001127983 */ /* 0x000e9e0000300a00 */
[----:B------:R-:W-:-:S07]  /*23530*/  NOP ;  /* 0x0000000000007918 */ /* 0x000fce0000000000 */
[----:B------:R-:W-:Y:S04]  /*23540*/  STL.64 [R1+0xa30], R12 ;  /* 0x000a300c01007387 */ /* 0x000fe80000100a00 */
[----:B------:R0:W-:Y:S04]  /*23550*/  STL.64 [R1+0xa38], R14 ;  /* 0x000a380e01007387 */ /* 0x0001e80000100a00 */
[----:B0-----:R-:W4:Y:S04]  /*23560*/  LDL.LU.64 R14, [R1+0x1730] ;  /* 0x00173000010e7983 */ /* 0x001f280000300a00 */
[----:B------:R-:W4:Y:S04]  /*23570*/  LDL.LU.64 R12, [R1+0x1728] ;  /* 0x00172800010c7983 */ /* 0x000f280000300a00 */
[----:B------:R-:W4:Y:S01]  /*23580*/  LDL.LU.64 R46, [R1+0x1720] ;  /* 0x00172000012e7983 */ /* 0x000f220000300a00 */
[----:B------:R-:W-:Y:S03]  /*23590*/  HMMA.16816.F32.BF16 R56, R52, R10, R56 ;  /* 0x0000000a3438723c */ /* 0x000fe60000041838 */
[----:B------:R-:W-:Y:S04]  /*235a0*/  STL.64 [R1+0xa10], R20 ;  /* 0x000a101401007387 */ /* 0x000fe80000100a00 */
[----:B------:R-:W-:Y:S01]  /*235b0*/  STL.64 [R1+0xa18], R22 ;  /* 0x000a181601007387 */ /* 0x000fe20000100a00 */
[----:B------:R-:W-:-:S02]  /*235c0*/  IMAD.MOV.U32 R51, RZ, RZ, R0 ;  /* 0x000000ffff337224 */ /* 0x000fc400078e0000 */
[----:B------:R-:W-:Y:S02]  /*235d0*/  IMAD.MOV.U32 R50, RZ, RZ, R24 ;  /* 0x000000ffff327224 */ /* 0x000fe400078e0018 */
[----:B------:R-:W-:Y:S02]  /*235e0*/  IMAD.MOV.U32 R24, RZ, RZ, R10 ;  /* 0x000000ffff187224 */ /* 0x000fe400078e000a */
[----:B------:R-:W-:-:S03]  /*235f0*/  IMAD.MOV.U32 R17, RZ, RZ, R11 ;  /* 0x000000ffff117224 */ /* 0x000fc600078e000b */
[C---:B---3--:R-:W-:Y:S06]  /*23600*/  HMMA.16816.F32.BF16 R48, R52.reuse, R50, R4 ;  /* 0x000000323430723c */ /* 0x048fec0000041804 */
[----:B----4-:R-:W-:Y:S06]  /*23610*/  HMMA.16816.F32.BF16 R12, R52, R46, R12 ;  /* 0x0000002e340c723c */ /* 0x010fec000004180c */
[----:B------:R-:W-:-:S02]  /*23620*/  IMAD.MOV.U32 R16, RZ, RZ, R46 ;  /* 0x000000ffff107224 */ /* 0x000fc400078e002e */
[----:B------:R-:W-:-:S15]  /*23630*/  IMAD.MOV.U32 R0, RZ, RZ, R47 ;  /* 0x000000ffff007224 */ /* 0x000fde00078e002f */
[----:B------:R0:W-:Y:S04]  /*23640*/  STL.64 [R1+0x9e0], R12 ;  /* 0x0009e00c01007387 */ /* 0x0001e80000100a00 */
[----:B------:R1:W-:Y:S04]  /*23650*/  STL.64 [R1+0x9e8], R14 ;  /* 0x0009e80e01007387 */ /* 0x0003e80000100a00 */
[----:B0-----:R-:W3:Y:S04]  /*23660*/  LDL.LU R12, [R1+0x250] ;  /* 0x00025000010c7983 */ /* 0x001ee80000300800 */
[----:B------:R-:W3:Y:S04]  /*23670*/  LDL.LU R13, [R1+0x254] ;  /* 0x00025400010d7983 */ /* 0x000ee80000300800 */
[----:B-1----:R-:W3:Y:S04]  /*23680*/  LDL.LU R14, [R1+0x258] ;  /* 0x00025800010e7983 */ /* 0x002ee80000300800 */
        /* <DEDUP_REMOVED lines=9> */
[----:B------:R-:W-:Y:S04]  /*23720*/  STL.64 [R1+0x9c0], R56 ;  /* 0x0009c03801007387 */ /* 0x000fe80000100a00 */
[----:B------:R0:W-:Y:S04]  /*23730*/  STL.64 [R1+0x9c8], R58 ;  /* 0x0009c83a01007387 */ /* 0x0001e80000100a00 */
[----:B0-----:R-:W3:Y:S04]  /*23740*/  LDL.LU.64 R58, [R1+0x1718] ;  /* 0x00171800013a7983 */ /* 0x001ee80000300a00 */
[----:B------:R-:W3:Y:S04]  /*23750*/  LDL.LU.64 R56, [R1+0x1710] ;  /* 0x0017100001387983 */ /* 0x000ee80000300a00 */
[----:B------:R-:W4:Y:S04]  /*23760*/  LDL.LU.64 R10, [R1+0x1708] ;  /* 0x00170800010a7983 */ /* 0x000f280000300a00 */
[----:B------:R-:W2:Y:S04]  /*23770*/  LDL.LU.64 R8, [R1+0x1700] ;  /* 0x0017000001087983 */ /* 0x000ea80000300a00 */
[----:B------:R-:W3:Y:S04]  /*23780*/  LDL.LU.64 R6, [R1+0x16f8] ;  /* 0x0016f80001067983 */ /* 0x000ee80000300a00 */
[----:B------:R-:W2:Y:S04]  /*23790*/  LDL.LU.64 R4, [R1+0x16f0] ;  /* 0x0016f00001047983 */ /* 0x000ea80000300a00 */
[----:B------:R-:W-:Y:S04]  /*237a0*/  STL.64 [R1+0x910], R48 ;  /* 0x0009103001007387 */ /* 0x000fe80000100a00 */
[----:B------:R3:W-:Y:S02]  /*237b0*/  STL.64 [R1+0x918], R50 ;  /* 0x0009183201007387 */ /* 0x0007e40000100a00 */
[----:B---3--:R-:W-:Y:S02]  /*237c0*/  HMMA.16816.F32.BF16 R48, R52, R6, R56 ;  /* 0x000000063430723c */ /* 0x008fe40000041838 */
[----:B------:R-:W3:-:S15]  /*237d0*/  LDL.LU R56, [R1+0x1e0] ;  /* 0x0001e00001387983 */ /* 0x000ede0000300800 */
[----:B------:R-:W-:-:S06]  /*237e0*/  NOP ;  /* 0x0000000000007918 */ /* 0x000fcc0000000000 */
[----:B------:R-:W-:Y:S04]  /*237f0*/  STL.64 [R1+0x900], R48 ;  /* 0x0009003001007387 */ /* 0x000fe80000100a00 */
[----:B------:R-:W-:Y:S04]  /*23800*/  STL.64 [R1+0x908], R50 ;  /* 0x0009083201007387 */ /* 0x000fe80000100a00 */
[----:B------:R-:W0:Y:S01]  /*23810*/  LDSM.16.MT88.4 R48, [R61+UR4+0x1080] ;  /* 0x001080043d30783b */ /* 0x000e220008004200 */
[C---:B----4-:R-:W-:Y:S03]  /*23820*/  HMMA.16816.F32.BF16 R12, R52.reuse, R10, R12 ;  /* 0x0000000a340c723c */ /* 0x050fe6000004180c */
[----:B------:R-:W3:Y:S04]  /*23830*/  LDL.LU R57, [R1+0x1e4] ;  /* 0x0001e40001397983 */ /* 0x000ee80000300800 */
[----:B------:R-:W3:Y:S04]  /*23840*/  LDL.LU R58, [R1+0x1e8] ;  /* 0x0001e800013a7983 */ /* 0x000ee80000300800 */
[----:B------:R-:W3:Y:S04]  /*23850*/  LDL.LU R59, [R1+0x1ec] ;  /* 0x0001ec00013b7983 */ /* 0x000ee80000300800 */
[----:B------:R-:W-:Y:S04]  /*23860*/  STL.64 [R1+0x1678], R6 ;  /* 0x0016780601007387 */ /* 0x000fe80000100a00 */
[----:B--2---:R1:W-:Y:S04]  /*23870*/  STL.64 [R1+0x1670], R4 ;  /* 0x0016700401007387 */ /* 0x0043e80000100a00 */
[----:B-1----:R-:W2:Y:S04]  /*23880*/  LDL.LU R4, [R1+0x1f0] ;  /* 0x0001f00001047983 */ /* 0x002ea80000300800 */
[----:B------:R-:W2:Y:S04]  /*23890*/  LDL.LU R5, [R1+0x1f4] ;  /* 0x0001f40001057983 */ /* 0x000ea80000300800 */
[----:B------:R-:W2:Y:S04]  /*238a0*/  LDL.LU R6, [R1+0x1f8] ;  /* 0x0001f80001067983 */ /* 0x000ea80000300800 */
[----:B------:R-:W2:Y:S04]  /*238b0*/  LDL.LU R7, [R1+0x1fc] ;  /* 0x0001fc0001077983 */ /* 0x000ea80000300800 */
[----:B0-----:R-:W-:Y:S04]  /*238c0*/  STL.64 [R1+0x1628], R50 ;  /* 0x0016283201007387 */ /* 0x001fe80000100a00 */
[----:B------:R0:W-:Y:S04]  /*238d0*/  STL.64 [R1+0x1620], R48 ;  /* 0x0016203001007387 */ /* 0x0001e80000100a00 */
[----:B0-----:R-:W4:Y:S04]  /*238e0*/  LDL.LU R48, [R1+0x210] ;  /* 0x0002100001307983 */ /* 0x001f280000300800 */
[----:B------:R-:W4:Y:S04]  /*238f0*/  LDL.LU R49, [R1+0x214] ;  /* 0x0002140001317983 */ /* 0x000f280000300800 */
[----:B------:R-:W4:Y:S04]  /*23900*/  LDL.LU R50, [R1+0x218] ;  /* 0x0002180001327983 */ /* 0x000f280000300800 */
[----:B------:R-:W4:Y:S04]  /*23910*/  LDL.LU R51, [R1+0x21c] ;  /* 0x00021c0001337983 */ /* 0x000f280000300800 */
[----:B------:R-:W-:Y:S04]  /*23920*/  STL.64 [R1+0x8f0], R12 ;  /* 0x0008f00c01007387 */ /* 0x000fe80000100a00 */
[----:B------:R0:W-:Y:S04]  /*23930*/  STL.64 [R1+0x8f8], R14 ;  /* 0x0008f80e01007387 */ /* 0x0001e80000100a00 */
[----:B0-----:R-:W3:Y:S04]  /*23940*/  LDL.LU.64 R14, [R1+0x16e8] ;  /* 0x0016e800010e7983 */ /* 0x001ee80000300a00 */
[----:B------:R-:W2:Y:S04]  /*23950*/  LDL.LU.64 R12, [R1+0x16e0] ;  /* 0x0016e000010c7983 */ /* 0x000ea80000300a00 */
[----:B------:R-:W-:Y:S04]  /*23960*/  STL.64 [R1+0x1688], R10 ;  /* 0x0016880a01007387 */ /* 0x000fe80000100a00 */
[----:B------:R0:W-:Y:S04]  /*23970*/  STL.64 [R1+0x1680], R8 ;  /* 0x0016800801007387 */ /* 0x0001e80000100a00 */
[----:B0-----:R-:W4:Y:S04]  /*23980*/  LDL.LU R8, [R1+0x220] ;  /* 0x0002200001087983 */ /* 0x001f280000300800 */
[----:B------:R-:W4:Y:S04]  /*23990*/  LDL.LU R9, [R1+0x224] ;  /* 0x0002240001097983 */ /* 0x000f280000300800 */
[----:B------:R-:W4:Y:S04]  /*239a0*/  LDL.LU R10, [R1+0x228] ;  /* 0x00022800010a7983 */ /* 0x000f280000300800 */
[----:B------:R-:W4:Y:S01]  /*239b0*/  LDL.LU R11, [R1+0x22c] ;  /* 0x00022c00010b7983 */ /* 0x000f220000300800 */
[----:B---3--:R-:W-:-:S15]  /*239c0*/  HMMA.16816.F32.BF16 R20, R52, R14, R20 ;  /* 0x0000000e3414723c */ /* 0x008fde0000041814 */
[----:B------:R-:W-:-:S08]  /*239d0*/  NOP ;  /* 0x0000000000007918 */ /* 0x000fd00000000000 */
[----:B------:R-:W-:Y:S04]  /*239e0*/  STL.64 [R1+0x8e0], R20 ;  /* 0x0008e01401007387 */ /* 0x000fe80000100a00 */
[----:B------:R0:W-:Y:S04]  /*239f0*/  STL.64 [R1+0x8e8], R22 ;  /* 0x0008e81601007387 */ /* 0x0001e80000100a00 */
[----:B0-----:R-:W4:Y:S04]  /*23a00*/  LDL.LU.64 R22, [R1+0x16d8] ;  /* 0x0016d80001167983 */ /* 0x001f280000300a00 */
[----:B------:R-:W3:Y:S04]  /*23a10*/  LDL.LU.64 R20, [R1+0x16d0] ;  /* 0x0016d00001147983 */ /* 0x000ee80000300a00 */
[----:B------:R-:W-:Y:S04]  /*23a20*/  STL.64 [R1+0x1698], R14 ;  /* 0x0016980e01007387 */ /* 0x000fe80000100a00 */
[----:B--2---:R0:W-:Y:S04]  /*23a30*/  STL.64 [R1+0x1690], R12 ;  /* 0x0016900c01007387 */ /* 0x0041e80000100a00 */
[----:B0-----:R-:W2:Y:S04]  /*23a40*/  LDL.LU R12, [R1+0x230] ;  /* 0x00023000010c7983 */ /* 0x001ea80000300800 */
[----:B------:R-:W2:Y:S04]  /*23a50*/  LDL.LU R13, [R1+0x234] ;  /* 0x00023400010d7983 */ /* 0x000ea80000300800 */
[----:B------:R-:W2:Y:S04]  /*23a60*/  LDL.LU R14, [R1+0x238] ;  /* 0x00023800010e7983 */ /* 0x000ea80000300800 */
[----:B------:R-:W2:Y:S04]  /*23a70*/  LDL.LU R15, [R1+0x23c] ;  /* 0x00023c00010f7983 */ /* 0x000ea80000300800 */
[----:B------:R-:W-:Y:S04]  /*23a80*/  STL.64 [R1+0x16a8], R18 ;  /* 0x0016a81201007387 */ /* 0x000fe80000100a00 */
[----:B------:R-:W-:Y:S01]  /*23a90*/  STL [R1+0x16a0], R16 ;  /* 0x0016a01001007387 */ /* 0x000fe20000100800 */
[C---:B----4-:R-:W-:Y:S06]  /*23aa0*/  HMMA.16816.F32.BF16 R8, R52.reuse, R22, R8 ;  /* 0x000000163408723c */ /* 0x050fec0000041808 */
[----:B--2---:R-:W-:-:S15]  /*23ab0*/  HMMA.16816.F32.BF16 R12, R52, R18, R12 ;  /* 0x00000012340c723c */ /* 0x004fde000004180c */
[----:B------:R-:W-:-:S08]  /*23ac0*/  NOP ;  /* 0x0000000000007918 */ /* 0x000fd00000000000 */
[----:B------:R-:W-:Y:S04]  /*23ad0*/  STL.64 [R1+0x8d0], R12 ;  /* 0x0008d00c01007387 */ /* 0x000fe80000100a00 */
[----:B------:R0:W-:Y:S04]  /*23ae0*/  STL.64 [R1+0x8d8], R14 ;  /* 0x0008d80e01007387 */ /* 0x0001e80000100a00 */
[----:B------:R-:W-:Y:S04]  /*23af0*/  STL.64 [R1+0x16b8], R22 ;  /* 0x0016b81601007387 */ /* 0x000fe80000100a00 */
[----:B---3--:R-:W-:Y:S04]  /*23b00*/  STL.64 [R1+0x16b0], R20 ;  /* 0x0016b01401007387 */ /* 0x008fe80000100a00 */
[----:B------:R-:W-:Y:S04]  /*23b10*/  STL.64 [R1+0x8c0], R8 ;  /* 0x0008c00801007387 */ /* 0x000fe80000100a00 */
[----:B------:R1:W-:Y:S01]  /*23b20*/  STL.64 [R1+0x8c8], R10 ;  /* 0x0008c80a01007387 */ /* 0x0003e20000100a00 */
[C---:B0-----:R-:W-:Y:S06]  /*23b30*/  HMMA.16816.F32.BF16 R12, R52.reuse, R26, R48 ;  /* 0x0000001a340c723c */ /* 0x041fec0000041830 */
[----:B-1----:R-:W-:Y:S01]  /*23b40*/  HMMA.16816.F32.BF16 R8, R52, R30, R44 ;  /* 0x0000001e3408723c */ /* 0x002fe2000004182c */
[----:B------:R-:W2:-:S15]  /*23b50*/  LDL.LU R44, [R1+0x80] ;  /* 0x00008000012c7983 */ /* 0x000e9e0000300800 */
[----:B------:R-:W-:-:S01]  /*23b60*/  NOP ;  /* 0x0000000000007918 */ /* 0x000fc20000000000 */
[----:B------:R0:W-:Y:S04]  /*23b70*/  STL.64 [R1+0x8b0], R12 ;  /* 0x0008b00c01007387 */ /* 0x0001e80000100a00 */
[----:B------:R-:W-:Y:S04]  /*23b80*/  STL.64 [R1+0x8b8], R14 ;  /* 0x0008b80e01007387 */ /* 0x000fe80000100a00 */
[----:B------:R-:W-:Y:S04]  /*23b90*/  STL.64 [R1+0x8a0], R8 ;  /* 0x0008a00801007387 */ /* 0x000fe80000100a00 */
[----:B------:R-:W-:Y:S04]  /*23ba0*/  STL.64 [R1+0x8a8], R10 ;  /* 0x0008a80a01007387 */ /* 0x000fe80000100a00 */
[----:B------:R-:W2:Y:S04]  /*23bb0*/  LDL.LU R45, [R1+0x84] ;  /* 0x00008400012d7983 */ /* 0x000ea80000300800 */
[----:B------:R-:W2:Y:S04]  /*23bc0*/  LDL.LU R46, [R1+0x88] ;  /* 0x00008800012e7983 */ /* 0x000ea80000300800 */
[----:B------:R-:W2:Y:S01]  /*23bd0*/  LDL.LU R47, [R1+0x8c] ;  /* 0x00008c00012f7983 */ /* 0x000ea20000300800 */
[----:B------:R-:W-:Y:S03]  /*23be0*/  HMMA.16816.F32.BF16 R4, R52, R34, R4 ;  /* 0x000000223404723c */ /* 0x000fe60000041804 */
[----:B------:R-:W-:Y:S04]  /*23bf0*/  STL.64 [R1+0x1658], R30 ;  /* 0x0016581e01007387 */ /* 0x000fe80000100a00 */
[----:B------:R-:W-:Y:S04]  /*23c00*/  STL.64 [R1+0x1650], R28 ;  /* 0x0016501c01007387 */ /* 0x000fe80000100a00 */
[----:B------:R-:W3:-:S12]  /*23c10*/  LDL.LU R20, [R1+0x650] ;  /* 0x0006500001147983 */ /* 0x000ed80000300800 */
[----:B------:R-:W-:Y:S04]  /*23c20*/  STL.64 [R1+0x890], R4 ;  /* 0x0008900401007387 */ /* 0x000fe80000100a00 */
[----:B------:R1:W-:Y:S04]  /*23c30*/  STL.64 [R1+0x898], R6 ;  /* 0x0008980601007387 */ /* 0x0003e80000100a00 */
[----:B------:R-:W3:Y:S04]  /*23c40*/  LDL.LU R21, [R1+0x654] ;  /* 0x0006540001157983 */ /* 0x000ee80000300800 */
[----:B------:R-:W3:Y:S04]  /*23c50*/  LDL.LU R22, [R1+0x658] ;  /* 0x0006580001167983 */ /* 0x000ee80000300800 */
[----:B------:R-:W3:Y:S04]  /*23c60*/  LDL.LU R23, [R1+0x65c] ;  /* 0x00065c0001177983 */ /* 0x000ee80000300800 */
[----:B------:R-:W4:Y:S04]  /*23c70*/  LDL.64 R18, [R1+0x58] ;  /* 0x0000580001127983 */ /* 0x000f280000100a00 */
[----:B0-----:R-:W3:Y:S01]  /*23c80*/  LDL.LU R12, [R1+0x640] ;  /* 0x00064000010c7983 */ /* 0x001ee20000300800 */
[----:B-1----:R-:W-:-:S15]  /*23c90*/  HMMA.16816.F32.BF16 R4, R52, R38, R56 ;  /* 0x000000263404723c */ /* 0x002fde0000041838 */
[----:B------:R-:W-:-:S08]  /*23ca0*/  NOP ;  /* 0x0000000000007918 */ /* 0x000fd00000000000 */
[----:B------:R-:W-:Y:S04]  /*23cb0*/  STL.64 [R1+0x880], R4 ;  /* 0x0008800401007387 */ /* 0x000fe80000100a00 */
[----:B------:R0:W-:Y:S04]  /*23cc0*/  STL.64 [R1+0x888], R6 ;  /* 0x0008880601007387 */ /* 0x0001e80000100a00 */
        /* <DEDUP_REMOVED lines=11> */
[----:B0-----:R-:W3:Y:S04]  /*23d80*/  LDL.64 R6, [R1+0x38] ;  /* 0x0000380001067983 */ /* 0x001ee80000100a00 */
[----:B------:R-:W3:Y:S04]  /*23d90*/  LDL.64 R50, [R1+0x8] ;  /* 0x0000080001327983 */ /* 0x000ee80000100a00 */
[----:B------:R-:W3:Y:S04]  /*23da0*/  LDL.LU R56, [R1+0x7e0] ;  /* 0x0007e00001387983 */ /* 0x000ee80000300800 */
[----:B------:R-:W3:Y:S04]  /*23db0*/  LDL.LU R57, [R1+0x7e4] ;  /* 0x0007e40001397983 */ /* 0x000ee80000300800 */
[----:B------:R-:W3:Y:S04]  /*23dc0*/  LDL.LU R58, [R1+0x7e8] ;  /* 0x0007e800013a7983 */ /* 0x000ee80000300800 */
[----:B------:R-:W3:Y:S04]  /*23dd0*/  LDL.LU R59, [R1+0x7ec] ;  /* 0x0007ec00013b7983 */ /* 0x000ee80000300800 */
[----:B------:R-:W-:Y:S04]  /*23de0*/  STL.64 [R1+0x1640], R38 ;  /* 0x0016402601007387 */ /* 0x000fe80000100a00 */
[----:B------:R-:W-:Y:S01]  /*23df0*/  STL.64 [R1+0x1638], R36 ;  /* 0x0016382401007387 */ /* 0x000fe20000100a00 */
[----:B--2---:R-:W-:Y:S03]  /*23e00*/  HMMA.16816.F32.BF16 R52, R52, R42, R44 ;  /* 0x0000002a3434723c */ /* 0x004fe6000004182c */
[----:B------:R-:W3:Y:S04]  /*23e10*/  LDL.LU.64 R46, [R1+0x16c8] ;  /* 0x0016c800012e7983 */ /* 0x000ee80000300a00 */
[----:B------:R-:W3:-:S15]  /*23e20*/  LDL.LU.64 R44, [R1+0x16c0] ;  /* 0x0016c000012c7983 */ /* 0x000ede0000300a00 */
[----:B------:R-:W-:-:S01]  /*23e30*/  NOP ;  /* 0x0000000000007918 */ /* 0x000fc20000000000 */
[----:B------:R-:W-:Y:S04]  /*23e40*/  STL.64 [R1+0x860], R52 ;  /* 0x0008603401007387 */ /* 0x000fe80000100a00 */
[----:B------:R0:W-:Y:S04]  /*23e50*/  STL.64 [R1+0x868], R54 ;  /* 0x0008683601007387 */ /* 0x0001e80000100a00 */
[----:B0-----:R-:W2:Y:S04]  /*23e60*/  LDL.64 R54, [R1+0x48] ;  /* 0x0000480001367983 */ /* 0x001ea80000100a00 */
[----:B------:R0:W-:Y:S04]  /*23e70*/  STL.64 [R1+0x1630], R42 ;  /* 0x0016302a01007387 */ /* 0x0001e80000100a00 */
[----:B------:R-:W2:Y:S04]  /*23e80*/  LDL.LU R40, [R1+0x800] ;  /* 0x0008000001287983 */ /* 0x000ea80000300800 */
[----:B------:R-:W2:Y:S01]  /*23e90*/  LDL.LU R41, [R1+0x804] ;  /* 0x0008040001297983 */ /* 0x000ea20000300800 */
[----:B------:R-:W-:-:S02]  /*23ea0*/  IMAD.MOV.U32 R38, RZ, RZ, R24 ;  /* 0x000000ffff267224 */ /* 0x000fc400078e0018 */
[----:B----4-:R-:W-:Y:S02]  /*23eb0*/  IMAD.MOV.U32 R25, RZ, RZ, R18 ;  /* 0x000000ffff197224 */ /* 0x010fe400078e0012 */
[----:B------:R-:W-:Y:S01]  /*23ec0*/  IMAD.MOV.U32 R24, RZ, RZ, R19 ;  /* 0x000000ffff187224 */ /* 0x000fe200078e0013 */
[----:B0-----:R-:W4:Y:S04]  /*23ed0*/  LDL.LU R42, [R1+0x808] ;  /* 0x00080800012a7983 */ /* 0x001f280000300800 */
[----:B------:R-:W4:Y:S01]  /*23ee0*/  LDL.LU R43, [R1+0x80c] ;  /* 0x00080c00012b7983 */ /* 0x000f220000300800 */
[----:B---3--:R-:W-:-:S15]  /*23ef0*/  HMMA.16816.F32.BF16 R20, R44, R18, R20 ;  /* 0x000000122c14723c */ /* 0x008fde0000041814 */
[----:B------:R-:W-:-:S08]  /*23f00*/  NOP ;  /* 0x0000000000007918 */ /* 0x000fd00000000000 */
[----:B------:R-:W-:Y:S04]  /*23f10*/  STL.64 [R1+0x250], R20 ;  /* 0x0002501401007387 */ /* 0x000fe80000100a00 */
[----:B------:R0:W-:Y:S04]  /*23f20*/  STL.64 [R1+0x258], R22 ;  /* 0x0002581601007387 */ /* 0x0001e80000100a00 */
[----:B0-----:R-:W3:Y:S04]  /*23f30*/  LDL.LU.64 R22, [R1+0x16b8] ;  /* 0x0016b80001167983 */ /* 0x001ee80000300a00 */
[----:B------:R-:W3:Y:S04]  /*23f40*/  LDL.LU.64 R20, [R1+0x16b0] ;  /* 0x0016b00001147983 */ /* 0x000ee80000300a00 */
[----:B------:R-:W3:Y:S04]  /*23f50*/  LDL.LU.64 R18, [R1+0x16a8] ;  /* 0x0016a80001127983 */ /* 0x000ee80000300a00 */
[----:B------:R-:W4:Y:S01]  /*23f60*/  LDL.LU R16, [R1+0x16a0] ;  /* 0x0016a00001107983 */ /* 0x000f220000300800 */
[----:B--2---:R-:W-:Y:S06]  /*23f70*/  HMMA.16816.F32.BF16 R12, R44, R54, R12 ;  /* 0x000000362c0c723c */ /* 0x004fec000004180c */
[----:B------:R-:W-:-:S02]  /*23f80*/  IMAD.MOV.U32 R60, RZ, RZ, R54 ;  /* 0x000000ffff3c7224 */ /* 0x000fc400078e0036 */
[----:B------:R-:W-:Y:S02]  /*23f90*/  IMAD.MOV.U32 R33, RZ, RZ, R55 ;  /* 0x000000ffff217224 */ /* 0x000fe400078e0037 */
[----:B------:R-:W0:Y:S04]  /*23fa0*/  LDSM.16.MT88.4 R52, [R32+UR4+0x1000] ;  /* 0x001000042034783b */ /* 0x000e280008004200 */
[----:B------:R-:W-:Y:S04]  /*23fb0*/  STL.64 [R1+0x1668], R26 ;  /* 0x0016681a01007387 */ /* 0x000fe80000100a00 */
[----:B------:R-:W-:Y:S05]  /*23fc0*/  STL.64 [R1+0x1660], R24 ;  /* 0x0016601801007387 */ /* 0x000fea0000100a00 */
[----:B------:R-:W-:Y:S04]  /*23fd0*/  STL.64 [R1+0x240], R12 ;  /* 0x0002400c01007387 */ /* 0x000fe80000100a00 */
[----:B------:R1:W-:Y:S04]  /*23fe0*/  STL.64 [R1+0x248], R14 ;  /* 0x0002480e01007387 */ /* 0x0003e80000100a00 */
[----:B-1----:R-:W2:Y:S04]  /*23ff0*/  LDL.LU.64 R14, [R1+0x1698] ;  /* 0x00169800010e7983 */ /* 0x002ea80000300a00 */
[----:B------:R-:W3:Y:S04]  /*24000*/  LDL.LU.64 R12, [R1+0x1690] ;  /* 0x00169000010c7983 */ /* 0x000ee80000300a00 */
[----:B0-----:R-:W-:Y:S04]  /*24010*/  STL.64 [R1+0x15b8], R54 ;  /* 0x0015b83601007387 */ /* 0x001fe80000100a00 */
[----:B------:R0:W-:Y:S04]  /*24020*/  STL.64 [R1+0x15b0], R52 ;  /* 0x0015b03401007387 */ /* 0x0001e80000100a00 */
[----:B0-----:R-:W2:Y:S04]  /*24030*/  LDL.LU R52, [R1+0x810] ;  /* 0x0008100001347983 */ /* 0x001ea80000300800 */
[----:B------:R-:W2:Y:S04]  /*24040*/  LDL.LU R53, [R1+0x814] ;  /* 0x0008140001357983 */ /* 0x000ea80000300800 */
[----:B------:R-:W2:Y:S04]  /*24050*/  LDL.LU R54, [R1+0x818] ;  /* 0x0008180001367983 */ /* 0x000ea80000300800 */
[----:B------:R-:W2:Y:S01]  /*24060*/  LDL.LU R55, [R1+0x81c] ;  /* 0x00081c0001377983 */ /* 0x000ea20000300800 */
[----:B------:R-:W-:Y:S01]  /*24070*/  HMMA.16816.F32.BF16 R8, R44, R6, R8 ;  /* 0x000000062c08723c */ /* 0x000fe20000041808 */
[----:B------:R-:W-:-:S05]  /*24080*/  IMAD.MOV.U32 R39, RZ, RZ, R17 ;  /* 0x000000ffff277224 */ /* 0x000fca00078e0011 */
[----:B------:R-:W-:-:S15]  /*24090*/  IMAD.MOV.U32 R17, RZ, RZ, R6 ;  /* 0x000000ffff117224 */ /* 0x000fde00078e0006 */
[----:B------:R-:W-:-:S02]  /*240a0*/  NOP ;  /* 0x0000000000007918 */ /* 0x000fc40000000000 */
[----:B------:R-:W-:Y:S04]  /*240b0*/  STL.64 [R1+0x230], R8 ;  /* 0x0002300801007387 */ /* 0x000fe80000100a00 */
[----:B------:R0:W-:Y:S04]  /*240c0*/  STL.64 [R1+0x238], R10 ;  /* 0x0002380a01007387 */ /* 0x0001e80000100a00 */
[----:B0-----:R-:W3:Y:S04]  /*240d0*/  LDL.LU.64 R10, [R1+0x1688] ;  /* 0x00168800010a7983 */ /* 0x001ee80000300a00 */
[----:B------:R-:W3:Y:S01]  /*240e0*/  LDL.LU.64 R8, [R1+0x1680] ;  /* 0x0016800001087983 */ /* 0x000ee20000300a00 */
[----:B----4-:R-:W-:-:S02]  /*240f0*/  IMAD.MOV.U32 R26, RZ, RZ, R16 ;  /* 0x000000ffff1a7224 */ /* 0x010fc400078e0010 */
[----:B------:R-:W-:Y:S02]  /*24100*/  IMAD.MOV.U32 R16, RZ, RZ, R7 ;  /* 0x000000ffff107224 */ /* 0x000fe400078e0007 */
[----:B------:R-:W4:Y:S01]  /*24110*/  LDL.LU.64 R6, [R1+0x1678] ;  /* 0x0016780001067983 */ /* 0x000f220000300a00 */
[----:B------:R-:W-:-:S03]  /*24120*/  IMAD.MOV.U32 R27, RZ, RZ, R0 ;  /* 0x000000ffff1b7224 */ /* 0x000fc600078e0000 */
[----:B------:R-:W3:Y:S04]  /*24130*/  LDL.LU.64 R4, [R1+0x1670] ;  /* 0x0016700001047983 */ /* 0x000ee80000300a00 */
[----:B------:R-:W3:Y:S01]  /*24140*/  LDL.LU R36, [R1+0x7c0] ;  /* 0x0007c00001247983 */ /* 0x000ee20000300800 */
[C---:B--2---:R-:W-:Y:S06]  /*24150*/  HMMA.16816.F32.BF16 R52, R44.reuse, R26, R52 ;  /* 0x0000001a2c34723c */ /* 0x044fec0000041834 */
[----:B------:R-:W-:-:S15]  /*24160*/  HMMA.16816.F32.BF16 R24, R44, R38, R40 ;  /* 0x000000262c18723c */ /* 0x000fde0000041828 */
[----:B------:R-:W-:-:S02]  /*24170*/  NOP ;  /* 0x0000000000007918 */ /* 0x000fc40000000000 */
[----:B------:R-:W-:Y:S04]  /*24180*/  STL.64 [R1+0x220], R52 ;  /* 0x0002203401007387 */ /* 0x000fe80000100a00 */
[----:B------:R-:W-:Y:S04]  /*24190*/  STL.64 [R1+0x228], R54 ;  /* 0x0002283601007387 */ /* 0x000fe80000100a00 */
[----:B------:R-:W-:Y:S04]  /*241a0*/  STL.64 [R1+0x210], R24 ;  /* 0x0002101801007387 */ /* 0x000fe80000100a00 */
[----:B------:R0:W-:Y:S04]  /*241b0*/  STL.64 [R1+0x218], R26 ;  /* 0x0002181a01007387 */ /* 0x0001e80000100a00 */
[----:B------:R-:W2:Y:S04]  /*241c0*/  LDL.LU R37, [R1+0x7c4] ;  /* 0x0007c40001257983 */ /* 0x000ea80000300800 */
[----:B------:R-:W2:Y:S04]  /*241d0*/  LDL.LU R38, [R1+0x7c8] ;  /* 0x0007c80001267983 */ /* 0x000ea80000300800 */
[----:B------:R-:W2:Y:S04]  /*241e0*/  LDL.LU R39, [R1+0x7cc] ;  /* 0x0007cc0001277983 */ /* 0x000ea80000300800 */
[----:B------:R-:W2:Y:S04]  /*241f0*/  LDL.LU R40, [R1+0x7d0] ;  /* 0x0007d00001287983 */ /* 0x000ea80000300800 */
[----:B------:R-:W2:Y:S04]  /*24200*/  LDL.LU R41, [R1+0x7d4] ;  /* 0x0007d40001297983 */ /* 0x000ea80000300800 */
[----:B------:R-:W2:Y:S04]  /*24210*/  LDL.LU R42, [R1+0x7d8] ;  /* 0x0007d800012a7983 */ /* 0x000ea80000300800 */
[----:B------:R-:W2:Y:S01]  /*24220*/  LDL.LU R43, [R1+0x7dc] ;  /* 0x0007dc00012b7983 */ /* 0x000ea20000300800 */
[----:B0-----:R-:W-:-:S15]  /*24230*/  HMMA.16816.F32.BF16 R24, R44, R50, R28 ;  /* 0x000000322c18723c */ /* 0x001fde000004181c */
[----:B------:R-:W-:-:S08]  /*24240*/  NOP ;  /* 0x0000000000007918 */ /* 0x000fd00000000000 */
[----:B------:R-:W-:Y:S04]  /*24250*/  STL.64 [R1+0x200], R24 ;  /* 0x0002001801007387 */ /* 0x000fe80000100a00 */
[----:B------:R4:W-:Y:S04]  /*24260*/  STL.64 [R1+0x208], R26 ;  /* 0x0002081a01007387 */ /* 0x0009e80000100a00 */
[----:B------:R-:W2:Y:S01]  /*24270*/  LDL.LU R52, [R1+0x300] ;  /* 0x0003000001347983 */ /* 0x000ea20000300800 */
[----:B------:R-:W-:Y:S02]  /*24280*/  IMAD.MOV.U32 R61, RZ, RZ, R50 ;  /* 0x000000ffff3d7224 */ /* 0x000fe400078e0032 */
[----:B------:R-:W-:Y:S01]  /*24290*/  IMAD.MOV.U32 R0, RZ, RZ, R51 ;  /* 0x000000ffff007224 */ /* 0x000fe200078e0033 */
[----:B----4-:R-:W-:-:S15]  /*242a0*/  HMMA.16816.F32.BF16 R24, R44, R6, R56 ;  /* 0x000000062c18723c */ /* 0x010fde0000041838 */
[----:B------:R-:W-:-:S08]  /*242b0*/  NOP ;  /* 0x0000000000007918 */ /* 0x000fd00000000000 */
[----:B------:R0:W-:Y:S04]  /*242c0*/  STL.64 [R1+0x1f0], R24 ;  /* 0x0001f01801007387 */ /* 0x0001e80000100a00 */
[----:B------:R1:W-:Y:S04]  /*242d0*/  STL.64 [R1+0x1f8], R26 ;  /* 0x0001f81a01007387 */ /* 0x0003e80000100a00 */
        /* <DEDUP_REMOVED lines=16> */
[----:B------:R-:W4:Y:S04]  /*243e0*/  LDL.LU R25, [R1+0x7a4] ;  /* 0x0007a40001197983 */ /* 0x000f280000300800 */
[----:B-1----:R-:W4:Y:S04]  /*243f0*/  LDL.LU R26, [R1+0x7a8] ;  /* 0x0007a800011a7983 */ /* 0x002f280000300800 */
[----:B------:R-:W4:Y:S04]  /*24400*/  LDL.LU R27, [R1+0x7ac] ;  /* 0x0007ac00011b7983 */ /* 0x000f280000300800 */
[----:B------:R-:W-:Y:S04]  /*24410*/  STL.64 [R1+0x1618], R6 ;  /* 0x0016180601007387 */ /* 0x000fe80000100a00 */
[----:B---3--:R0:W-:Y:S04]  /*24420*/  STL.64 [R1+0x1610], R4 ;  /* 0x0016100401007387 */ /* 0x0081e80000100a00 */
[----:B0-----:R-:W3:Y:S04]  /*24430*/  LDL.LU R4, [R1+0x310] ;  /* 0x0003100001047983 */ /* 0x001ee80000300800 */
[----:B------:R-:W3:Y:S04]  /*24440*/  LDL.LU R5, [R1+0x314] ;  /* 0x0003140001057983 */ /* 0x000ee80000300800 */
[----:B------:R-:W3:Y:S04]  /*24450*/  LDL.LU R6, [R1+0x318] ;  /* 0x0003180001067983 */ /* 0x000ee80000300800 */
[----:B------:R-:W3:Y:S04]  /*24460*/  LDL.LU R7, [R1+0x31c] ;  /* 0x00031c0001077983 */ /* 0x000ee80000300800 */
[----:B------:R-:W-:Y:S01]  /*24470*/  STL.64 [R1+0x1608], R14 ;  /* 0x0016080e01007387 */ /* 0x000fe20000100a00 */
[C---:B--2---:R-:W-:Y:S06]  /*24480*/  HMMA.16816.F32.BF16 R36, R44.reuse, R14, R36 ;  /* 0x0000000e2c24723c */ /* 0x044fec0000041824 */
[----:B------:R-:W-:-:S15]  /*24490*/  HMMA.16816.F32.BF16 R40, R44, R10, R40 ;  /* 0x0000000a2c28723c */ /* 0x000fde0000041828 */
[----:B------:R-:W-:-:S08]  /*244a0*/  NOP ;  /* 0x0000000000007918 */ /* 0x000fd00000000000 */
[----:B------:R-:W-:Y:S04]  /*244b0*/  STL.64 [R1+0x1e0], R40 ;  /* 0x0001e02801007387 */ /* 0x000fe80000100a00 */
[----:B------:R-:W-:Y:S04]  /*244c0*/  STL.64 [R1+0x1e8], R42 ;  /* 0x0001e82a01007387 */ /* 0x000fe80000100a00 */
[----:B------:R-:W-:Y:S04]  /*244d0*/  STL.64 [R1+0x1600], R12 ;  /* 0x0016000c01007387 */ /* 0x000fe80000100a00 */
[----:B------:R0:W-:Y:S04]  /*244e0*/  STL.64 [R1+0x1c0], R36 ;  /* 0x0001c02401007387 */ /* 0x0001e80000100a00 */
[----:B------:R1:W-:Y:S04]  /*244f0*/  STL.64 [R1+0x1c8], R38 ;  /* 0x0001c82601007387 */ /* 0x0003e80000100a00 */
[----:B0-----:R-:W2:Y:S04]  /*24500*/  LDL.LU R36, [R1+0x840] ;  /* 0x0008400001247983 */ /* 0x001ea80000300800 */
[----:B------:R-:W2:Y:S04]  /*24510*/  LDL.LU R37, [R1+0x844] ;  /* 0x0008440001257983 */ /* 0x000ea80000300800 */
[----:B-1----:R-:W2:Y:S04]  /*24520*/  LDL.LU R38, [R1+0x848] ;  /* 0x0008480001267983 */ /* 0x002ea80000300800 */
[----:B------:R-:W2:Y:S04]  /*24530*/  LDL.LU R39, [R1+0x84c] ;  /* 0x00084c0001277983 */ /* 0x000ea80000300800 */
[----:B------:R-:W3:Y:S04]  /*24540*/  LDL.LU R40, [R1+0x830] ;  /* 0x0008300001287983 */ /* 0x000ee80000300800 */
[----:B------:R-:W3:Y:S04]  /*24550*/  LDL.LU R41, [R1+0x834] ;  /* 0x0008340001297983 */ /* 0x000ee80000300800 */
[----:B------:R-:W3:Y:S04]  /*24560*/  LDL.LU R42, [R1+0x838] ;  /* 0x00083800012a7983 */ /* 0x000ee80000300800 */
[----:B------:R-:W3:Y:S01]  /*24570*/  LDL.LU R43, [R1+0x83c] ;  /* 0x00083c00012b7983 */ /* 0x000ee20000300800 */
[----:B------:R-:W-:-:S02]  /*24580*/  IMAD.MOV.U32 R15, RZ, RZ, R16 ;  /* 0x000000ffff0f7224 */ /* 0x000fc400078e0010 */
[----:B------:R-:W-:Y:S01]  /*24590*/  IMAD.MOV.U32 R14, RZ, RZ, R17 ;  /* 0x000000ffff0e7224 */ /* 0x000fe200078e0011 */
[C---:B----4-:R-:W-:Y:S06]  /*245a0*/  HMMA.16816.F32.BF16 R48, R44.reuse, R18, R48 ;  /* 0x000000122c30723c */ /* 0x050fec0000041830 */
[----:B------:R-:W-:-:S15]  /*245b0*/  HMMA.16816.F32.BF16 R24, R44, R22, R24 ;  /* 0x000000162c18723c */ /* 0x000fde0000041818 */
[----:B------:R-:W-:-:S02]  /*245c0*/  NOP ;  /* 0x0000000000007918 */ /* 0x000fc40000000000 */
[----:B------:R0:W-:Y:S04]  /*245d0*/  STL.64 [R1+0x1b0], R48 ;  /* 0x0001b03001007387 */ /* 0x0001e80000100a00 */
[----:B------:R1:W-:Y:S04]  /*245e0*/  STL.64 [R1+0x1b8], R50 ;  /* 0x0001b83201007387 */ /* 0x0003e80000100a00 */
[----:B0-----:R-:W4:Y:S04]  /*245f0*/  LDL.LU R48, [R1+0x770] ;  /* 0x0007700001307983 */ /* 0x001f280000300800 */
[----:B------:R-:W4:Y:S04]  /*24600*/  LDL.LU R49, [R1+0x774] ;  /* 0x0007740001317983 */ /* 0x000f280000300800 */
[----:B-1----:R-:W4:Y:S04]  /*24610*/  LDL.LU R50, [R1+0x778] ;  /* 0x0007780001327983 */ /* 0x002f280000300800 */
[----:B------:R-:W4:Y:S04]  /*24620*/  LDL.LU R51, [R1+0x77c] ;  /* 0x00077c0001337983 */ /* 0x000f280000300800 */
[----:B------:R0:W-:Y:S04]  /*24630*/  STL.64 [R1+0x15f8], R18 ;  /* 0x0015f81201007387 */ /* 0x0001e80000100a00 */
[----:B------:R-:W4:Y:S04]  /*24640*/  LDL.LU R16, [R1+0x320] ;  /* 0x0003200001107983 */ /* 0x000f280000300800 */
[----:B------:R-:W4:Y:S04]  /*24650*/  LDL.LU R17, [R1+0x324] ;  /* 0x0003240001117983 */ /* 0x000f280000300800 */
[----:B0-----:R-:W4:Y:S04]  /*24660*/  LDL.LU R18, [R1+0x328] ;  /* 0x0003280001127983 */ /* 0x001f280000300800 */
[----:B------:R-:W4:Y:S04]  /*24670*/  LDL.LU R19, [R1+0x32c] ;  /* 0x00032c0001137983 */ /* 0x000f280000300800 */
[----:B------:R-:W-:Y:S04]  /*24680*/  STL.64 [R1+0x1a0], R24 ;  /* 0x0001a01801007387 */ /* 0x000fe80000100a00 */
[----:B------:R0:W-:Y:S04]  /*24690*/  STL.64 [R1+0x1a8], R26 ;  /* 0x0001a81a01007387 */ /* 0x0001e80000100a00 */
[----:B0-----:R-:W2:Y:S04]  /*246a0*/  LDL.LU.64 R26, [R1+0x1668] ;  /* 0x00166800011a7983 */ /* 0x001ea80000300a00 */
[----:B------:R-:W4:Y:S01]  /*246b0*/  LDL.LU.64 R24, [R1+0x1660] ;  /* 0x0016600001187983 */ /* 0x000f220000300a00 */
[----:B--2---:R-:W-:-:S15]  /*246c0*/  HMMA.16816.F32.BF16 R28, R44, R26, R28 ;  /* 0x0000001a2c1c723c */ /* 0x004fde000004181c */
[----:B------:R-:W-:-:S08]  /*246d0*/  NOP ;  /* 0x0000000000007918 */ /* 0x000fd00000000000 */
[----:B------:R-:W-:Y:S04]  /*246e0*/  STL.64 [R1+0x190], R28 ;  /* 0x0001901c01007387 */ /* 0x000fe80000100a00 */
[----:B------:R0:W-:Y:S04]  /*246f0*/  STL.64 [R1+0x198], R30 ;  /* 0x0001981e01007387 */ /* 0x0001e80000100a00 */
[----:B0-----:R-:W2:Y:S04]  /*24700*/  LDL.LU.64 R30, [R1+0x1658] ;  /* 0x00165800011e7983 */ /* 0x001ea80000300a00 */
[----:B------:R-:W3:Y:S04]  /*24710*/  LDL.LU.64 R28, [R1+0x1650] ;  /* 0x00165000011c7983 */ /* 0x000ee80000300a00 */
[----:B------:R0:W-:Y:S02]  /*24720*/  STL.64 [R1+0x15f0], R26 ;  /* 0x0015f01a01007387 */ /* 0x0001e40000100a00 */
[----:B0-----:R-:W-:-:S02]  /*24730*/  IMAD.MOV.U32 R26, RZ, RZ, R60 ;  /* 0x000000ffff1a7224 */ /* 0x001fc400078e003c */
[----:B------:R-:W4:Y:S01]  /*24740*/  LDL.LU R60, [R1+0x1648] ;  /* 0x00164800013c7983 */ /* 0x000f220000300800 */
[C---:B------:R-:W-:Y:S06]  /*24750*/  HMMA.16816.F32.BF16 R36, R44.reuse, R34, R36 ;  /* 0x000000222c24723c */ /* 0x040fec0000041824 */
[----:B--2---:R-:W-:Y:S06]  /*24760*/  HMMA.16816.F32.BF16 R56, R44, R30, R56 ;  /* 0x0000001e2c38723c */ /* 0x004fec0000041838 */
[----:B------:R-:W-:Y:S04]  /*24770*/  STL.64 [R1+0x15e8], R30 ;  /* 0x0015e81e01007387 */ /* 0x000fe80000100a00 */
[----:B---3--:R0:W-:-:S13]  /*24780*/  STL.64 [R1+0x15e0], R28 ;  /* 0x0015e01c01007387 */ /* 0x0081da0000100a00 */
[----:B------:R-:W-:Y:S04]  /*24790*/  STL.64 [R1+0x180], R56 ;  /* 0x0001803801007387 */ /* 0x000fe80000100a00 */
[----:B------:R-:W-:Y:S04]  /*247a0*/  STL.64 [R1+0x188], R58 ;  /* 0x0001883a01007387 */ /* 0x000fe80000100a00 */
[----:B------:R-:W1:Y:S04]  /*247b0*/  LDSM.16.MT88.4 R56, [R32+UR4+0x1080] ;  /* 0x001080042038783b */ /* 0x000e680008004200 */
[----:B0-----:R-:W2:Y:S04]  /*247c0*/  LDL.LU R28, [R1+0x330] ;  /* 0x00033000011c7983 */ /* 0x001ea80000300800 */
[----:B------:R-:W2:Y:S04]  /*247d0*/  LDL.LU R29, [R1+0x334] ;  /* 0x00033400011d7983 */ /* 0x000ea80000300800 */
[----:B------:R-:W2:Y:S04]  /*247e0*/  LDL.LU R30, [R1+0x338] ;  /* 0x00033800011e7983 */ /* 0x000ea80000300800 */
[----:B------:R-:W2:Y:S04]  /*247f0*/  LDL.LU R31, [R1+0x33c] ;  /* 0x00033c00011f7983 */ /* 0x000ea80000300800 */
[----:B-1----:R0:W-:Y:S04]  /*24800*/  STL.64 [R1+0x1538], R58 ;  /* 0x0015383a01007387 */ /* 0x0021e80000100a00 */
[----:B------:R-:W-:Y:S04]  /*24810*/  STL.64 [R1+0x1530], R56 ;  /* 0x0015303801007387 */ /* 0x000fe80000100a00 */
[----:B0-----:R-:W3:Y:S04]  /*24820*/  LDL.LU.64 R58, [R1+0x28] ;  /* 0x00002800013a7983 */ /* 0x001ee80000300a00 */
[----:B------:R-:W-:Y:S04]  /*24830*/  STL.64 [R1+0x170], R36 ;  /* 0x0001702401007387 */ /* 0x000fe80000100a00 */
[----:B------:R0:W-:Y:S04]  /*24840*/  STL.64 [R1+0x178], R38 ;  /* 0x0001782601007387 */ /* 0x0001e80000100a00 */
[----:B0-----:R-:W4:Y:S04]  /*24850*/  LDL.LU.64 R38, [R1+0x1640] ;  /* 0x0016400001267983 */ /* 0x001f280000300a00 */
[----:B------:R-:W2:Y:S04]  /*24860*/  LDL.LU.64 R36, [R1+0x1638] ;  /* 0x0016380001247983 */ /* 0x000ea80000300a00 */
[----:B------:R-:W-:Y:S01]  /*24870*/  STL.64 [R1+0x15d8], R34 ;  /* 0x0015d82201007387 */ /* 0x000fe20000100a00 */
[----:B----4-:R-:W-:-:S15]  /*24880*/  HMMA.16816.F32.BF16 R40, R44, R38, R40 ;  /* 0x000000262c28723c */ /* 0x010fde0000041828 */
[----:B------:R-:W-:-:S08]  /*24890*/  NOP ;  /* 0x0000000000007918 */ /* 0x000fd00000000000 */
[----:B------:R-:W-:Y:S04]  /*248a0*/  STL.64 [R1+0x160], R40 ;  /* 0x0001602801007387 */ /* 0x000fe80000100a00 */
[----:B------:R0:W-:Y:S04]  /*248b0*/  STL.64 [R1+0x168], R42 ;  /* 0x0001682a01007387 */ /* 0x0001e80000100a00 */
[----:B0-----:R-:W4:Y:S04]  /*248c0*/  LDL.LU.64 R42, [R1+0x1630] ;  /* 0x00163000012a7983 */ /* 0x001f280000300a00 */
[----:B------:R-:W-:Y:S04]  /*248d0*/  STL.64 [R1+0x15d0], R38 ;  /* 0x0015d02601007387 */ /* 0x000fe80000100a00 */
[----:B--2---:R0:W-:Y:S04]  /*248e0*/  STL.64 [R1+0x15c8], R36 ;  /* 0x0015c82401007387 */ /* 0x0041e80000100a00 */
[----:B0-----:R-:W2:Y:S04]  /*248f0*/  LDL.LU R36, [R1+0x340] ;  /* 0x0003400001247983 */ /* 0x001ea80000300800 */
[----:B------:R-:W2:Y:S04]  /*24900*/  LDL.LU R37, [R1+0x344] ;  /* 0x0003440001257983 */ /* 0x000ea80000300800 */
[----:B------:R-:W2:Y:S04]  /*24910*/  LDL.LU R38, [R1+0x348] ;  /* 0x0003480001267983 */ /* 0x000ea80000300800 */
[----:B------:R-:W2:Y:S01]  /*24920*/  LDL.LU R39, [R1+0x34c] ;  /* 0x00034c0001277983 */ /* 0x000ea20000300800 */
[----:B----4-:R-:W-:Y:S03]  /*24930*/  HMMA.16816.F32.BF16 R44, R44, R42, R48 ;  /* 0x0000002a2c2c723c */ /* 0x010fe60000041830 */
[----:B------:R-:W2:Y:S04]  /*24940*/  LDL.LU.64 R50, [R1+0x1628] ;  /* 0x0016280001327983 */ /* 0x000ea80000300a00 */
[----:B------:R-:W2:Y:S04]  /*24950*/  LDL.LU.64 R48, [R1+0x1620] ;  /* 0x0016200001307983 */ /* 0x000ea80000300a00 */
[----:B------:R-:W-:-:S12]  /*24960*/  STL.64 [R1+0x15c0], R42 ;  /* 0x0015c02a01007387 */ /* 0x000fd80000100a00 */
[----:B------:R-:W-:Y:S04]  /*24970*/  STL.64 [R1+0x150], R44 ;  /* 0x0001502c01007387 */ /* 0x000fe80000100a00 */
[----:B------:R0:W-:Y:S04]  /*24980*/  STL.64 [R1+0x158], R46 ;  /* 0x0001582e01007387 */ /* 0x0001e80000100a00 */
[----:B0-----:R-:W4:Y:S01]  /*24990*/  LDL.LU.64 R46, [R1+0x18] ;  /* 0x00001800012e7983 */ /* 0x001f220000300a00 */
[----:B------:R-:W-:Y:S02]  /*249a0*/  IMAD.MOV.U32 R34, RZ, RZ, R25 ;  /* 0x000000ffff227224 */ /* 0x000fe400078e0019 */
[----:B------:R-:W-:-:S02]  /*249b0*/  IMAD.MOV.U32 R35, RZ, RZ, R24 ;  /* 0x000000ffff237224 */ /* 0x000fc400078e0018 */
[----:B------:R-:W-:-:S05]  /*249c0*/  IMAD.MOV.U32 R27, RZ, RZ, R33 ;  /* 0x000000ffff1b7224 */ /* 0x000fca00078e0021 */
[C---:B--2---:R-:W-:Y:S06]  /*249d0*/  HMMA.16816.F32.BF16 R32, R48.reuse, R34, R36 ;  /* 0x000000223020723c */ /* 0x044fec0000041824 */
[C---:B------:R-:W-:Y:S06]  /*249e0*/  HMMA.16816.F32.BF16 R24, R48.reuse, R26, R28 ;  /* 0x0000001a3018723c */ /* 0x040fec000004181c */
[C---:B------:R-:W-:Y:S06]  /*249f0*/  HMMA.16816.F32.BF16 R16, R48.reuse, R14, R16 ;  /* 0x0000000e3010723c */ /* 0x040fec0000041810 */
[C---:B---3--:R-:W-:Y:S06]  /*24a00*/  HMMA.16816.F32.BF16 R12, R48.reuse, R58, R4 ;  /* 0x0000003a300c723c */ /* 0x048fec0000041804 */
[----:B----4-:R-:W-:Y:S01]  /*24a10*/  HMMA.16816.F32.BF16 R4, R48, R46, R52 ;  /* 0x0000002e3004723c */ /* 0x010fe20000041834 */
[----:B------:R0:W-:Y:S04]  /*24a20*/  STL.64 [R1+0x340], R32 ;  /* 0x0003402001007387 */ /* 0x0001e80000100a00 */
[----:B------:R1:W-:Y:S04]  /*24a30*/  STL.64 [R1+0x348], R34 ;  /* 0x0003482201007387 */ /* 0x0003e80000100a00 */
[----:B------:R-:W-:Y:S04]  /*24a40*/  STL.64 [R1+0x330], R24 ;  /* 0x0003301801007387 */ /* 0x000fe80000100a00 */
[----:B------:R-:W-:Y:S04]  /*24a50*/  STL.64 [R1+0x338], R26 ;  /* 0x0003381a01007387 */ /* 0x000fe80000100a00 */
[----:B------:R-:W-:Y:S04]  /*24a60*/  STL.64 [R1+0x15a0], R58 ;  /* 0x0015a03a01007387 */ /* 0x000fe80000100a00 */
[----:B------:R-:W-:Y:S04]  /*24a70*/  STL.64 [R1+0x320], R16 ;  /* 0x0003201001007387 */ /* 0x000fe80000100a00 */
[----:B------:R-:W-:Y:S04]  /*24a80*/  STL.64 [R1+0x328], R18 ;  /* 0x0003281201007387 */ /* 0x000fe80000100a00 */
[----:B------:R-:W-:Y:S04]  /*24a90*/  STL.64 [R1+0x310], R12 ;  /* 0x0003100c01007387 */ /* 0x000fe80000100a00 */
[----:B------:R-:W-:Y:S04]  /*24aa0*/  STL.64 [R1+0x318], R14 ;  /* 0x0003180e01007387 */ /* 0x000fe80000100a00 */
[----:B0-----:R-:W2:Y:S04]  /*24ab0*/  LDL.LU R32, [R1+0x280] ;  /* 0x0002800001207983 */ /* 0x001ea80000300800 */
[----:B------:R0:W-:Y:S04]  /*24ac0*/  STL.64 [R1+0x300], R4 ;  /* 0x0003000401007387 */ /* 0x0001e80000100a00 */
[----:B------:R3:W-:Y:S04]  /*24ad0*/  STL.64 [R1+0x308], R6 ;  /* 0x0003080601007387 */ /* 0x0007e80000100a00 */
[----:B------:R-:W2:Y:S04]  /*24ae0*/  LDL.LU R33, [R1+0x284] ;  /* 0x0002840001217983 */ /* 0x000ea80000300800 */
[----:B-1----:R-:W2:Y:S04]  /*24af0*/  LDL.LU R34, [R1+0x288] ;  /* 0x0002880001227983 */ /* 0x002ea80000300800 */
[----:B------:R-:W2:Y:S04]  /*24b00*/  LDL.LU R35, [R1+0x28c] ;  /* 0x00028c0001237983 */ /* 0x000ea80000300800 */
[----:B------:R-:W4:Y:S04]  /*24b10*/  LDL.LU R52, [R1+0x2e0] ;  /* 0x0002e00001347983 */ /* 0x000f280000300800 */
[----:B------:R-:W4:Y:S04]  /*24b20*/  LDL.LU R53, [R1+0x2e4] ;  /* 0x0002e40001357983 */ /* 0x000f280000300800 */
[----:B------:R-:W4:Y:S04]  /*24b30*/  LDL.LU R54, [R1+0x2e8] ;  /* 0x0002e80001367983 */ /* 0x000f280000300800 */
[----:B------:R-:W4:Y:S04]  /*24b40*/  LDL.LU R55, [R1+0x2ec] ;  /* 0x0002ec0001377983 */ /* 0x000f280000300800 */
[----:B0-----:R-:W2:Y:S04]  /*24b50*/  LDL.LU R4, [R1+0x2f0] ;  /* 0x0002f00001047983 */ /* 0x001ea80000300800 */
[----:B------:R-:W2:Y:S04]  /*24b60*/  LDL.LU R5, [R1+0x2f4] ;  /* 0x0002f40001057983 */ /* 0x000ea80000300800 */
[----:B---3--:R-:W2:Y:S04]  /*24b70*/  LDL.LU R6, [R1+0x2f8] ;  /* 0x0002f80001067983 */ /* 0x008ea80000300800 */
[----:B------:R-:W2:Y:S04]  /*24b80*/  LDL.LU R7, [R1+0x2fc] ;  /* 0x0002fc0001077983 */ /* 0x000ea80000300800 */
        /* <DEDUP_REMOVED lines=9> */
[----:B------:R-:W4:Y:S04]  /*24c20*/  LDL.LU R13, [R1+0x2d4] ;  /* 0x0002d400010d7983 */ /* 0x000f280000300800 */
[----:B------:R-:W4:Y:S04]  /*24c30*/  LDL.LU R14, [R1+0x2d8] ;  /* 0x0002d800010e7983 */ /* 0x000f280000300800 */
[----:B------:R-:W4:Y:S04]  /*24c40*/  LDL.LU R15, [R1+0x2dc] ;  /* 0x0002dc00010f7983 */ /* 0x000f280000300800 */
        /* <DEDUP_REMOVED lines=16> */
[----:B------:R0:W-:Y:S02]  /*24d50*/  STL.64 [R1+0x15a8], R46 ;  /* 0x0015a82e01007387 */ /* 0x0001e40000100a00 */
[----:B0-----:R-:W-:-:S02]  /*24d60*/  IMAD.MOV.U32 R46, RZ, RZ, R61 ;  /* 0x000000ffff2e7224 */ /* 0x001fc400078e003d */
[----:B------:R-:W-:-:S07]  /*24d70*/  IMAD.MOV.U32 R47, RZ, RZ, R0 ;  /* 0x000000ffff2f7224 */ /* 0x000fce00078e0000 */
[----:B--2---:R-:W-:Y:S01]  /*24d80*/  HMMA.16816.F32.BF16 R44, R48, R46, R4 ;  /* 0x0000002e302c723c */ /* 0x004fe20000041804 */
[----:B------:R-:W2:Y:S04]  /*24d90*/  LDL.LU.64 R6, [R1+0x1618] ;  /* 0x0016180001067983 */ /* 0x000ea80000300a00 */
[----:B------:R-:W3:-:S15]  /*24da0*/  LDL.LU.64 R4, [R1+0x1610] ;  /* 0x0016100001047983 */ /* 0x000ede0000300a00 */
[----:B------:R-:W-:-:S03]  /*24db0*/  NOP ;  /* 0x0000000000007918 */ /* 0x000fc60000000000 */
[----:B------:R-:W-:Y:S04]  /*24dc0*/  STL.64 [R1+0x2f0], R44 ;  /* 0x0002f02c01007387 */ /* 0x000fe80000100a00 */
[----:B------:R2:W-:Y:S01]  /*24dd0*/  STL.64 [R1+0x2f8], R46 ;  /* 0x0002f82e01007387 */ /* 0x0005e20000100a00 */
[C---:B----4-:R-:W-:Y:S06]  /*24de0*/  HMMA.16816.F32.BF16 R12, R48.reuse, R10, R12 ;  /* 0x0000000a300c723c */ /* 0x050fec000004180c */
[----:B--2---:R-:W-:Y:S01]  /*24df0*/  HMMA.16816.F32.BF16 R44, R48, R6, R52 ;  /* 0x00000006302c723c */ /* 0x004fe20000041834 */
[----:B------:R-:W2:-:S15]  /*24e00*/  LDL.LU R52, [R1+0x1d0] ;  /* 0x0001d00001347983 */ /* 0x000e9e0000300800 */
[----:B------:R-:W-:-:S07]  /*24e10*/  NOP ;  /* 0x0000000000007918 */ /* 0x000fce0000000000 */
[----:B------:R0:W-:Y:S04]  /*24e20*/  STL.64 [R1+0x2e0], R44 ;  /* 0x0002e02c01007387 */ /* 0x0001e80000100a00 */
[----:B------:R1:W-:Y:S04]  /*24e30*/  STL.64 [R1+0x2e8], R46 ;  /* 0x0002e82e01007387 */ /* 0x0003e80000100a00 */
[----:B------:R-:W2:Y:S04]  /*24e40*/  LDL.LU R53, [R1+0x1d4] ;  /* 0x0001d40001357983 */ /* 0x000ea80000300800 */
[----:B------:R-:W2:Y:S04]  /*24e50*/  LDL.LU R54, [R1+0x1d8] ;  /* 0x0001d80001367983 */ /* 0x000ea80000300800 */
[----:B------:R-:W2:Y:S04]  /*24e60*/  LDL.LU R55, [R1+0x1dc] ;  /* 0x0001dc0001377983 */ /* 0x000ea80000300800 */
[----:B0-----:R-:W4:Y:S04]  /*24e70*/  LDL.LU R44, [R1+0x760] ;  /* 0x00076000012c7983 */ /* 0x001f280000300800 */
[----:B------:R-:W4:Y:S04]  /*24e80*/  LDL.LU R45, [R1+0x764] ;  /* 0x00076400012d7983 */ /* 0x000f280000300800 */
[----:B-1----:R-:W4:Y:S04]  /*24e90*/  LDL.LU R46, [R1+0x768] ;  /* 0x00076800012e7983 */ /* 0x002f280000300800 */
[----:B------:R-:W4:Y:S04]  /*24ea0*/  LDL.LU R47, [R1+0x76c] ;  /* 0x00076c00012f7983 */ /* 0x000f280000300800 */
[----:B------:R0:W-:Y:S04]  /*24eb0*/  STL.64 [R1+0x1598], R6 ;  /* 0x0015980601007387 */ /* 0x0001e80000100a00 */
[----:B---3--:R-:W-:Y:S04]  /*24ec0*/  STL.64 [R1+0x1590], R4 ;  /* 0x0015900401007387 */ /* 0x008fe80000100a00 */
[----:B0-----:R-:W3:Y:S04]  /*24ed0*/  LDL.LU.64 R6, [R1+0x48] ;  /* 0x0000480001067983 */ /* 0x001ee80000300a00 */
        /* <DEDUP_REMOVED lines=8> */
[----:B0-----:R-:W2:Y:S01]  /*24f60*/  LDL.LU.64 R18, [R1+0x15f8] ;  /* 0x0015f80001127983 */ /* 0x001ea20000300a00 */
[C---:B------:R-:W-:Y:S06]  /*24f70*/  HMMA.16816.F32.BF16 R24, R48.reuse, R22, R24 ;  /* 0x000000163018723c */ /* 0x040fec0000041818 */
[----:B--2---:R-:W-:-:S15]  /*24f80*/  HMMA.16816.F32.BF16 R56, R48, R18, R56 ;  /* 0x000000123038723c */ /* 0x004fde0000041838 */
[----:B------:R-:W-:-:S08]  /*24f90*/  NOP ;  /* 0x0000000000007918 */ /* 0x000fd00000000000 */
[----:B------:R0:W-:Y:S04]  /*24fa0*/  STL.64 [R1+0x2b0], R56 ;  /* 0x0002b03801007387 */ /* 0x0001e80000100a00 */
[----:B------:R1:W-:Y:S04]  /*24fb0*/  STL.64 [R1+0x2b8], R58 ;  /* 0x0002b83a01007387 */ /* 0x0003e80000100a00 */
[----:B0-----:R-:W2:Y:S04]  /*24fc0*/  LDL.LU R56, [R1+0x740] ;  /* 0x0007400001387983 */ /* 0x001ea80000300800 */
[----:B------:R-:W2:Y:S04]  /*24fd0*/  LDL.LU R57, [R1+0x744] ;  /* 0x0007440001397983 */ /* 0x000ea80000300800 */
[----:B-1----:R-:W2:Y:S04]  /*24fe0*/  LDL.LU R58, [R1+0x748] ;  /* 0x00074800013a7983 */ /* 0x002ea80000300800 */
[----:B------:R-:W2:Y:S04]  /*24ff0*/  LDL.LU R59, [R1+0x74c] ;  /* 0x00074c00013b7983 */ /* 0x000ea80000300800 */
[----:B------:R-:W-:Y:S04]  /*25000*/  STL.64 [R1+0x2a0], R24 ;  /* 0x0002a01801007387 */ /* 0x000fe80000100a00 */
[----:B------:R0:W-:Y:S04]  /*25010*/  STL.64 [R1+0x2a8], R26 ;  /* 0x0002a81a01007387 */ /* 0x0001e80000100a00 */
[----:B0-----:R-:W4:Y:S02]  /*25020*/  LDL.LU.64 R26, [R1+0x15f0] ;  /* 0x0015f000011a7983 */ /* 0x001f240000300a00 */
[----:B----4-:R-:W-:-:S15]  /*25030*/  HMMA.16816.F32.BF16 R28, R48, R26, R28 ;  /* 0x0000001a301c723c */ /* 0x010fde000004181c */
[----:B------:R-:W-:-:S08]  /*25040*/  NOP ;  /* 0x0000000000007918 */ /* 0x000fd00000000000 */
[----:B------:R-:W-:Y:S04]  /*25050*/  STL.64 [R1+0x290], R28 ;  /* 0x0002901c01007387 */ /* 0x000fe80000100a00 */
[----:B------:R0:W-:Y:S04]  /*25060*/  STL.64 [R1+0x298], R30 ;  /* 0x0002981e01007387 */ /* 0x0001e80000100a00 */
[----:B0-----:R-:W4:Y:S04]  /*25070*/  LDL.LU.64 R30, [R1+0x15e8] ;  /* 0x0015e800011e7983 */ /* 0x001f280000300a00 */
[----:B------:R-:W3:Y:S01]  /*25080*/  LDL.LU.64 R28, [R1+0x15e0] ;  /* 0x0015e000011c7983 */ /* 0x000ee20000300a00 */
[----:B----4-:R-:W-:-:S15]  /*25090*/  HMMA.16816.F32.BF16 R32, R48, R30, R32 ;  /* 0x0000001e3020723c */ /* 0x010fde0000041820 */
[----:B------:R-:W-:-:S08]  /*250a0*/  NOP ;  /* 0x0000000000007918 */ /* 0x000fd00000000000 */
[----:B------:R-:W-:Y:S04]  /*250b0*/  STL.64 [R1+0x280], R32 ;  /* 0x0002802001007387 */ /* 0x000fe80000100a00 */
[----:B------:R0:W-:Y:S04]  /*250c0*/  STL.64 [R1+0x288], R34 ;  /* 0x0002882201007387 */ /* 0x0001e80000100a00 */
[----:B0-----:R-:W4:Y:S04]  /*250d0*/  LDL.LU.64 R34, [R1+0x15d8] ;  /* 0x0015d80001227983 */ /* 0x001f280000300a00 */
[----:B------:R-:W-:Y:S04]  /*250e0*/  STL.64 [R1+0x1570], R30 ;  /* 0x0015701e01007387 */ /* 0x000fe80000100a00 */
[----:B---3--:R0:W-:Y:S04]  /*250f0*/  STL.64 [R1+0x1568], R28 ;  /* 0x0015681c01007387 */ /* 0x0081e80000100a00 */
[----:B0-----:R-:W3:Y:S04]  /*25100*/  LDL.LU R28, [R1+0x750] ;  /* 0x00075000011c7983 */ /* 0x001ee80000300800 */
[----:B------:R-:W3:Y:S04]  /*25110*/  LDL.LU R29, [R1+0x754] ;  /* 0x00075400011d7983 */ /* 0x000ee80000300800 */
[----:B------:R-:W3:Y:S04]  /*25120*/  LDL.LU R30, [R1+0x758] ;  /* 0x00075800011e7983 */ /* 0x000ee80000300800 */
[----:B------:R-:W3:Y:S01]  /*25130*/  LDL.LU R31, [R1+0x75c] ;  /* 0x00075c00011f7983 */ /* 0x000ee20000300800 */
[----:B----4-:R-:W-:-:S15]  /*25140*/  HMMA.16816.F32.BF16 R36, R48, R34, R36 ;  /* 0x000000223024723c */ /* 0x010fde0000041824 */
[----:B------:R-:W-:-:S08]  /*25150*/  NOP ;  /* 0x0000000000007918 */ /* 0x000fd00000000000 */
[----:B------:R-:W-:Y:S04]  /*25160*/  STL.64 [R1+0x270], R36 ;  /* 0x0002702401007387 */ /* 0x000fe80000100a00 */
[----:B------:R0:W-:Y:S04]  /*25170*/  STL.64 [R1+0x278], R38 ;  /* 0x0002782601007387 */ /* 0x0001e80000100a00 */
[----:B0-----:R-:W4:Y:S04]  /*25180*/  LDL.LU.64 R38, [R1+0x15d0] ;  /* 0x0015d00001267983 */ /* 0x001f280000300a00 */
[----:B------:R-:W2:Y:S01]  /*25190*/  LDL.LU.64 R36, [R1+0x15c8] ;  /* 0x0015c80001247983 */ /* 0x000ea20000300a00 */
        /* <DEDUP_REMOVED lines=12> */
[----:B------:R-:W4:Y:S04]  /*25260*/  LDL.LU.64 R54, [R1+0x15b8] ;  /* 0x0015b80001367983 */ /* 0x000f280000300a00 */
[----:B------:R-:W4:-:S15]  /*25270*/  LDL.LU.64 R52, [R1+0x15b0] ;  /* 0x0015b00001347983 */ /* 0x000f1e0000300a00 */
[----:B------:R-:W-:-:S01]  /*25280*/  NOP ;  /* 0x0000000000007918 */ /* 0x000fc20000000000 */
[----:B------:R-:W-:Y:S04]  /*25290*/  STL.64 [R1+0x850], R48 ;  /* 0x0008503001007387 */ /* 0x000fe80000100a00 */
[----:B------:R0:W-:Y:S04]  /*252a0*/  STL.64 [R1+0x858], R50 ;  /* 0x0008583201007387 */ /* 0x0001e80000100a00 */
[----:B0-----:R-:W4:Y:S04]  /*252b0*/  LDL.LU.64 R50, [R1+0x58] ;  /* 0x0000580001327983 */ /* 0x001f280000300a00 */
[----:B------:R0:W-:Y:S04]  /*252c0*/  STL.64 [R1+0x1540], R42 ;  /* 0x0015402a01007387 */ /* 0x0001e80000100a00 */
[----:B0-----:R-:W2:Y:S01]  /*252d0*/  LDL.LU.64 R42, [R1+0x38] ;  /* 0x00003800012a7983 */ /* 0x001ea20000300a00 */
[----:B----4-:R-:W-:Y:S06]  /*252e0*/  HMMA.16816.F32.BF16 R44, R52, R50, R44 ;  /* 0x00000032342c723c */ /* 0x010fec000004182c */
[----:B------:R-:W-:-:S02]  /*252f0*/  IMAD.MOV.U32 R17, RZ, RZ, R50 ;  /* 0x000000ffff117224 */ /* 0x000fc400078e0032 */
[----:B------:R-:W-:Y:S02]  /*25300*/  IMAD.MOV.U32 R16, RZ, RZ, R51 ;  /* 0x000000ffff107224 */ /* 0x000fe400078e0033 */
[C---:B---3--:R-:W-:Y:S06]  /*25310*/  HMMA.16816.F32.BF16 R48, R52.reuse, R6, R28 ;  /* 0x000000063430723c */ /* 0x048fec000004181c */
[----:B--2---:R-:W-:Y:S01]  /*25320*/  HMMA.16816.F32.BF16 R56, R52, R42, R56 ;  /* 0x0000002a3438723c */ /* 0x004fe20000041838 */
[----:B------:R-:W-:Y:S02]  /*25330*/  IMAD.MOV.U32 R29, RZ, RZ, R6 ;  /* 0x000000ffff1d7224 */ /* 0x000fe400078e0006 */
[----:B------:R-:W-:-:S04]  /*25340*/  IMAD.MOV.U32 R28, RZ, RZ, R7 ;  /* 0x000000ffff1c7224 */ /* 0x000fc800078e0007 */
[----:B------:R-:W-:Y:S04]  /*25350*/  STL.64 [R1+0x1d0], R44 ;  /* 0x0001d02c01007387 */ /* 0x000fe80000100a00 */
[----:B------:R0:W-:Y:S04]  /*25360*/  STL.64 [R1+0x1d8], R46 ;  /* 0x0001d82e01007387 */ /* 0x0001e80000100a00 */
[----:B0-----:R-:W2:Y:S04]  /*25370*/  LDL.LU.64 R46, [R1+0x15a8] ;  /* 0x0015a800012e7983 */ /* 0x001ea80000300a00 */
[----:B------:R0:W-:Y:S04]  /*25380*/  STL.64 [R1+0x140], R48 ;  /* 0x0001403001007387 */ /* 0x0001e80000100a00 */
[----:B------:R1:W-:Y:S04]  /*25390*/  STL.64 [R1+0x148], R50 ;  /* 0x0001483201007387 */ /* 0x0003e80000100a00 */
[----:B------:R-:W2:Y:S04]  /*253a0*/  LDL.LU R4, [R1+0x630] ;  /* 0x0006300001047983 */ /* 0x000ea80000300800 */
[----:B------:R-:W2:Y:S04]  /*253b0*/  LDL.LU R5, [R1+0x634] ;  /* 0x0006340001057983 */ /* 0x000ea80000300800 */
[----:B------:R-:W2:Y:S04]  /*253c0*/  LDL.LU R6, [R1+0x638] ;  /* 0x0006380001067983 */ /* 0x000ea80000300800 */
[----:B------:R-:W2:Y:S04]  /*253d0*/  LDL.LU R7, [R1+0x63c] ;  /* 0x00063c0001077983 */ /* 0x000ea80000300800 */
[----:B0-----:R-:W3:Y:S04]  /*253e0*/  LDL.LU R48, [R1+0x610] ;  /* 0x0006100001307983 */ /* 0x001ee80000300800 */
[----:B------:R-:W3:Y:S04]  /*253f0*/  LDL.LU R49, [R1+0x614] ;  /* 0x0006140001317983 */ /* 0x000ee80000300800 */
[----:B-1----:R-:W3:Y:S04]  /*25400*/  LDL.LU R50, [R1+0x618] ;  /* 0x0006180001327983 */ /* 0x002ee80000300800 */
[----:B------:R-:W3:Y:S04]  /*25410*/  LDL.LU R51, [R1+0x61c] ;  /* 0x00061c0001337983 */ /* 0x000ee80000300800 */
[----:B------:R-:W-:Y:S04]  /*25420*/  STL.64 [R1+0x130], R56 ;  /* 0x0001303801007387 */ /* 0x000fe80000100a00 */
[----:B------:R0:W-:Y:S04]  /*25430*/  STL.64 [R1+0x138], R58 ;  /* 0x0001383a01007387 */ /* 0x0001e80000100a00 */
[----:B0-----:R-:W4:Y:S01]  /*25440*/  LDL.LU.64 R58, [R1+0x15a0] ;  /* 0x0015a000013a7983 */ /* 0x001f220000300a00 */
[----:B------:R-:W-:-:S02]  /*25450*/  IMAD.MOV.U32 R25, RZ, RZ, R42 ;  /* 0x000000ffff197224 */ /* 0x000fc400078e002a */
[----:B------:R-:W-:Y:S01]  /*25460*/  IMAD.MOV.U32 R24, RZ, RZ, R43 ;  /* 0x000000ffff187224 */ /* 0x000fe200078e002b */
[----:B------:R-:W3:Y:S04]  /*25470*/  LDL.LU R40, [R1+0x600] ;  /* 0x0006000001287983 */ /* 0x000ee80000300800 */
[----:B------:R-:W3:Y:S04]  /*25480*/  LDL.LU R41, [R1+0x604] ;  /* 0x0006040001297983 */ /* 0x000ee80000300800 */
[----:B------:R-:W3:Y:S04]  /*25490*/  LDL.LU R42, [R1+0x608] ;  /* 0x00060800012a7983 */ /* 0x000ee80000300800 */
[----:B------:R-:W3:Y:S04]  /*254a0*/  LDL.LU R43, [R1+0x60c] ;  /* 0x00060c00012b7983 */ /* 0x000ee80000300800 */
[----:B------:R-:W-:Y:S04]  /*254b0*/  STL.64 [R1+0x1588], R26 ;  /* 0x0015881a01007387 */ /* 0x000fe80000100a00 */
[----:B------:R0:W-:Y:S04]  /*254c0*/  STL.64 [R1+0x1580], R24 ;  /* 0x0015801801007387 */ /* 0x0001e80000100a00 */
[----:B0-----:R-:W3:Y:S04]  /*254d0*/  LDL.LU R24, [R1+0x620] ;  /* 0x0006200001187983 */ /* 0x001ee80000300800 */
[----:B------:R-:W3:Y:S04]  /*254e0*/  LDL.LU R25, [R1+0x624] ;  /* 0x0006240001197983 */ /* 0x000ee80000300800 */
[----:B------:R-:W3:Y:S04]  /*254f0*/  LDL.LU R26, [R1+0x628] ;  /* 0x00062800011a7983 */ /* 0x000ee80000300800 */
[----:B------:R-:W3:Y:S01]  /*25500*/  LDL.LU R27, [R1+0x62c] ;  /* 0x00062c00011b7983 */ /* 0x000ee20000300800 */
[----:B----4-:R-:W-:Y:S06]  /*25510*/  HMMA.16816.F32.BF16 R36, R52, R58, R36 ;  /* 0x0000003a3424723c */ /* 0x010fec0000041824 */
[----:B------:R-:W-:-:S02]  /*25520*/  IMAD.MOV.U32 R33, RZ, RZ, R58 ;  /* 0x000000ffff217224 */ /* 0x000fc400078e003a */
[----:B------:R-:W-:Y:S01]  /*25530*/  IMAD.MOV.U32 R32, RZ, RZ, R59 ;  /* 0x000000ffff207224 */ /* 0x000fe200078e003b */
[----:B--2---:R-:W-:-:S14]  /*25540*/  HMMA.16816.F32.BF16 R4, R52, R46, R4 ;  /* 0x0000002e3404723c */ /* 0x004fdc0000041804 */
[----:B------:R0:W-:Y:S04]  /*25550*/  STL.64 [R1+0x120], R36 ;  /* 0x0001202401007387 */ /* 0x0001e80000100a00 */
[----:B------:R1:W-:Y:S04]  /*25560*/  STL.64 [R1+0x128], R38 ;  /* 0x0001282601007387 */ /* 0x0003e80000100a00 */
[----:B0-----:R-:W2:Y:S04]  /*25570*/  LDL.LU R36, [R1+0x5f0] ;  /* 0x0005f00001247983 */ /* 0x001ea80000300800 */
[----:B------:R-:W2:Y:S04]  /*25580*/  LDL.LU R37, [R1+0x5f4] ;  /* 0x0005f40001257983 */ /* 0x000ea80000300800 */
[----:B-1----:R-:W2:Y:S04]  /*25590*/  LDL.LU R38, [R1+0x5f8] ;  /* 0x0005f80001267983 */ /* 0x002ea80000300800 */
[----:B------:R-:W2:Y:S04]  /*255a0*/  LDL.LU R39, [R1+0x5fc] ;  /* 0x0005fc0001277983 */ /* 0x000ea80000300800 */
[----:B------:R-:W4:Y:S04]  /*255b0*/  LDL.LU R56, [R1+0x5e0] ;  /* 0x0005e00001387983 */ /* 0x000f280000300800 */
[----:B------:R-:W4:Y:S04]  /*255c0*/  LDL.LU R57, [R1+0x5e4] ;  /* 0x0005e40001397983 */ /* 0x000f280000300800 */
[----:B------:R-:W4:Y:S04]  /*255d0*/  LDL.LU R58, [R1+0x5e8] ;  /* 0x0005e800013a7983 */ /* 0x000f280000300800 */
[----:B------:R-:W4:Y:S04]  /*255e0*/  LDL.LU R59, [R1+0x5ec] ;  /* 0x0005ec00013b7983 */ /* 0x000f280000300800 */
[----:B------:R0:W-:Y:S04]  /*255f0*/  STL.64 [R1+0x1560], R34 ;  /* 0x0015602201007387 */ /* 0x0001e80000100a00 */
[----:B------:R-:W-:Y:S04]  /*25600*/  STL.64 [R1+0x1558], R32 ;  /* 0x0015582001007387 */ /* 0x000fe80000100a00 */
[----:B0-----:R-:W3:Y:S04]  /*25610*/  LDL.LU.64 R34, [R1+0x8] ;  /* 0x0000080001227983 */ /* 0x001ee80000300a00 */
[----:B------:R-:W-:Y:S01]  /*25620*/  STL.64 [R1+0x70], R4 ;  /* 0x0000700401007387 */ /* 0x000fe20000100a00 */
[----:B------:R-:W-:-:S03]  /*25630*/  IMAD.MOV.U32 R45, RZ, RZ, R6 ;  /* 0x000000ffff2d7224 */ /* 0x000fc600078e0006 */
[----:B------:R0:W-:Y:S04]  /*25640*/  STL.64 [R1+0x78], R6 ;  /* 0x0000780601007387 */ /* 0x0001e80000100a00 */
[----:B0-----:R-:W2:Y:S01]  /*25650*/  LDL.LU.64 R6, [R1+0x1598] ;  /* 0x0015980001067983 */ /* 0x001ea20000300a00 */
[----:B------:R-:W-:-:S03]  /*25660*/  IMAD.MOV.U32 R44, RZ, RZ, R4 ;  /* 0x000000ffff2c7224 */ /* 0x000fc600078e0004 */
[----:B------:R-:W4:Y:S01]  /*25670*/  LDL.LU.64 R4, [R1+0x1590] ;  /* 0x0015900001047983 */ /* 0x000f220000300a00 */
[----:B------:R-:W-:Y:S02]  /*25680*/  IMAD.MOV.U32 R61, RZ, RZ, R46 ;  /* 0x000000ffff3d7224 */ /* 0x000fe400078e002e */
[----:B------:R-:W-:Y:S01]  /*25690*/  IMAD.MOV.U32 R0, RZ, RZ, R47 ;  /* 0x000000ffff007224 */ /* 0x000fe200078e002f */
[----:B---3--:R-:W-:-:S15]  /*256a0*/  HMMA.16816.F32.BF16 R24, R52, R34, R24 ;  /* 0x000000223418723c */ /* 0x008fde0000041818 */
[----:B------:R-:W-:-:S08]  /*256b0*/  NOP ;  /* 0x0000000000007918 */ /* 0x000fd00000000000 */
[----:B------:R0:W-:Y:S02]  /*256c0*/  STL.64 [R1+0x110], R24 ;  /* 0x0001101801007387 */ /* 0x0001e40000100a00 */
[----:B0-----:R-:W-:Y:S02]  /*256d0*/  IMAD.MOV.U32 R25, RZ, RZ, R34 ;  /* 0x000000ffff197224 */ /* 0x001fe400078e0022 */
[----:B------:R-:W-:Y:S02]  /*256e0*/  IMAD.MOV.U32 R24, RZ, RZ, R35 ;  /* 0x000000ffff187224 */ /* 0x000fe400078e0023 */
[----:B--2---:R-:W-:Y:S01]  /*256f0*/  HMMA.16816.F32.BF16 R32, R52, R6, R48 ;  /* 0x000000063420723c */ /* 0x004fe20000041830 */
[----:B------:R-:W-:Y:S01]  /*25700*/  STL.64 [R1+0x118], R26 ;  /* 0x0001181a01007387 */ /* 0x000fe20000100a00 */
[----:B------:R-:W-:-:S15]  /*25710*/  IMAD.MOV.U32 R47, RZ, RZ, R24 ;  /* 0x000000ffff2f7224 */ /* 0x000fde00078e0018 */
[----:B------:R-:W-:-:S06]  /*25720*/  NOP ;  /* 0x0000000000007918 */ /* 0x000fcc0000000000 */
[----:B------:R-:W-:Y:S04]  /*25730*/  STL.64 [R1+0x100], R32 ;  /* 0x0001002001007387 */ /* 0x000fe80000100a00 */
[----:B------:R-:W-:Y:S04]  /*25740*/  STL.64 [R1+0x108], R34 ;  /* 0x0001082201007387 */ /* 0x000fe80000100a00 */
[----:B------:R-:W-:Y:S04]  /*25750*/  STL.64 [R1+0x14f8], R6 ;  /* 0x0014f80601007387 */ /* 0x000fe80000100a00 */
[----:B----4-:R0:W-:Y:S01]  /*25760*/  STL.64 [R1+0x14f0], R4 ;  /* 0x0014f00401007387 */ /* 0x0101e20000100a00 */
[----:B------:R-:W-:Y:S01]  /*25770*/  IMAD.MOV.U32 R46, RZ, RZ, R32 ;  /* 0x000000ffff2e7224 */ /* 0x000fe200078e0020 */
[----:B0-----:R-:W-:Y:S04]  /*25780*/  HMMA.16816.F32.BF16 R4, R52, R10, R40 ;  /* 0x0000000a3404723c */ /* 0x001fe80000041828 */
[----:B------:R0:W-:Y:S04]  /*25790*/  STL [R1+0x1470], R46 ;  /* 0x0014702e01007387 */ /* 0x0001e80000100800 */
[----:B------:R-:W-:Y:S01]  /*257a0*/  STL.64 [R1+0x1468], R44 ;  /* 0x0014682c01007387 */ /* 0x000fe20000100a00 */
[----:B0-----:R-:W-:-:S05]  /*257b0*/  IMAD.MOV.U32 R46, RZ, RZ, R25 ;  /* 0x000000ffff2e7224 */ /* 0x001fca00078e0019 */
[----:B------:R-:W-:Y:S04]  /*257c0*/  STL.64 [R1+0x1500], R46 ;  /* 0x0015002e01007387 */ /* 0x000fe80000100a00 */
[----:B------:R-:W-:Y:S04]  /*257d0*/  STL.64 [R1+0x14e8], R10 ;  /* 0x0014e80a01007387 */ /* 0x000fe80000100a00 */
[----:B------:R0:W-:Y:S04]  /*257e0*/  STL.64 [R1+0x14e0], R8 ;  /* 0x0014e00801007387 */ /* 0x0001e80000100a00 */
[----:B------:R-:W-:Y:S04]  /*257f0*/  STL.64 [R1+0xf0], R4 ;  /* 0x0000f00401007387 */ /* 0x000fe80000100a00 */
[----:B------:R1:W-:Y:S04]  /*25800*/  STL.64 [R1+0xf8], R6 ;  /* 0x0000f80601007387 */ /* 0x0003e80000100a00 */
[----:B0-----:R-:W2:Y:S04]  /*25810*/  LDL.LU R8, [R1+0x3f0] ;  /* 0x0003f00001087983 */ /* 0x001ea80000300800 */
[----:B------:R-:W2:Y:S04]  /*25820*/  LDL.LU R9, [R1+0x3f4] ;  /* 0x0003f40001097983 */ /* 0x000ea80000300800 */
[----:B------:R-:W3:Y:S04]  /*25830*/  LDL.LU R10, [R1+0x3f8] ;  /* 0x0003f800010a7983 */ /* 0x000ee80000300800 */
[----:B------:R-:W3:Y:S01]  /*25840*/  LDL.LU R11, [R1+0x3fc] ;  /* 0x0003fc00010b7983 */ /* 0x000ee20000300800 */
[----:B-1----:R-:W-:-:S15]  /*25850*/  HMMA.16816.F32.BF16 R4, R52, R14, R36 ;  /* 0x0000000e3404723c */ /* 0x002fde0000041824 */
[----:B------:R-:W-:-:S09]  /*25860*/  NOP ;  /* 0x0000000000007918 */ /* 0x000fd20000000000 */
[----:B------:R-:W-:Y:S02]  /*25870*/  IMAD.MOV.U32 R49, RZ, RZ, R4 ;  /* 0x000000ffff317224 */ /* 0x000fe400078e0004 */
[----:B------:R-:W-:Y:S01]  /*25880*/  IMAD.MOV.U32 R50, RZ, RZ, R6 ;  /* 0x000000ffff327224 */ /* 0x000fe200078e0006 */
[----:B---3--:R-:W-:Y:S04]  /*25890*/  STL.64 [R1+0x1510], R10 ;  /* 0x0015100a01007387 */ /* 0x008fe80000100a00 */
[----:B--2---:R0:W-:Y:S02]  /*258a0*/  STL.64 [R1+0x1508], R8 ;  /* 0x0015080801007387 */ /* 0x0041e40000100a00 */
[----:B0-----:R-:W-:Y:S02]  /*258b0*/  HMMA.16816.F32.BF16 R8, R52, R18, R56 ;  /* 0x000000123408723c */ /* 0x001fe40000041838 */
[----:B------:R0:W-:Y:S04]  /*258c0*/  STL.64 [R1+0xe0], R4 ;  /* 0x0000e00401007387 */ /* 0x0001e80000100a00 */
[----:B------:R1:W-:Y:S04]  /*258d0*/  STL.64 [R1+0xe8], R6 ;  /* 0x0000e80601007387 */ /* 0x0003e80000100a00 */
[----:B------:R2:W-:Y:S04]  /*258e0*/  STL.64 [R1+0x1520], R14 ;  /* 0x0015200e01007387 */ /* 0x0005e80000100a00 */
[----:B------:R-:W-:Y:S04]  /*258f0*/  STL.64 [R1+0x1518], R12 ;  /* 0x0015180c01007387 */ /* 0x000fe80000100a00 */
[----:B------:R3:W-:Y:S04]  /*25900*/  STL.64 [R1+0x1528], R18 ;  /* 0x0015281201007387 */ /* 0x0007e80000100a00 */
[----:B0-----:R-:W4:Y:S04]  /*25910*/  LDL.LU R4, [R1+0x420] ;  /* 0x0004200001047983 */ /* 0x001f280000300800 */
[----:B------:R0:W-:Y:S04]  /*25920*/  STL.64 [R1+0xd0], R8 ;  /* 0x0000d00801007387 */ /* 0x0001e80000100a00 */
[----:B------:R0:W-:Y:S04]  /*25930*/  STL.64 [R1+0xd8], R10 ;  /* 0x0000d80a01007387 */ /* 0x0001e80000100a00 */
[----:B------:R-:W4:Y:S04]  /*25940*/  LDL.LU R5, [R1+0x424] ;  /* 0x0004240001057983 */ /* 0x000f280000300800 */
[----:B-1----:R-:W4:Y:S04]  /*25950*/  LDL.LU R6, [R1+0x428] ;  /* 0x0004280001067983 */ /* 0x002f280000300800 */
[----:B------:R-:W4:Y:S04]  /*25960*/  LDL.LU R7, [R1+0x42c] ;  /* 0x00042c0001077983 */ /* 0x000f280000300800 */
[----:B------:R-:W4:Y:S04]  /*25970*/  LDL.LU R24, [R1+0x5d0] ;  /* 0x0005d00001187983 */ /* 0x000f280000300800 */
[----:B------:R-:W4:Y:S04]  /*25980*/  LDL.LU R25, [R1+0x5d4] ;  /* 0x0005d40001197983 */ /* 0x000f280000300800 */
[----:B------:R-:W4:Y:S04]  /*25990*/  LDL.LU R26, [R1+0x5d8] ;  /* 0x0005d800011a7983 */ /* 0x000f280000300800 */
[----:B------:R-:W4:Y:S04]  /*259a0*/  LDL.LU R27, [R1+0x5dc] ;  /* 0x0005dc00011b7983 */ /* 0x000f280000300800 */
[----:B------:R-:W4:Y:S01]  /*259b0*/  LDL.LU R32, [R1+0x5b0] ;  /* 0x0005b00001207983 */ /* 0x000f220000300800 */
[----:B------:R-:W-:-:S03]  /*259c0*/  IMAD.MOV.U32 R48, RZ, RZ, R34 ;  /* 0x000000ffff307224 */ /* 0x000fc600078e0022 */
[----:B------:R-:W4:Y:S04]  /*259d0*/  LDL.LU R33, [R1+0x5b4] ;  /* 0x0005b40001217983 */ /* 0x000f280000300800 */
[----:B------:R-:W4:Y:S01]  /*259e0*/  LDL.LU R34, [R1+0x5b8] ;  /* 0x0005b80001227983 */ /* 0x000f220000300800 */
[----:B------:R-:W-:-:S03]  /*259f0*/  IMAD.MOV.U32 R47, RZ, RZ, R28 ;  /* 0x000000ffff2f7224 */ /* 0x000fc600078e001c */
[----:B------:R-:W4:Y:S01]  /*25a00*/  LDL.LU R35, [R1+0x5bc] ;  /* 0x0005bc0001237983 */ /* 0x000f220000300800 */
[----:B------:R-:W-:-:S03]  /*25a10*/  IMAD.MOV.U32 R46, RZ, RZ, R29 ;  /* 0x000000ffff2e7224 */ /* 0x000fc600078e001d */
        /* <DEDUP_REMOVED lines=11> */
[----:B--2---:R-:W-:-:S03]  /*25ad0*/  IMAD.MOV.U32 R15, RZ, RZ, R16 ;  /* 0x000000ffff0f7224 */ /* 0x004fc600078e0010 */
[----:B------:R-:W2:Y:S01]  /*25ae0*/  LDL.LU R39, [R1+0x5ac] ;  /* 0x0005ac0001277983 */ /* 0x000ea20000300800 */
[----:B------:R-:W-:-:S03]  /*25af0*/  IMAD.MOV.U32 R14, RZ, RZ, R17 ;  /* 0x000000ffff0e7224 */ /* 0x000fc600078e0011 */
[----:B------:R-:W2:Y:S04]  /*25b00*/  LDL.LU R16, [R1+0x440] ;  /* 0x0004400001107983 */ /* 0x000ea80000300800 */
[----:B------:R-:W2:Y:S04]  /*25b10*/  LDL.LU R17, [R1+0x444] ;  /* 0x0004440001117983 */ /* 0x000ea80000300800 */
[----:B---3--:R-:W3:Y:S04]  /*25b20*/  LDL.LU R18, [R1+0x448] ;  /* 0x0004480001127983 */ /* 0x008ee80000300800 */
[----:B------:R-:W3:Y:S04]  /*25b30*/  LDL.LU R19, [R1+0x44c] ;  /* 0x00044c0001137983 */ /* 0x000ee80000300800 */
[----:B------:R-:W3:Y:S04]  /*25b40*/  LDL.LU R56, [R1+0x480] ;  /* 0x0004800001387983 */ /* 0x000ee80000300800 */
[----:B------:R-:W3:Y:S04]  /*25b50*/  LDL.LU R57, [R1+0x484] ;  /* 0x0004840001397983 */ /* 0x000ee80000300800 */
[----:B------:R-:W3:Y:S04]  /*25b60*/  LDL.LU R58, [R1+0x488] ;  /* 0x00048800013a7983 */ /* 0x000ee80000300800 */
[----:B------:R-:W3:Y:S04]  /*25b70*/  LDL.LU R59, [R1+0x48c] ;  /* 0x00048c00013b7983 */ /* 0x000ee80000300800 */
        /* <DEDUP_REMOVED lines=8> */
[----:B0-----:R-:W4:Y:S01]  /*25c00*/  LDL.LU.64 R26, [R1+0x1588] ;  /* 0x00158800011a7983 */ /* 0x001f220000300a00 */
[----:B------:R-:W-:-:S03]  /*25c10*/  IMAD.MOV.U32 R51, RZ, RZ, R24 ;  /* 0x000000ffff337224 */ /* 0x000fc600078e0018 */
[----:B------:R-:W3:Y:S04]  /*25c20*/  LDL.LU.64 R24, [R1+0x1580] ;  /* 0x0015800001187983 */ /* 0x000ee80000300a00 */
[----:B------:R0:W-:Y:S04]  /*25c30*/  STL.64 [R1+0x14c0], R22 ;  /* 0x0014c01601007387 */ /* 0x0001e80000100a00 */
[----:B------:R-:W-:Y:S01]  /*25c40*/  STL.64 [R1+0x14b8], R20 ;  /* 0x0014b81401007387 */ /* 0x000fe20000100a00 */
[----:B0-----:R-:W-:Y:S02]  /*25c50*/  IMAD.MOV.U32 R22, RZ, RZ, R61 ;  /* 0x000000ffff167224 */ /* 0x001fe400078e003d */
[----:B------:R-:W-:Y:S01]  /*25c60*/  IMAD.MOV.U32 R23, RZ, RZ, R0 ;  /* 0x000000ffff177224 */ /* 0x000fe200078e0000 */
        /* <DEDUP_REMOVED lines=19> */
[----:B------:R-:W3:Y:S04]  /*25da0*/  LDL.LU.64 R32, [R1+0x1558] ;  /* 0x0015580001207983 */ /* 0x000ee80000300a00 */
[----:B------:R-:W-:Y:S04]  /*25db0*/  STL.64 [R1+0x14a0], R30 ;  /* 0x0014a01e01007387 */ /* 0x000fe80000100a00 */
[----:B--2---:R-:W-:Y:S01]  /*25dc0*/  STL.64 [R1+0x1498], R28 ;  /* 0x0014981c01007387 */ /* 0x004fe20000100a00 */
[----:B----4-:R-:W-:-:S15]  /*25dd0*/  HMMA.16816.F32.BF16 R36, R52, R34, R36 ;  /* 0x000000223424723c */ /* 0x010fde0000041824 */
[----:B------:R-:W-:-:S08]  /*25de0*/  NOP ;  /* 0x0000000000007918 */ /* 0x000fd00000000000 */
        /* <DEDUP_REMOVED lines=8> */
[----:B0-----:R-:W3:Y:S04]  /*25e70*/  LDL.LU.64 R42, [R1+0x1540] ;  /* 0x00154000012a7983 */ /* 0x001ee80000300a00 */
[----:B------:R-:W-:Y:S04]  /*25e80*/  STL.64 [R1+0x1490], R38 ;  /* 0x0014902601007387 */ /* 0x000fe80000100a00 */
[----:B----4-:R0:W-:Y:S04]  /*25e90*/  STL.64 [R1+0x1488], R36 ;  /* 0x0014882401007387 */ /* 0x0101e80000100a00 */
[----:B0-----:R-:W2:Y:S04]  /*25ea0*/  LDL.LU R36, [R1+0x410] ;  /* 0x0004100001247983 */ /* 0x001ea80000300800 */
[----:B------:R-:W2:Y:S04]  /*25eb0*/  LDL.LU R37, [R1+0x414] ;  /* 0x0004140001257983 */ /* 0x000ea80000300800 */
[----:B------:R-:W2:Y:S04]  /*25ec0*/  LDL.LU R38, [R1+0x418] ;  /* 0x0004180001267983 */ /* 0x000ea80000300800 */
[----:B------:R-:W2:Y:S01]  /*25ed0*/  LDL.LU R39, [R1+0x41c] ;  /* 0x00041c0001277983 */ /* 0x000ea20000300800 */
[----:B---3--:R-:W-:Y:S03]  /*25ee0*/  HMMA.16816.F32.BF16 R52, R52, R42, R56 ;  /* 0x0000002a3434723c */ /* 0x008fe60000041838 */
[----:B------:R-:W3:Y:S04]  /*25ef0*/  LDL.LU.64 R58, [R1+0x1538] ;  /* 0x00153800013a7983 */ /* 0x000ee80000300a00 */
[----:B------:R-:W3:-:S15]  /*25f00*/  LDL.LU.64 R56, [R1+0x1530] ;  /* 0x0015300001387983 */ /* 0x000ede0000300a00 */
[----:B------:R-:W-:-:S01]  /*25f10*/  NOP ;  /* 0x0000000000007918 */ /* 0x000fc20000000000 */
[----:B------:R-:W-:Y:S04]  /*25f20*/  STL.64 [R1+0x60], R52 ;  /* 0x0000603401007387 */ /* 0x000fe80000100a00 */
[----:B------:R-:W-:Y:S01]  /*25f30*/  STL.64 [R1+0x68], R54 ;  /* 0x0000683601007387 */ /* 0x000fe20000100a00 */
[C---:B---3--:R-:W-:Y:S06]  /*25f40*/  HMMA.16816.F32.BF16 R12, R56.reuse, R14, R16 ;  /* 0x0000000e380c723c */ /* 0x048fec0000041810 */
[----:B------:R-:W-:Y:S01]  /*25f50*/  HMMA.16816.F32.BF16 R44, R56, R46, R8 ;  /* 0x0000002e382c723c */ /* 0x000fe20000041808 */
[----:B------:R-:W3:-:S15]  /*25f60*/  LDL.LU.64 R18, [R1+0x1528] ;  /* 0x0015280001127983 */ /* 0x000ede0000300a00 */
[----:B------:R-:W-:-:S01]  /*25f70*/  NOP ;  /* 0x0000000000007918 */ /* 0x000fc20000000000 */
[----:B------:R-:W-:Y:S04]  /*25f80*/  STL.64 [R1+0x440], R12 ;  /* 0x0004400c01007387 */ /* 0x000fe80000100a00 */
[----:B------:R0:W-:Y:S04]  /*25f90*/  STL.64 [R1+0x448], R14 ;  /* 0x0004480e01007387 */ /* 0x0001e80000100a00 */
[----:B0-----:R-:W4:Y:S04]  /*25fa0*/  LDL.LU.64 R14, [R1+0x1520] ;  /* 0x00152000010e7983 */ /* 0x001f280000300a00 */
[----:B------:R0:W5:Y:S04]  /*25fb0*/  LDL.LU.64 R12, [R1+0x1518] ;  /* 0x00151800010c7983 */ /* 0x0001680000300a00 */
[----:B------:R-:W3:Y:S04]  /*25fc0*/  LDL.LU.64 R10, [R1+0x1510] ;  /* 0x00151000010a7983 */ /* 0x000ee80000300a00 */
[----:B------:R-:W3:Y:S04]  /*25fd0*/  LDL.LU.64 R8, [R1+0x1508] ;  /* 0x0015080001087983 */ /* 0x000ee80000300a00 */
[----:B------:R-:W-:Y:S04]  /*25fe0*/  STL.64 [R1+0x430], R44 ;  /* 0x0004302c01007387 */ /* 0x000fe80000100a00 */
[----:B------:R1:W-:Y:S04]  /*25ff0*/  STL.64 [R1+0x438], R46 ;  /* 0x0004382e01007387 */ /* 0x0003e80000100a00 */
[----:B-1----:R-:W3:Y:S01]  /*26000*/  LDL.LU.64 R46, [R1+0x1500] ;  /* 0x00150000012e7983 */ /* 0x002ee20000300a00 */
[----:B------:R-:W-:-:S02]  /*26010*/  IMAD.MOV.U32 R54, RZ, RZ, R25 ;  /* 0x000000ffff367224 */ /* 0x000fc400078e0019 */
[----:B------:R-:W-:Y:S02]  /*26020*/  IMAD.MOV.U32 R55, RZ, RZ, R24 ;  /* 0x000000ffff377224 */ /* 0x000fe400078e0018 */
[----:B------:R-:W-:Y:S02]  /*26030*/  IMAD.MOV.U32 R30, RZ, RZ, R33 ;  /* 0x000000ffff1e7224 */ /* 0x000fe400078e0021 */
[----:B------:R-:W-:Y:S01]  /*26040*/  IMAD.MOV.U32 R31, RZ, RZ, R32 ;  /* 0x000000ffff1f7224 */ /* 0x000fe200078e0020 */
[C---:B------:R-:W-:Y:S06]  /*26050*/  HMMA.16816.F32.BF16 R20, R56.reuse, R22, R48 ;  /* 0x000000163814723c */ /* 0x040fec0000041830 */
[C---:B------:R-:W-:Y:S06]  /*26060*/  HMMA.16816.F32.BF16 R52, R56.reuse, R54, R4 ;  /* 0x000000363834723c */ /* 0x040fec0000041804 */
[----:B--2---:R-:W-:Y:S01]  /*26070*/  HMMA.16816.F32.BF16 R28, R56, R30, R36 ;  /* 0x0000001e381c723c */ /* 0x004fe20000041824 */
[----:B------:R-:W2:Y:S04]  /*26080*/  LDL.LU.64 R6, [R1+0x14f8] ;  /* 0x0014f80001067983 */ /* 0x000ea80000300a00 */
[----:B------:R-:W4:Y:S04]  /*26090*/  LDL.LU.64 R4, [R1+0x14f0] ;  /* 0x0014f00001047983 */ /* 0x000f280000300a00 */
[----:B------:R-:W4:Y:S08]  /*260a0*/  LDL.LU R41, [R1+0xa90] ;  /* 0x000a900001297983 */ /* 0x000f300000300800 */
[----:B------:R1:W-:Y:S04]  /*260b0*/  STL.64 [R1+0x420], R52 ;  /* 0x0004203401007387 */ /* 0x0003e80000100a00 */
[----:B------:R-:W-:Y:S04]  /*260c0*/  STL.64 [R1+0x428], R54 ;  /* 0x0004283601007387 */ /* 0x000fe80000100a00 */
[----:B------:R-:W-:Y:S04]  /*260d0*/  STL.64 [R1+0x410], R28 ;  /* 0x0004101c01007387 */ /* 0x000fe80000100a00 */
[----:B------:R-:W-:Y:S04]  /*260e0*/  STL.64 [R1+0x418], R30 ;  /* 0x0004181e01007387 */ /* 0x000fe80000100a00 */
[----:B------:R-:W-:Y:S04]  /*260f0*/  STL.64 [R1+0x400], R20 ;  /* 0x0004001401007387 */ /* 0x000fe80000100a00 */
[----:B------:R3:W-:Y:S01]  /*26100*/  STL.64 [R1+0x408], R22 ;  /* 0x0004081601007387 */ /* 0x0007e20000100a00 */
[----:B-1----:R-:W-:-:S02]  /*26110*/  IMAD.MOV.U32 R53, RZ, RZ, R22 ;  /* 0x000000ffff357224 */ /* 0x002fc400078e0016 */
[----:B------:R-:W-:Y:S02]  /*26120*/  IMAD.MOV.U32 R52, RZ, RZ, R20 ;  /* 0x000000ffff347224 */ /* 0x000fe400078e0014 */
[----:B---3--:R-:W-:Y:S01]  /*26130*/  HMMA.16816.F32.BF16 R20, R56, R46, R8 ;  /* 0x0000002e3814723c */ /* 0x008fe20000041808 */
[----:B------:R-:W2:-:S15]  /*26140*/  LDL.LU R8, [R1+0x3e0] ;  /* 0x0003e00001087983 */ /* 0x000e9e0000300800 */
[----:B------:R-:W-:-:S07]  /*26150*/  NOP ;  /* 0x0000000000007918 */ /* 0x000fce0000000000 */
[----:B------:R-:W-:Y:S04]  /*26160*/  STL.64 [R1+0x3f0], R20 ;  /* 0x0003f01401007387 */ /* 0x000fe80000100a00 */
[----:B------:R-:W-:Y:S04]  /*26170*/  STL.64 [R1+0x3f8], R22 ;  /* 0x0003f81601007387 */ /* 0x000fe80000100a00 */
[----:B------:R-:W2:Y:S04]  /*26180*/  LDL.LU R9, [R1+0x3e4] ;  /* 0x0003e40001097983 */ /* 0x000ea80000300800 */
[----:B------:R-:W2:Y:S04]  /*26190*/  LDL.LU R10, [R1+0x3e8] ;  /* 0x0003e800010a7983 */ /* 0x000ea80000300800 */
[----:B------:R-:W2:Y:S04]  /*261a0*/  LDL.LU R11, [R1+0x3ec] ;  /* 0x0003ec00010b7983 */ /* 0x000ea80000300800 */
[----:B------:R-:W3:Y:S04]  /*261b0*/  LDL.LU R36, [R1+0x380] ;  /* 0x0003800001247983 */ /* 0x000ee80000300800 */
[----:B------:R-:W3:Y:S04]  /*261c0*/  LDL.LU R37, [R1+0x384] ;  /* 0x0003840001257983 */ /* 0x000ee80000300800 */
[----:B------:R-:W4:Y:S04]  /*261d0*/  LDL.LU R38, [R1+0x388] ;  /* 0x0003880001267983 */ /* 0x000f280000300800 */
[----:B------:R-:W4:Y:S04]  /*261e0*/  LDL.LU R39, [R1+0x38c] ;  /* 0x00038c0001277983 */ /* 0x000f280000300800 */
[----:B------:R-:W2:Y:S04]  /*261f0*/  LDL.LU R44, [R1+0x3d0] ;  /* 0x0003d000012c7983 */ /* 0x000ea80000300800 */
[----:B------:R-:W2:Y:S04]  /*26200*/  LDL.LU R45, [R1+0x3d4] ;  /* 0x0003d400012d7983 */ /* 0x000ea80000300800 */
[----:B------:R-:W2:Y:S04]  /*26210*/  LDL.LU R46, [R1+0x3d8] ;  /* 0x0003d800012e7983 */ /* 0x000ea80000300800 */
[----:B------:R-:W2:Y:S04]  /*26220*/  LDL.LU R47, [R1+0x3dc] ;  /* 0x0003dc00012f7983 */ /* 0x000ea80000300800 */
[----:B----4-:R-:W-:Y:S04]  /*26230*/  STL.64 [R1+0x14b0], R38 ;  /* 0x0014b02601007387 */ /* 0x010fe80000100a00 */
[----:B---3--:R1:W-:Y:S04]  /*26240*/  STL.64 [R1+0x14a8], R36 ;  /* 0x0014a82401007387 */ /* 0x0083e80000100a00 */
[----:B-1----:R-:W3:Y:S04]  /*26250*/  LDL.LU R36, [R1+0x3a0] ;  /* 0x0003a00001247983 */ /* 0x002ee80000300800 */
[----:B------:R-:W3:Y:S04]  /*26260*/  LDL.LU R37, [R1+0x3a4] ;  /* 0x0003a40001257983 */ /* 0x000ee80000300800 */
[----:B------:R-:W4:Y:S04]  /*26270*/  LDL.LU R38, [R1+0x3a8] ;  /* 0x0003a80001267983 */ /* 0x000f280000300800 */
[----:B------:R-:W4:Y:S01]  /*26280*/  LDL.LU R39, [R1+0x3ac] ;  /* 0x0003ac0001277983 */ /* 0x000f220000300800 */
[----:B--2---:R-:W-:Y:S03]  /*26290*/  HMMA.16816.F32.BF16 R8, R56, R6, R8 ;  /* 0x000000063808723c */ /* 0x004fe60000041808 */
[----:B----4-:R-:W-:Y:S04]  /*262a0*/  STL.64 [R1+0x14d0], R38 ;  /* 0x0014d02601007387 */ /* 0x010fe80000100a00 */
[----:B---3--:R1:W-:Y:S04]  /*262b0*/  STL.64 [R1+0x14c8], R36 ;  /* 0x0014c82401007387 */ /* 0x0083e80000100a00 */
[----:B-1----:R-:W2:Y:S04]  /*262c0*/  LDL.LU R36, [R1+0x3c0] ;  /* 0x0003c00001247983 */ /* 0x002ea80000300800 */
[----:B------:R-:W2:Y:S04]  /*262d0*/  LDL.LU R37, [R1+0x3c4] ;  /* 0x0003c40001257983 */ /* 0x000ea80000300800 */
[----:B------:R-:W2:Y:S04]  /*262e0*/  LDL.LU R38, [R1+0x3c8] ;  /* 0x0003c80001267983 */ /* 0x000ea80000300800 */
[----:B------:R-:W2:Y:S04]  /*262f0*/  LDL.LU R39, [R1+0x3cc] ;  /* 0x0003cc0001277983 */ /* 0x000ea80000300800 */
        /* <DEDUP_REMOVED lines=12> */
[----:B------:R-:W4:Y:S04]  /*263c0*/  LDL.LU.64 R54, [R1+0x9f0] ;  /* 0x0009f00001367983 */ /* 0x000f280000300a00 */
[----:B------:R-:W-:Y:S04]  /*263d0*/  STL.64 [R1+0x3e0], R8 ;  /* 0x0003e00801007387 */ /* 0x000fe80000100a00 */
[----:B------:R1:W-:Y:S04]  /*263e0*/  STL.64 [R1+0x3e8], R10 ;  /* 0x0003e80a01007387 */ /* 0x0003e80000100a00 */
[----:B-1----:R-:W4:Y:S04]  /*263f0*/  LDL.LU.64 R10, [R1+0x14e8] ;  /* 0x0014e800010a7983 */ /* 0x002f280000300a00 */
[----:B------:R-:W4:Y:S01]  /*26400*/  LDL.LU.64 R8, [R1+0x14e0] ;  /* 0x0014e00001087983 */ /* 0x000f220000300a00 */
[----:B------:R-:W-:-:S03]  /*26410*/  IMAD.MOV.U32 R6, RZ, RZ, R0 ;  /* 0x000000ffff067224 */ /* 0x000fc600078e0000 */
[----:B------:R-:W4:Y:S01]  /*26420*/  LDL.LU R0, [R1+0x14d8] ;  /* 0x0014d80001007983 */ /* 0x000f220000300800 */
[C---:B--2---:R-:W-:Y:S06]  /*26430*/  HMMA.16816.F32.BF16 R36, R56.reuse, R14, R36 ;  /* 0x0000000e3824723c */ /* 0x044fec0000041824 */
[C---:B---3--:R-:W-:Y:S06]  /*26440*/  HMMA.16816.F32.BF16 R20, R56.reuse, R18, R20 ;  /* 0x000000123814723c */ /* 0x048fec0000041814 */
[----:B----4-:R-:W-:Y:S01]  /*26450*/  HMMA.16816.F32.BF16 R44, R56, R10, R44 ;  /* 0x0000000a382c723c */ /* 0x010fe2000004182c */
[----:B------:R-:W2:Y:S11]  /*26460*/  LDL.LU.64 R10, [R1+0xa70] ;  /* 0x000a7000010a7983 */ /* 0x000eb60000300a00 */
[----:B------:R-:W-:-:S11]  /*26470*/  IMAD.MOV.U32 R14, RZ, RZ, R36 ;  /* 0x000000ffff0e7224 */ /* 0x000fd600078e0024 */
[----:B------:R1:W-:Y:S04]  /*26480*/  STL.64 [R1+0x3d0], R44 ;  /* 0x0003d02c01007387 */ /* 0x0003e80000100a00 */
[----:B------:R3:W-:Y:S04]  /*26490*/  STL.64 [R1+0x3d8], R46 ;  /* 0x0003d82e01007387 */ /* 0x0007e80000100a00 */
[----:B------:R-:W4:Y:S04]  /*264a0*/  LDL.LU R40, [R1+0xa98] ;  /* 0x000a980001287983 */ /* 0x000f280000300800 */
[----:B------:R-:W4:Y:S04]  /*264b0*/  LDL.LU R33, [R1+0xe94] ;  /* 0x000e940001217983 */ /* 0x000f280000300800 */
[----:B------:R-:W2:Y:S04]  /*264c0*/  LDL.LU R32, [R1+0xe8c] ;  /* 0x000e8c0001207983 */ /* 0x000ea80000300800 */
[----:B------:R-:W4:Y:S04]  /*264d0*/  LDL.LU R25, [R1+0xe84] ;  /* 0x000e840001197983 */ /* 0x000f280000300800 */
[----:B------:R-:W4:Y:S04]  /*264e0*/  LDL.LU R24, [R1+0xe7c] ;  /* 0x000e7c0001187983 */ /* 0x000f280000300800 */
[----:B------:R-:W4:Y:S04]  /*264f0*/  LDL.LU R17, [R1+0xe74] ;  /* 0x000e740001117983 */ /* 0x000f280000300800 */
[----:B------:R-:W4:Y:S01]  /*26500*/  LDL.LU R16, [R1+0xa94] ;  /* 0x000a940001107983 */ /* 0x000f220000300800 */
[----:B-1----:R-:W-:-:S02]  /*26510*/  IMAD.MOV.U32 R44, RZ, RZ, R60 ;  /* 0x000000ffff2c7224 */ /* 0x002fc400078e003c */
[----:B---3--:R-:W-:Y:S01]  /*26520*/  IMAD.MOV.U32 R47, RZ, RZ, R2 ;  /* 0x000000ffff2f7224 */ /* 0x008fe200078e0002 */
[----:B------:R-:W3:Y:S04]  /*26530*/  LDL.LU R60, [R1+0xe6c] ;  /* 0x000e6c00013c7983 */ /* 0x000ee80000300800 */
[----:B------:R-:W3:Y:S04]  /*26540*/  LDL.LU R2, [R1+0xe90] ;  /* 0x000e900001027983 */ /* 0x000ee80000300800 */
[----:B------:R-:W-:Y:S04]  /*26550*/  STL.64 [R1+0x3c0], R36 ;  /* 0x0003c02401007387 */ /* 0x000fe80000100a00 */
[----:B------:R1:W-:Y:S04]  /*26560*/  STL.64 [R1+0x3c8], R38 ;  /* 0x0003c82601007387 */ /* 0x0003e80000100a00 */
[----:B-1----:R-:W2:Y:S04]  /*26570*/  LDL.LU.64 R38, [R1+0x14d0] ;  /* 0x0014d00001267983 */ /* 0x002ea80000300a00 */
[----:B------:R-:W2:Y:S04]  /*26580*/  LDL.LU.64 R36, [R1+0x14c8] ;  /* 0x0014c80001247983 */ /* 0x000ea80000300a00 */
[----:B------:R-:W-:Y:S04]  /*26590*/  STL.64 [R1+0x3b0], R20 ;  /* 0x0003b01401007387 */ /* 0x000fe80000100a00 */
[----:B------:R1:W-:Y:S04]  /*265a0*/  STL.64 [R1+0x3b8], R22 ;  /* 0x0003b81601007387 */ /* 0x0003e80000100a00 */
[----:B-1----:R-:W2:Y:S01]  /*265b0*/  LDL.LU.64 R22, [R1+0x14c0] ;  /* 0x0014c00001167983 */ /* 0x002ea20000300a00 */
[C---:B------:R-:W-:Y:S03]  /*265c0*/  HMMA.16816.F32.BF16 R28, R56.reuse, R26, R28 ;  /* 0x0000001a381c723c */ /* 0x040fe6000004181c */
[----:B------:R0:W5:Y:S04]  /*265d0*/  LDL.LU.64 R20, [R1+0x14b8] ;  /* 0x0014b80001147983 */ /* 0x0001680000300a00 */
[----:B------:R-:W4:Y:S01]  /*265e0*/  LDL.LU.64 R18, [R1+0x9f8] ;  /* 0x0009f80001127983 */ /* 0x000f220000300a00 */
[----:B--2---:R-:W-:-:S15]  /*265f0*/  HMMA.16816.F32.BF16 R36, R56, R22, R36 ;  /* 0x000000163824723c */ /* 0x004fde0000041824 */
[----:B------:R-:W-:-:S08]  /*26600*/  NOP ;  /* 0x0000000000007918 */ /* 0x000fd00000000000 */
[----:B------:R-:W-:Y:S04]  /*26610*/  STL.64 [R1+0x3a0], R36 ;  /* 0x0003a02401007387 */ /* 0x000fe80000100a00 */
[----:B------:R1:W-:Y:S01]  /*26620*/  STL.64 [R1+0x3a8], R38 ;  /* 0x0003a82601007387 */ /* 0x0003e20000100a00 */
[----:B------:R-:W-:-:S03]  /*26630*/  IMAD.MOV.U32 R22, RZ, RZ, R36 ;  /* 0x000000ffff167224 */ /* 0x000fc600078e0024 */
[----:B-1----:R-:W2:Y:S04]  /*26640*/  LDL.LU.64 R38, [R1+0x14b0] ;  /* 0x0014b00001267983 */ /* 0x002ea80000300a00 */
[----:B------:R-:W2:Y:S04]  /*26650*/  LDL.LU.64 R36, [R1+0x14a8] ;  /* 0x0014a80001247983 */ /* 0x000ea80000300a00 */
[----:B------:R-:W-:Y:S04]  /*26660*/  STL.64 [R1+0x390], R28 ;  /* 0x0003901c01007387 */ /* 0x000fe80000100a00 */
[----:B------:R1:W-:Y:S04]  /*26670*/  STL.64 [R1+0x398], R30 ;  /* 0x0003981e01007387 */ /* 0x0003e80000100a00 */
[----:B-1----:R-:W2:Y:S04]  /*26680*/  LDL.LU.64 R30, [R1+0x14a0] ;  /* 0x0014a000011e7983 */ /* 0x002ea80000300a00 */
[----:B------:R0:W5:Y:S01]  /*26690*/  LDL.LU.64 R28, [R1+0x1498] ;  /* 0x00149800011c7983 */ /* 0x0001620000300a00 */
[----:B--2---:R-:W-:-:S15]  /*266a0*/  HMMA.16816.F32.BF16 R36, R56, R30, R36 ;  /* 0x0000001e3824723c */ /* 0x004fde0000041824 */
[----:B------:R-:W-:-:S08]  /*266b0*/  NOP ;  /* 0x0000000000007918 */ /* 0x000fd00000000000 */
[----:B------:R-:W-:Y:S01]  /*266c0*/  STL.64 [R1+0x380], R36 ;  /* 0x0003802401007387 */ /* 0x000fe20000100a00 */
[----:B------:R-:W-:-:S03]  /*266d0*/  IMAD.MOV.U32 R30, RZ, RZ, R38 ;  /* 0x000000ffff1e7224 */ /* 0x000fc600078e0026 */
[----:B------:R1:W-:Y:S04]  /*266e0*/  STL.64 [R1+0x388], R38 ;  /* 0x0003882601007387 */ /* 0x0003e80000100a00 */
[----:B-1----:R-:W2:Y:S01]  /*266f0*/  LDL.LU.64 R38, [R1+0x1490] ;  /* 0x0014900001267983 */ /* 0x002ea20000300a00 */
[----:B------:R-:W-:Y:S01]  /*26700*/  IMAD.MOV.U32 R7, RZ, RZ, R61 ;  /* 0x000000ffff077224 */ /* 0x000fe200078e003d */
[----:B------:R-:W-:Y:S01]  /*26710*/  HMMA.16816.F32.BF16 R48, R56, R34, R48 ;  /* 0x000000223830723c */ /* 0x000fe20000041830 */
[----:B------:R-:W-:Y:S01]  /*26720*/  IMAD.MOV.U32 R26, RZ, RZ, R36 ;  /* 0x000000ffff1a7224 */ /* 0x000fe200078e0024 */
[----:B------:R-:W1:Y:S01]  /*26730*/  LDC R61, c[0x0][0x238] ;  /* 0x00008e00ff3d7b82 */ /* 0x000e620000000800 */
[----:B------:R0:W5:-:S15]  /*26740*/  LDL.LU.64 R36, [R1+0x1488] ;  /* 0x0014880001247983 */ /* 0x00015e0000300a00 */
[----:B------:R-:W-:-:S05]  /*26750*/  NOP ;  /* 0x0000000000007918 */ /* 0x000fca0000000000 */
[----:B------:R-:W-:Y:S04]  /*26760*/  STL.64 [R1+0x370], R48 ;  /* 0x0003703001007387 */ /* 0x000fe80000100a00 */
[----:B------:R3:W-:Y:S04]  /*26770*/  STL.64 [R1+0x378], R50 ;  /* 0x0003783201007387 */ /* 0x0007e80000100a00 */
[----:B---3--:R0:W5:Y:S04]  /*26780*/  LDL.LU.64 R50, [R1+0x1480] ;  /* 0x0014800001327983 */ /* 0x0081680000300a00 */
[----:B------:R0:W5:Y:S01]  /*26790*/  LDL.LU.64 R48, [R1+0x1478] ;  /* 0x0014780001307983 */ /* 0x0001620000300a00 */
[----:B------:R-:W-:-:S02]  /*267a0*/  IMAD.MOV.U32 R45, RZ, RZ, R8 ;  /* 0x000000ffff2d7224 */ /* 0x000fc400078e0008 */
[----:B------:R-:W-:Y:S02]  /*267b0*/  IMAD.MOV.U32 R46, RZ, RZ, R3 ;  /* 0x000000ffff2e7224 */ /* 0x000fe400078e0003 */
[----:B-1----:R-:W-:-:S04]  /*267c0*/  IMAD.SHL.U32 R61, R61, 0x20, RZ ;  /* 0x000000203d3d7824 */ /* 0x002fc800078e00ff */
[----:B------:R-:W-:Y:S02]  /*267d0*/  IMAD.SHL.U32 R61, R61, 0x2, RZ ;  /* 0x000000023d3d7824 */ /* 0x000fe400078e00ff */
[----:B------:R-:W-:-:S03]  /*267e0*/  VIADD R41, R41, 0x1 ;  /* 0x0000000129297836 */ /* 0x000fc60000000000 */
[----:B----4-:R-:W-:-:S05]  /*267f0*/  IADD3 R8, P0, R18, R61, RZ ;  /* 0x0000003d12087210 */ /* 0x010fca0007f1e0ff */
[----:B------:R-:W-:Y:S01]  /*26800*/  IMAD.X R3, R19, 0x1, R0, P0 ;  /* 0x0000000113037824 */ /* 0x000fe200000e0600 */
[-C--:B------:R-:W-:Y:S02]  /*26810*/  IADD3 R32, P4, R32, R61.reuse, RZ ;  /* 0x0000003d20207210 */ /* 0x080fe40007f9e0ff */
[-C--:B------:R-:W-:Y:S02]  /*26820*/  IADD3 R25, P6, R25, R61.reuse, RZ ;  /* 0x0000003d19197210 */ /* 0x080fe40007fde0ff */
[-C--:B------:R-:W-:Y:S02]  /*26830*/  IADD3 R24, P5, R24, R61.reuse, RZ ;  /* 0x0000003d18187210 */ /* 0x080fe40007fbe0ff */
[----:B------:R-:W-:Y:S01]  /*26840*/  IADD3 R17, P3, R17, R61, RZ ;  /* 0x0000003d11117210 */ /* 0x000fe20007f7e0ff */
[----:B--2---:R-:W-:-:S15]  /*26850*/  HMMA.16816.F32.BF16 R4, R56, R38, R4 ;  /* 0x000000263804723c */ /* 0x004fde0000041804 */
[----:B------:R-:W-:-:S08]  /*26860*/  NOP ;  /* 0x0000000000007918 */ /* 0x000fd00000000000 */
[----:B------:R1:W-:Y:S02]  /*26870*/  STL.64 [R1+0x360], R4 ;  /* 0x0003600401007387 */ /* 0x0003e40000100a00 */
[----:B-1----:R-:W1:Y:S01]  /*26880*/  LDC R5, c[0x0][0x230] ;  /* 0x00008c00ff057b82 */ /* 0x002e620000000800 */
[----:B------:R-:W-:Y:S01]  /*26890*/  HMMA.16816.F32.BF16 R56, R56, R42, R44 ;  /* 0x0000002a3838723c */ /* 0x000fe2000004182c */
[----:B------:R-:W-:Y:S01]  /*268a0*/  IMAD.MOV.U32 R34, RZ, RZ, R6 ;  /* 0x000000ffff227224 */ /* 0x000fe200078e0006 */
[----:B------:R2:W-:Y:S01]  /*268b0*/  STL.64 [R1+0x368], R6 ;  /* 0x0003680601007387 */ /* 0x0005e20000100a00 */
[----:B------:R-:W-:-:S03]  /*268c0*/  IMAD.MOV.U32 R27, RZ, RZ, R4 ;  /* 0x000000ffff1b7224 */ /* 0x000fc600078e0004 */
[----:B------:R0:W5:Y:S04]  /*268d0*/  LDL.LU R46, [R1+0x1470] ;  /* 0x00147000012e7983 */ /* 0x0001680000300800 */
[----:B------:R0:W5:Y:S01]  /*268e0*/  LDL.LU.64 R44, [R1+0x1468] ;  /* 0x00146800012c7983 */ /* 0x0001620000300a00 */
[----:B--2---:R-:W-:Y:S01]  /*268f0*/  IADD3 R6, P1, R10, R61, RZ ;  /* 0x0000003d0a067210 */ /* 0x004fe20007f3e0ff */
[----:B-1----:R-:W-:-:S05]  /*26900*/  VIADD R5, R5, 0x1f ;  /* 0x0000001f05057836 */ /* 0x002fca0000000000 */
[----:B------:R-:W-:-:S04]  /*26910*/  SHF.R.S32.HI R10, RZ, 0x1f, R5 ;  /* 0x0000001fff0a7819 */ /* 0x000fc80000011405 */
[----:B------:R-:W-:Y:S02]  /*26920*/  LEA.HI R10, R10, R5, RZ, 0x5 ;  /* 0x000000050a0a7211 */ /* 0x000fe400078f28ff */
[-C--:B------:R-:W-:Y:S02]  /*26930*/  IADD3 R7, P2, R54, R61.reuse, RZ ;  /* 0x0000003d36077210 */ /* 0x080fe40007f5e0ff */
[----:B------:R-:W-:Y:S01]  /*26940*/  SHF.R.S32.HI R10, RZ, 0x5, R10 ;  /* 0x00000005ff0a7819 */ /* 0x000fe2000001140a */
[--C-:B------:R-:W-:Y:S02]  /*26950*/  IMAD.X R4, R11, 0x1, R0.reuse, P1 ;  /* 0x000000010b047824 */ /* 0x100fe400008e0600 */
[----:B------:R-:W-:Y:S02]  /*26960*/  IMAD.X R5, R55, 0x1, R0, P2 ;  /* 0x0000000137057824 */ /* 0x000fe400010e0600 */
[----:B------:R-:W-:Y:S01]  /*26970*/  IMAD.MOV.U32 R11, RZ, RZ, R3 ;  /* 0x000000ffff0b7224 */ /* 0x000fe200078e0003 */
[----:B------:R-:W-:Y:S01]  /*26980*/  ISETP.NE.U32.AND P0, PT, R41, R10, PT ;  /* 0x0000000a2900720c */ /* 0x000fe20003f05070 */
[----:B------:R-:W-:Y:S01]  /*26990*/  IMAD.MOV.U32 R10, RZ, RZ, R8 ;  /* 0x000000ffff0a7224 */ /* 0x000fe200078e0008 */
[-C--:B------:R-:W-:Y:S01]  /*269a0*/  IADD3 R40, P2, R40, R61.reuse, RZ ;  /* 0x0000003d28287210 */ /* 0x080fe20007f5e0ff */
[----:B------:R-:W-:Y:S01]  /*269b0*/  STL [R1+0xa90], R41 ;  /* 0x000a902901007387 */ /* 0x000fe20000100800 */
[----:B------:R-:W-:-:S03]  /*269c0*/  IADD3 R33, P1, R33, R61, RZ ;  /* 0x0000003d21217210 */ /* 0x000fc60007f3e0ff */
[----:B------:R1:W-:Y:S04]  /*269d0*/  STL.64 [R1+0x350], R56 ;  /* 0x0003503801007387 */ /* 0x0003e80000100a00 */
[----:B------:R2:W-:Y:S04]  /*269e0*/  STL.64 [R1+0x358], R58 ;  /* 0x0003583a01007387 */ /* 0x0005e80000100a00 */
[----:B------:R3:W-:Y:S04]  /*269f0*/  STL.64 [R1+0x9f8], R10 ;  /* 0x0009f80a01007387 */ /* 0x0007e80000100a00 */
[----:B------:R4:W-:Y:S04]  /*26a00*/  STL [R1+0xa98], R40 ;  /* 0x000a982801007387 */ /* 0x0009e80000100800 */
[----:B------:R0:W-:Y:S04]  /*26a10*/  STL [R1+0xe94], R33 ;  /* 0x000e942101007387 */ /* 0x0001e80000100800 */
[----:B------:R0:W-:Y:S01]  /*26a20*/  STL [R1+0xe8c], R32 ;  /* 0x000e8c2001007387 */ /* 0x0001e20000100800 */
[----:B------:R-:W-:-:S03]  /*26a30*/  IMAD.X R16, R16, 0x1, R0, P2 ;  /* 0x0000000110107824 */ /* 0x000fc600010e0600 */
[----:B------:R0:W-:Y:S01]  /*26a40*/  STL [R1+0xe84], R25 ;  /* 0x000e841901007387 */ /* 0x0001e20000100800 */
[----:B------:R-:W-:-:S03]  /*26a50*/  IADD3 R60, P2, R60, R61, RZ ;  /* 0x0000003d3c3c7210 */ /* 0x000fc60007f5e0ff */
[----:B------:R0:W-:Y:S04]  /*26a60*/  STL [R1+0xe7c], R24 ;  /* 0x000e7c1801007387 */ /* 0x0001e80000100800 */
[----:B------:R0:W-:Y:S01]  /*26a70*/  STL [R1+0xe74], R17 ;  /* 0x000e741101007387 */ /* 0x0001e20000100800 */
[----:B------:R-:W-:-:S03]  /*26a80*/  IMAD.X R2, R2, 0x1, R0, P1 ;  /* 0x0000000102027824 */ /* 0x000fc600008e0600 */
[----:B------:R-:W4:Y:S04]  /*26a90*/  LDL.LU R8, [R1+0xe64] ;  /* 0x000e640001087983 */ /* 0x000f280000300800 */
[----:B------:R0:W-:Y:S04]  /*26aa0*/  STL [R1+0xa94], R16 ;  /* 0x000a941001007387 */ /* 0x0001e80000100800 */
[----:B------:R-:W4:Y:S04]  /*26ab0*/  LDL.LU R3, [R1+0xe88] ;  /* 0x000e880001037983 */ /* 0x000f280000300800 */
[----:B------:R0:W-:Y:S04]  /*26ac0*/  STL [R1+0xe6c], R60 ;  /* 0x000e6c3c01007387 */ /* 0x0001e80000100800 */
[----:B-1----:R-:W4:Y:S04]  /*26ad0*/  LDL.LU R56, [R1+0xe5c] ;  /* 0x000e5c0001387983 */ /* 0x002f280000300800 */
[----:B------:R1:W-:Y:S04]  /*26ae0*/  STL [R1+0xe90], R2 ;  /* 0x000e900201007387 */ /* 0x0003e80000100800 */
[----:B------:R-:W4:Y:S04]  /*26af0*/  LDL.LU R57, [R1+0xe80] ;  /* 0x000e800001397983 */ /* 0x000f280000300800 */
[----:B--2---:R-:W2:Y:S04]  /*26b00*/  LDL.LU R58, [R1+0xe54] ;  /* 0x000e5400013a7983 */ /* 0x004ea80000300800 */
        /* <DEDUP_REMOVED lines=17> */
[----:B----4-:R-:W4:Y:S04]  /*26c20*/  LDL.LU R40, [R1+0xe0c] ;  /* 0x000e0c0001287983 */ /* 0x010f280000300800 */
[----:B0-----:R-:W4:Y:S04]  /*26c30*/  LDL.LU R33, [R1+0xe30] ;  /* 0x000e300001217983 */ /* 0x001f280000300800 */
[----:B------:R-:W4:Y:S04]  /*26c40*/  LDL.LU R32, [R1+0xe04] ;  /* 0x000e040001207983 */ /* 0x000f280000300800 */
[----:B------:R-:W4:Y:S04]  /*26c50*/  LDL.LU R25, [R1+0xe28] ;  /* 0x000e280001197983 */ /* 0x000f280000300800 */
[----:B------:R-:W4:Y:S04]  /*26c60*/  LDL.LU R24, [R1+0xdfc] ;  /* 0x000dfc0001187983 */ /* 0x000f280000300800 */
[----:B------:R-:W4:Y:S04]  /*26c70*/  LDL.LU R17, [R1+0xe20] ;  /* 0x000e200001117983 */ /* 0x000f280000300800 */
[----:B------:R-:W4:Y:S04]  /*26c80*/  LDL.LU R16, [R1+0xdf4] ;  /* 0x000df40001107983 */ /* 0x000f280000300800 */
[----:B------:R-:W4:Y:S04]  /*26c90*/  LDL.LU R60, [R1+0xe18] ;  /* 0x000e1800013c7983 */ /* 0x000f280000300800 */
[----:B-1----:R-:W4:Y:S01]  /*26ca0*/  LDL.LU R2, [R1+0xdec] ;  /* 0x000dec0001027983 */ /* 0x002f220000300800 */
[-C--:B------:R-:W-:Y:S01]  /*26cb0*/  IADD3 R8, P1, R8, R61.reuse, RZ ;  /* 0x0000003d08087210 */ /* 0x080fe20007f3e0ff */
[--C-:B------:R-:W-:Y:S01]  /*26cc0*/  IMAD.X R3, R3, 0x1, R0.reuse, P4 ;  /* 0x0000000103037824 */ /* 0x100fe200020e0600 */
[-C--:B------:R-:W-:Y:S01]  /*26cd0*/  IADD3 R56, P4, R56, R61.reuse, RZ ;  /* 0x0000003d38387210 */ /* 0x080fe20007f9e0ff */
[--C-:B------:R-:W-:Y:S01]  /*26ce0*/  IMAD.X R57, R57, 0x1, R0.reuse, P6 ;  /* 0x0000000139397824 */ /* 0x100fe200030e0600 */
[----:B--2---:R-:W-:Y:S01]  /*26cf0*/  IADD3 R58, P6, R58, R61, RZ ;  /* 0x0000003d3a3a7210 */ /* 0x004fe20007fde0ff */
[----:B------:R0:W-:Y:S01]  /*26d00*/  STL [R1+0xe64], R8 ;  /* 0x000e640801007387 */ /* 0x0001e20000100800 */
[----:B------:R-:W-:-:S03]  /*26d10*/  IMAD.X R59, R59, 0x1, R0, P5 ;  /* 0x000000013b3b7824 */ /* 0x000fc600028e0600 */
[----:B------:R1:W-:Y:S01]  /*26d20*/  STL [R1+0xe88], R3 ;  /* 0x000e880301007387 */ /* 0x0003e20000100800 */
[----:B------:R-:W-:-:S03]  /*26d30*/  IADD3 R42, P5, R42, R61, RZ ;  /* 0x0000003d2a2a7210 */ /* 0x000fc60007fbe0ff */
        /* <DEDUP_REMOVED lines=19> */
[----:B---3--:R-:W-:-:S03]  /*26e70*/  IADD3 R10, P6, R10, R61, RZ ;  /* 0x0000003d0a0a7210 */ /* 0x008fc60007fde0ff */
        /* <DEDUP_REMOVED lines=11> */
[----:B----4-:R-:W-:-:S03]  /*26f30*/  IADD3 R40, P2, R40, R61, RZ ;  /* 0x0000003d28287210 */ /* 0x010fc60007f5e0ff */
        /* <DEDUP_REMOVED lines=10> */
[----:B------:R4:W-:Y:S04]  /*26fe0*/  STL [R1+0xe30], R33 ;  /* 0x000e302101007387 */ /* 0x0009e80000100800 */
[----:B------:R4:W-:Y:S01]  /*26ff0*/  STL [R1+0xe04], R32 ;  /* 0x000e042001007387 */ /* 0x0009e20000100800 */
[----:B------:R-:W-:-:S03]  /*27000*/  IADD3 R16, P6, R16, R61, RZ ;  /* 0x0000003d10107210 */ /* 0x000fc60007fde0ff */
[----:B------:R4:W-:Y:S01]  /*27010*/  STL [R1+0xe28], R25 ;  /* 0x000e281901007387 */ /* 0x0009e20000100800 */
[----:B------:R-:W-:-:S03]  /*27020*/  IMAD.X R60, R60, 0x1, R0, P5 ;  /* 0x000000013c3c7824 */ /* 0x000fc600028e0600 */
[----:B------:R4:W-:Y:S04]  /*27030*/  STL [R1+0xdfc], R24 ;  /* 0x000dfc1801007387 */ /* 0x0009e80000100800 */
[----:B------:R4:W-:Y:S01]  /*27040*/  STL [R1+0xe20], R17 ;  /* 0x000e201101007387 */ /* 0x0009e20000100800 */
[----:B------:R-:W-:-:S03]  /*27050*/  IADD3 R2, P5, R2, R61, RZ ;  /* 0x0000003d02027210 */ /* 0x000fc60007fbe0ff */
[----:B0-----:R-:W4:Y:S04]  /*27060*/  LDL.LU R8, [R1+0xe10] ;  /* 0x000e100001087983 */ /* 0x001f280000300800 */
[----:B------:R0:W-:Y:S04]  /*27070*/  STL [R1+0xdf4], R16 ;  /* 0x000df41001007387 */ /* 0x0001e80000100800 */
[----:B-1----:R-:W4:Y:S04]  /*27080*/  LDL.LU R3, [R1+0xde4] ;  /* 0x000de40001037983 */ /* 0x002f280000300800 */
[----:B------:R1:W-:Y:S04]  /*27090*/  STL [R1+0xe18], R60 ;  /* 0x000e183c01007387 */ /* 0x0003e80000100800 */
[----:B--2---:R-:W2:Y:S04]  /*270a0*/  LDL.LU R56, [R1+0xe08] ;  /* 0x000e080001387983 */ /* 0x004ea80000300800 */
[----:B------:R1:W-:Y:S04]  /*270b0*/  STL [R1+0xdec], R2 ;  /* 0x000dec0201007387 */ /* 0x0003e80000100800 */
        /* <DEDUP_REMOVED lines=27> */
[----:B------:R-:W4:Y:S01]  /*27270*/  LDL.LU R2, [R1+0xd98] ;  /* 0x000d980001027983 */ /* 0x000f220000300800 */
[--C-:B------:R-:W-:Y:S01]  /*27280*/  IMAD.X R8, R8, 0x1, R0.reuse, P3 ;  /* 0x0000000108087824 */ /* 0x100fe200018e0600 */
[-C--:B------:R-:W-:Y:S01]  /*27290*/  IADD3 R3, P3, R3, R61.reuse, RZ ;  /* 0x0000003d03037210 */ /* 0x080fe20007f7e0ff */
[--C-:B--2---:R-:W-:Y:S01]  /*272a0*/  IMAD.X R56, R56, 0x1, R0.reuse, P2 ;  /* 0x0000000138387824 */ /* 0x104fe200010e0600 */
[-C--:B------:R-:W-:Y:S01]  /*272b0*/  IADD3 R57, P2, R57, R61.reuse, RZ ;  /* 0x0000003d39397210 */ /* 0x080fe20007f5e0ff */
[----:B------:R-:W-:Y:S01]  /*272c0*/  IMAD.X R58, R58, 0x1, R0, P1 ;  /* 0x000000013a3a7824 */ /* 0x000fe200008e0600 */
        /* <DEDUP_REMOVED lines=15> */
[----:B---3--:R-:W-:-:S03]  /*273c0*/  IMAD.X R23, R23, 0x1, R0, P3 ;  /* 0x0000000117177824 */ /* 0x008fc600018e0600 */
        /* <DEDUP_REMOVED lines=11> */
[----:B----4-:R-:W-:-:S03]  /*27480*/  IMAD.X R54, R54, 0x1, R0, P4 ;  /* 0x0000000136367824 */ /* 0x010fc600020e0600 */
        /* <DEDUP_REMOVED lines=60> */
[-C--:B------:R-:W-:Y:S01]  /*27850*/  IADD3 R8, P4, R8, R61.reuse, RZ ;  /* 0x0000003d08087210 */ /* 0x080fe20007f9e0ff */
[--C-:B------:R-:W-:Y:S01]  /*27860*/  IMAD.X R3, R3, 0x1, R0.reuse, P6 ;  /* 0x0000000103037824 */ /* 0x100fe200030e0600 */
[-C--:B--2---:R-:W-:Y:S01]  /*27870*/  IADD3 R56, P6, R56, R61.reuse, RZ ;  /* 0x0000003d38387210 */ /* 0x084fe20007fde0ff */
[--C-:B------:R-:W-:Y:S01]  /*27880*/  IMAD.X R57, R57, 0x1, R0.reuse, P5 ;  /* 0x0000000139397824 */ /* 0x100fe200028e0600 */
[----:B------:R-:W-:Y:S01]  /*27890*/  IADD3 R58, P5, R58, R61, RZ ;  /* 0x0000003d3a3a7210 */ /* 0x000fe20007fbe0ff */
        /* <DEDUP_REMOVED lines=92> */
[----:B---3--:R-:W-:Y:S01]  /*27e60*/  IMAD.X R58, R58, 0x1, R0, P4 ;  /* 0x000000013a3a7824 */ /* 0x008fe200020e0600 */
        /* <DEDUP_REMOVED lines=60> */
[----:B---3--:R-:W3:Y:S04]  /*28230*/  LDL.LU R57, [R1+0xc90] ;  /* 0x000c900001397983 */ /* 0x008ee80000300800 */
        /* <DEDUP_REMOVED lines=30> */
[--C-:B---3--:R-:W-:Y:S01]  /*28420*/  IMAD.X R57, R57, 0x1, R0.reuse, P3 ;  /* 0x0000000139397824 */ /* 0x108fe200018e0600 */
[----:B------:R-:W-:Y:S01]  /*28430*/  IADD3 R58, P3, R58, R61, RZ ;  /* 0x0000003d3a3a7210 */ /* 0x000fe20007f7e0ff */
        /* <DEDUP_REMOVED lines=60> */
[----:B---3--:R-:W3:Y:S04]  /*28800*/  LDL.LU R57, [R1+0xbec] ;  /* 0x000bec0001397983 */ /* 0x008ee80000300800 */
        /* <DEDUP_REMOVED lines=30> */
[-C--:B---3--:R-:W-:Y:S01]  /*289f0*/  IADD3 R57, P4, R57, R61.reuse, RZ ;  /* 0x0000003d39397210 */ /* 0x088fe20007f9e0ff */
[----:B----4-:R-:W-:Y:S01]  /*28a00*/  IMAD.X R58, R58, 0x1, R0, P6 ;  /* 0x000000013a3a7824 */ /* 0x010fe200030e0600 */
[----:B------:R-:W-:Y:S01]  /*28a10*/  STL [R1+0xc20], R8 ;  /* 0x000c200801007387 */ /* 0x000fe20000100800 */
[----:B------:R-:W-:-:S03]  /*28a20*/  IADD3 R59, P6, R59, R61, RZ ;  /* 0x0000003d3b3b7210 */ /* 0x000fc60007fde0ff */
[----:B------:R-:W-:Y:S01]  /*28a30*/  STL [R1+0xbf4], R3 ;  /* 0x000bf40301007387 */ /* 0x000fe20000100800 */
[----:B------:R-:W-:-:S03]  /*28a40*/  IMAD.X R42, R42, 0x1, R0, P5 ;  /* 0x000000012a2a7824 */ /* 0x000fc600028e0600 */
        /* <DEDUP_REMOVED lines=52> */
[----:B------:R-:W4:Y:S04]  /*28d90*/  LDL.LU R8, [R1+0xba0] ;  /* 0x000ba00001087983 */ /* 0x000f280000300800 */
        /* <DEDUP_REMOVED lines=23> */
[----:B-1----:R-:W4:Y:S04]  /*28f10*/  LDL.LU R33, [R1+0xb48] ;  /* 0x000b480001217983 */ /* 0x002f280000300800 */
[----:B--2---:R-:W2:Y:S04]  /*28f20*/  LDL.LU R32, [R1+0xb1c] ;  /* 0x000b1c0001207983 */ /* 0x004ea80000300800 */
[----:B---3--:R-:W3:Y:S04]  /*28f30*/  LDL.LU R25, [R1+0xb40] ;  /* 0x000b400001197983 */ /* 0x008ee80000300800 */
[----:B----4-:R-:W4:Y:S04]  /*28f40*/  LDL.LU R24, [R1+0xb14] ;  /* 0x000b140001187983 */ /* 0x010f280000300800 */
[----:B------:R-:W4:Y:S04]  /*28f50*/  LDL.LU R17, [R1+0xb38] ;  /* 0x000b380001117983 */ /* 0x000f280000300800 */
[----:B0-----:R-:W4:Y:S04]  /*28f60*/  LDL.LU R16, [R1+0xb0c] ;  /* 0x000b0c0001107983 */ /* 0x001f280000300800 */
[----:B------:R-:W4:Y:S04]  /*28f70*/  LDL.LU R60, [R1+0xb30] ;  /* 0x000b3000013c7983 */ /* 0x000f280000300800 */
[----:B------:R-:W4:Y:S01]  /*28f80*/  LDL.LU R2, [R1+0xb04] ;  /* 0x000b040001027983 */ /* 0x000f220000300800 */
[-C--:B------:R-:W-:Y:S01]  /*28f90*/  IADD3 R40, P5, R40, R61.reuse, RZ ;  /* 0x0000003d28287210 */ /* 0x080fe20007fbe0ff */
[----:B------:R-:W-:Y:S01]  /*28fa0*/  IMAD.X R8, R8, 0x1, R0, P3 ;  /* 0x0000000108087824 */ /* 0x000fe200018e0600 */
[----:B------:R-:W-:-:S03]  /*28fb0*/  IADD3 R3, P3, R3, R61, RZ ;  /* 0x0000003d03037210 */ /* 0x000fc60007f7e0ff */
[----:B------:R0:W-:Y:S01]  /*28fc0*/  STL [R1+0xb7c], R40 ;  /* 0x000b7c2801007387 */ /* 0x0001e20000100800 */
[--C-:B------:R-:W-:Y:S01]  /*28fd0*/  IMAD.X R56, R56, 0x1, R0.reuse, P2 ;  /* 0x0000000138387824 */ /* 0x100fe200010e0600 */
[-C--:B------:R-:W-:Y:S01]  /*28fe0*/  IADD3 R57, P2, R57, R61.reuse, RZ ;  /* 0x0000003d39397210 */ /* 0x080fe20007f5e0ff */
[--C-:B------:R-:W-:Y:S01]  /*28ff0*/  IMAD.X R58, R58, 0x1, R0.reuse, P1 ;  /* 0x000000013a3a7824 */ /* 0x100fe200008e0600 */
[-C--:B------:R-:W-:Y:S01]  /*29000*/  IADD3 R59, P1, R59, R61.reuse, RZ ;  /* 0x0000003d3b3b7210 */ /* 0x080fe20007f3e0ff */
[--C-:B------:R-:W-:Y:S01]  /*29010*/  IMAD.X R42, R42, 0x1, R0.reuse, P4 ;  /* 0x000000012a2a7824 */ /* 0x100fe200020e0600 */
[----:B------:R-:W-:Y:S01]  /*29020*/  IADD3 R43, P4, R43, R61, RZ ;  /* 0x0000003d2b2b7210 */ /* 0x000fe20007f9e0ff */
[----:B0-----:R0:W5:Y:S04]  /*29030*/  LDL.LU R40, [R1+0x1460] ;  /* 0x0014600001287983 */ /* 0x0011680000300800 */
[----:B------:R1:W-:Y:S04]  /*29040*/  STL [R1+0xba0], R8 ;  /* 0x000ba00801007387 */ /* 0x0003e80000100800 */
[----:B------:R0:W-:Y:S04]  /*29050*/  STL [R1+0xb74], R3 ;  /* 0x000b740301007387 */ /* 0x0001e80000100800 */
[----:B------:R0:W-:Y:S04]  /*29060*/  STL [R1+0xb98], R56 ;  /* 0x000b983801007387 */ /* 0x0001e80000100800 */
        /* <DEDUP_REMOVED lines=31> */
[----:B--2---:R-:W-:-:S03]  /*29260*/  IADD3 R32, P5, R32, R61, RZ ;  /* 0x0000003d20207210 */ /* 0x004fc60007fbe0ff */
[----:B------:R2:W-:Y:S01]  /*29270*/  STL [R1+0xb2c], R55 ;  /* 0x000b2c3701007387 */ /* 0x0005e20000100800 */
[----:B---3--:R-:W-:-:S03]  /*29280*/  IMAD.X R25, R25, 0x1, R0, P3 ;  /* 0x0000000119197824 */ /* 0x008fc600018e0600 */
[----:B------:R3:W-:Y:S01]  /*29290*/  STL [R1+0xb50], R47 ;  /* 0x000b502f01007387 */ /* 0x0007e20000100800 */
[----:B----4-:R-:W-:-:S03]  /*292a0*/  IADD3 R24, P3, R24, R61, RZ ;  /* 0x0000003d18187210 */ /* 0x010fc60007f7e0ff */
[----:B------:R4:W-:Y:S01]  /*292b0*/  STL [R1+0xb24], R41 ;  /* 0x000b242901007387 */ /* 0x0009e20000100800 */
[----:B------:R-:W-:-:S03]  /*292c0*/  IMAD.X R17, R17, 0x1, R0, P2 ;  /* 0x0000000111117824 */ /* 0x000fc600010e0600 */
[----:B------:R4:W-:Y:S04]  /*292d0*/  STL [R1+0xb48], R33 ;  /* 0x000b482101007387 */ /* 0x0009e80000100800 */
[----:B------:R4:W-:Y:S04]  /*292e0*/  STL [R1+0xb1c], R32 ;  /* 0x000b1c2001007387 */ /* 0x0009e80000100800 */
[----:B------:R4:W-:Y:S01]  /*292f0*/  STL [R1+0xb40], R25 ;  /* 0x000b401901007387 */ /* 0x0009e20000100800 */
[----:B------:R-:W-:-:S03]  /*29300*/  IMAD.X R60, R60, 0x1, R0, P1 ;  /* 0x000000013c3c7824 */ /* 0x000fc600008e0600 */
[----:B------:R4:W-:Y:S01]  /*29310*/  STL [R1+0xb14], R24 ;  /* 0x000b141801007387 */ /* 0x0009e20000100800 */
[-C--:B------:R-:W-:Y:S02]  /*29320*/  IADD3 R16, P2, R16, R61.reuse, RZ ;  /* 0x0000003d10107210 */ /* 0x080fe40007f5e0ff */
[----:B------:R-:W-:Y:S01]  /*29330*/  IADD3 R2, P1, R2, R61, RZ ;  /* 0x0000003d02027210 */ /* 0x000fe20007f3e0ff */
[----:B------:R4:W-:Y:S04]  /*29340*/  STL [R1+0xb38], R17 ;  /* 0x000b381101007387 */ /* 0x0009e80000100800 */
[----:B------:R-:W4:Y:S04]  /*29350*/  LDL.LU R61, [R1+0xb28] ;  /* 0x000b2800013d7983 */ /* 0x000f280000300800 */
[----:B------:R4:W-:Y:S04]  /*29360*/  STL [R1+0xb0c], R16 ;  /* 0x000b0c1001007387 */ /* 0x0009e80000100800 */
[----:B-1----:R-:W4:Y:S04]  /*29370*/  LDL.LU R8, [R1+0xafc] ;  /* 0x000afc0001087983 */ /* 0x002f280000300800 */
[----:B------:R1:W-:Y:S04]  /*29380*/  STL [R1+0xb30], R60 ;  /* 0x000b303c01007387 */ /* 0x0003e80000100800 */
[----:B0-----:R-:W4:Y:S04]  /*29390*/  LDL.LU R3, [R1+0xb20] ;  /* 0x000b200001037983 */ /* 0x001f280000300800 */
        /* <DEDUP_REMOVED lines=18> */
[----:B--2---:R-:W2:Y:S04]  /*294c0*/  LDL.LU R55, [R1+0xad8] ;  /* 0x000ad80001377983 */ /* 0x004ea80000300800 */
        /* <DEDUP_REMOVED lines=8> */
[----:B-1----:R-:W4:Y:S04]  /*29550*/  LDL.LU R60, [R1+0x1230] ;  /* 0x00123000013c7983 */ /* 0x002f280000300800 */
[----:B0-----:R-:W4:Y:S01]  /*29560*/  LDL.LU R2, [R1+0x1240] ;  /* 0x0012400001027983 */ /* 0x001f220000300800 */
[----:B------:R-:W-:-:S05]  /*29570*/  IMAD.X R61, R61, 0x1, R0, P4 ;  /* 0x000000013d3d7824 */ /* 0x000fca00020e0600 */
[----:B------:R0:W-:Y:S02]  /*29580*/  STL [R1+0xb28], R61 ;  /* 0x000b283d01007387 */ /* 0x0001e40000100800 */
[----:B0-----:R-:W0:Y:S01]  /*29590*/  LDC R61, c[0x0][0x238] ;  /* 0x00008e00ff3d7b82 */ /* 0x001e220000000800 */
[--C-:B------:R-:W-:Y:S02]  /*295a0*/  IMAD.X R3, R3, 0x1, R0.reuse, P6 ;  /* 0x0000000103037824 */ /* 0x100fe400030e0600 */
[--C-:B------:R-:W-:Y:S02]  /*295b0*/  IMAD.X R57, R57, 0x1, R0.reuse, P5 ;  /* 0x0000000139397824 */ /* 0x100fe400028e0600 */
[--C-:B------:R-:W-:Y:S02]  /*295c0*/  IMAD.X R59, R59, 0x1, R0.reuse, P3 ;  /* 0x000000013b3b7824 */ /* 0x100fe400018e0600 */
[--C-:B------:R-:W-:Y:S02]  /*295d0*/  IMAD.X R43, R43, 0x1, R0.reuse, P2 ;  /* 0x000000012b2b7824 */ /* 0x100fe400010e0600 */
[----:B------:R-:W-:-:S02]  /*295e0*/  IMAD.X R39, R39, 0x1, R0, P1 ;  /* 0x0000000127277824 */ /* 0x000fc400008e0600 */
[----:B0-----:R-:W-:-:S04]  /*295f0*/  IMAD.SHL.U32 R61, R61, 0x20, RZ ;  /* 0x000000203d3d7824 */ /* 0x001fc800078e00ff */
[----:B------:R-:W-:-:S05]  /*29600*/  IMAD.SHL.U32 R61, R61, 0x2, RZ ;  /* 0x000000023d3d7824 */ /* 0x000fca00078e00ff */
[-C--:B------:R-:W-:Y:S02]  /*29610*/  IADD3 R8, P4, R8, R61.reuse, RZ ;  /* 0x0000003d08087210 */ /* 0x080fe40007f9e0ff */
[-C--:B------:R-:W-:Y:S02]  /*29620*/  IADD3 R56, P6, R56, R61.reuse, RZ ;  /* 0x0000003d38387210 */ /* 0x080fe40007fde0ff */
[-C--:B------:R-:W-:Y:S02]  /*29630*/  IADD3 R58, P5, R58, R61.reuse, RZ ;  /* 0x0000003d3a3a7210 */ /* 0x080fe40007fbe0ff */
[-C--:B------:R-:W-:Y:S01]  /*29640*/  IADD3 R42, P3, R42, R61.reuse, RZ ;  /* 0x0000003d2a2a7210 */ /* 0x080fe20007f7e0ff */
[----:B------:R0:W-:Y:S04]  /*29650*/  STL [R1+0xafc], R8 ;  /* 0x000afc0801007387 */ /* 0x0001e80000100800 */
[----:B------:R1:W-:Y:S04]  /*29660*/  STL [R1+0xb20], R3 ;  /* 0x000b200301007387 */ /* 0x0003e80000100800 */
[----:B------:R1:W-:Y:S04]  /*29670*/  STL [R1+0xaf4], R56 ;  /* 0x000af43801007387 */ /* 0x0003e80000100800 */
[----:B------:R1:W-:Y:S01]  /*29680*/  STL [R1+0xb18], R57 ;  /* 0x000b183901007387 */ /* 0x0003e20000100800 */
[----:B------:R-:W-:-:S03]  /*29690*/  IADD3 R38, P2, R38, R61, RZ ;  /* 0x0000003d26267210 */ /* 0x000fc60007f5e0ff */
[----:B------:R1:W-:Y:S04]  /*296a0*/  STL [R1+0xaec], R58 ;  /* 0x000aec3a01007387 */ /* 0x0003e80000100800 */
        /* <DEDUP_REMOVED lines=17> */
[----:B------:R-:W-:-:S03]  /*297c0*/  IADD3 R54, P3, R54, UR7, RZ ;  /* 0x0000000736367c10 */ /* 0x000fc6000ff7e0ff */
[----:B------:R1:W-:Y:S01]  /*297d0*/  STL [R1+0xac4], R19 ;  /* 0x000ac41301007387 */ /* 0x0003e20000100800 */
[----:B--2---:R-:W-:-:S03]  /*297e0*/  IMAD.X R55, R55, 0x1, R0, P2 ;  /* 0x0000000137377824 */ /* 0x004fc600010e0600 */
[----:B------:R2:W-:Y:S01]  /*297f0*/  STL [R1+0xae8], R15 ;  /* 0x000ae80f01007387 */ /* 0x0005e20000100800 */
[----:B---3--:R-:W-:-:S03]  /*29800*/  IADD3 R47, P2, R47, UR7, RZ ;  /* 0x000000072f2f7c10 */ /* 0x008fc6000ff5e0ff */
[----:B------:R3:W-:Y:S01]  /*29810*/  STL [R1+0xabc], R10 ;  /* 0x000abc0a01007387 */ /* 0x0007e20000100800 */
[----:B----4-:R-:W-:-:S03]  /*29820*/  IMAD.X R41, R41, 0x1, R0, P1 ;  /* 0x0000000129297824 */ /* 0x010fc600008e0600 */
[----:B------:R4:W-:Y:S01]  /*29830*/  STL [R1+0xae0], R11 ;  /* 0x000ae00b01007387 */ /* 0x0009e20000100800 */
[----:B------:R-:W-:-:S03]  /*29840*/  IADD3 R33, P1, R33, UR7, RZ ;  /* 0x0000000721217c10 */ /* 0x000fc6000ff3e0ff */
[----:B------:R4:W-:Y:S01]  /*29850*/  STL [R1+0x1244], R54 ;  /* 0x0012443601007387 */ /* 0x0009e20000100800 */
[----:B------:R-:W-:-:S03]  /*29860*/  IMAD.X R32, R32, 0x1, R0, P4 ;  /* 0x0000000120207824 */ /* 0x000fc600020e0600 */
[----:B------:R4:W-:Y:S01]  /*29870*/  STL [R1+0xad8], R55 ;  /* 0x000ad83701007387 */ /* 0x0009e20000100800 */
[----:B------:R-:W-:-:S03]  /*29880*/  IADD3 R25, P4, R25, UR7, RZ ;  /* 0x0000000719197c10 */ /* 0x000fc6000ff9e0ff */
[----:B------:R4:W-:Y:S01]  /*29890*/  STL [R1+0xab4], R47 ;  /* 0x000ab42f01007387 */ /* 0x0009e20000100800 */
[----:B------:R-:W-:-:S03]  /*298a0*/  IMAD.X R24, R24, 0x1, R0, P6 ;  /* 0x0000000118187824 */ /* 0x000fc600030e0600 */
[----:B------:R4:W-:Y:S01]  /*298b0*/  STL [R1+0xad0], R41 ;  /* 0x000ad02901007387 */ /* 0x0009e20000100800 */
[----:B------:R-:W-:-:S03]  /*298c0*/  IADD3 R17, P6, R17, UR7, RZ ;  /* 0x0000000711117c10 */ /* 0x000fc6000ffde0ff */
[----:B------:R4:W-:Y:S04]  /*298d0*/  STL [R1+0x123c], R33 ;  /* 0x00123c2101007387 */ /* 0x0009e80000100800 */
[----:B------:R4:W-:Y:S01]  /*298e0*/  STL [R1+0xac8], R32 ;  /* 0x000ac82001007387 */ /* 0x0009e20000100800 */
[----:B------:R-:W-:-:S03]  /*298f0*/  IMAD.X R16, R16, 0x1, R0, P5 ;  /* 0x0000000110107824 */ /* 0x000fc600028e0600 */
[----:B------:R4:W-:Y:S01]  /*29900*/  STL [R1+0x1238], R25 ;  /* 0x0012381901007387 */ /* 0x0009e20000100800 */
[----:B------:R-:W-:-:S03]  /*29910*/  IADD3 R60, P5, R60, UR7, RZ ;  /* 0x000000073c3c7c10 */ /* 0x000fc6000ffbe0ff */
[----:B------:R4:W-:Y:S04]  /*29920*/  STL [R1+0xac0], R24 ;  /* 0x000ac01801007387 */ /* 0x0009e80000100800 */
[----:B------:R4:W-:Y:S01]  /*29930*/  STL [R1+0x1234], R17 ;  /* 0x0012341101007387 */ /* 0x0009e20000100800 */
[----:B------:R-:W-:-:S03]  /*29940*/  IADD3.X R2, R2, UR6, RZ, P3, !PT ;  /* 0x0000000602027c10 */ /* 0x000fc60009ffe4ff */
[----:B------:R-:W4:Y:S04]  /*29950*/  LDL.LU R61, [R1+0x122c] ;  /* 0x00122c00013d7983 */ /* 0x000f280000300800 */
[----:B------:R4:W-:Y:S04]  /*29960*/  STL [R1+0xab8], R16 ;  /* 0x000ab81001007387 */ /* 0x0009e80000100800 */
[----:B0-----:R-:W4:Y:S04]  /*29970*/  LDL.LU R8, [R1+0xab0] ;  /* 0x000ab00001087983 */ /* 0x001f280000300800 */
[----:B------:R0:W-:Y:S04]  /*29980*/  STL [R1+0x1230], R60 ;  /* 0x0012303c01007387 */ /* 0x0001e80000100800 */
[----:B-1----:R-:W4:Y:S04]  /*29990*/  LDL.LU R3, [R1+0x1228] ;  /* 0x0012280001037983 */ /* 0x002f280000300800 */
        /* <DEDUP_REMOVED lines=28> */
[----:B-1----:R-:W4:Y:S01]  /*29b60*/  LDL.LU R2, [R1+0x11b8] ;  /* 0x0011b80001027983 */ /* 0x002f220000300800 */
[----:B------:R-:W-:-:S02]  /*29b70*/  IADD3 R61, P3, R61, UR7, RZ ;  /* 0x000000073d3d7c10 */ /* 0x000fc4000ff7e0ff */
[----:B------:R-:W-:Y:S02]  /*29b80*/  IADD3.X R8, R8, UR6, RZ, P2, !PT ;  /* 0x0000000608087c10 */ /* 0x000fe400097fe4ff */
[----:B------:R-:W-:Y:S02]  /*29b90*/  IADD3 R3, P2, R3, UR7, RZ ;  /* 0x0000000703037c10 */ /* 0x000fe4000ff5e0ff */
[----:B------:R-:W-:Y:S02]  /*29ba0*/  IADD3.X R56, R56, UR6, RZ, P1, !PT ;  /* 0x0000000638387c10 */ /* 0x000fe40008ffe4ff */
[----:B------:R-:W-:Y:S01]  /*29bb0*/  IADD3 R57, P1, R57, UR7, RZ ;  /* 0x0000000739397c10 */ /* 0x000fe2000ff3e0ff */
[----:B------:R0:W-:Y:S01]  /*29bc0*/  STL [R1+0x122c], R61 ;  /* 0x00122c3d01007387 */ /* 0x0001e20000100800 */
[----:B------:R-:W-:-:S03]  /*29bd0*/  IADD3.X R58, R58, UR6, RZ, P4, !PT ;  /* 0x000000063a3a7c10 */ /* 0x000fc6000a7fe4ff */
[----:B------:R1:W-:Y:S01]  /*29be0*/  STL [R1+0xab0], R8 ;  /* 0x000ab00801007387 */ /* 0x0003e20000100800 */
[----:B------:R-:W-:-:S03]  /*29bf0*/  IADD3 R59, P4, R59, UR7, RZ ;  /* 0x000000073b3b7c10 */ /* 0x000fc6000ff9e0ff */
        /* <DEDUP_REMOVED lines=19> */
[----:B--2---:R-:W-:-:S03]  /*29d30*/  IADD3 R15, P1, R15, UR7, RZ ;  /* 0x000000070f0f7c10 */ /* 0x004fc6000ff3e0ff */
[----:B------:R2:W-:Y:S01]  /*29d40*/  STL [R1+0x1200], R31 ;  /* 0x0012001f01007387 */ /* 0x0005e20000100800 */
[----:B---3--:R-:W-:-:S03]  /*29d50*/  IADD3.X R10, R10, UR6, RZ, P4, !PT ;  /* 0x000000060a0a7c10 */ /* 0x008fc6000a7fe4ff */
[----:B------:R3:W-:Y:S01]  /*29d60*/  STL [R1+0x1224], R23 ;  /* 0x0012241701007387 */ /* 0x0007e20000100800 */
[----:B----4-:R-:W-:-:S03]  /*29d70*/  IADD3 R11, P4, R11, UR7, RZ ;  /* 0x000000070b0b7c10 */ /* 0x010fc6000ff9e0ff */
        /* <DEDUP_REMOVED lines=18> */
[----:B------:R4:W-:Y:S04]  /*29ea0*/  STL [R1+0x11fc], R33 ;  /* 0x0011fc2101007387 */ /* 0x0009e80000100800 */
[----:B------:R4:W-:Y:S01]  /*29eb0*/  STL [R1+0x11d0], R32 ;  /* 0x0011d02001007387 */ /* 0x0009e20000100800 */
[----:B------:R-:W-:-:S03]  /*29ec0*/  IADD3 R16, P1, R16, UR7, RZ ;  /* 0x0000000710107c10 */ /* 0x000fc6000ff3e0ff */
[----:B------:R4:W-:Y:S01]  /*29ed0*/  STL [R1+0x11f4], R25 ;  /* 0x0011f41901007387 */ /* 0x0009e20000100800 */
[----:B------:R-:W-:-:S03]  /*29ee0*/  IADD3.X R60, R60, UR6, RZ, P4, !PT ;  /* 0x000000063c3c7c10 */ /* 0x000fc6000a7fe4ff */
[----:B------:R4:W-:Y:S04]  /*29ef0*/  STL [R1+0x11c8], R24 ;  /* 0x0011c81801007387 */ /* 0x0009e80000100800 */
[----:B------:R4:W-:Y:S01]  /*29f00*/  STL [R1+0x11ec], R17 ;  /* 0x0011ec1101007387 */ /* 0x0009e20000100800 */
[----:B------:R-:W-:-:S03]  /*29f10*/  IADD3 R2, P4, R2, UR7, RZ ;  /* 0x0000000702027c10 */ /* 0x000fc6000ff9e0ff */
[----:B0-----:R-:W4:Y:S04]  /*29f20*/  LDL.LU R61, [R1+0x11dc] ;  /* 0x0011dc00013d7983 */ /* 0x001f280000300800 */
[----:B------:R0:W-:Y:S04]  /*29f30*/  STL [R1+0x11c0], R16 ;  /* 0x0011c01001007387 */ /* 0x0001e80000100800 */
[----:B-1----:R-:W4:Y:S04]  /*29f40*/  LDL.LU R8, [R1+0x11b0] ;  /* 0x0011b00001087983 */ /* 0x002f280000300800 */
        /* <DEDUP_REMOVED lines=31> */
[----:B------:R-:W-:-:S02]  /*2a140*/  IADD3.X R61, R61, UR6, RZ, P6, !PT ;  /* 0x000000063d3d7c10 */ /* 0x000fc4000b7fe4ff */
[----:B------:R-:W-:Y:S02]  /*2a150*/  IADD3 R8, P6, R8, UR7, RZ ;  /* 0x0000000708087c10 */ /* 0x000fe4000ffde0ff */
[----:B------:R-:W-:Y:S02]  /*2a160*/  IADD3.X R3, R3, UR6, RZ, P5, !PT ;  /* 0x0000000603037c10 */ /* 0x000fe4000affe4ff */
[----:B------:R-:W-:Y:S02]  /*2a170*/  IADD3 R56, P5, R56, UR7, RZ ;  /* 0x0000000738387c10 */ /* 0x000fe4000ffbe0ff */
[----:B------:R-:W-:Y:S01]  /*2a180*/  IADD3.X R57, R57, UR6, RZ, P3, !PT ;  /* 0x0000000639397c10 */ /* 0x000fe20009ffe4ff */
        /* <DEDUP_REMOVED lines=15> */
[----:B--2---:R-:W-:-:S03]  /*2a280*/  IADD3.X R31, R31, UR6, RZ, P6, !PT ;  /* 0x000000061f1f7c10 */ /* 0x004fc6000b7fe4ff */
[----:B------:R2:W-:Y:S01]  /*2a290*/  STL [R1+0x11bc], R43 ;  /* 0x0011bc2b01007387 */ /* 0x0005e20000100800 */
[----:B---3--:R-:W-:-:S03]  /*2a2a0*/  IADD3 R23, P6, R23, UR7, RZ ;  /* 0x0000000717177c10 */ /* 0x008fc6000ffde0ff */
[----:B------:R3:W-:Y:S01]  /*2a2b0*/  STL [R1+0x1190], R38 ;  /* 0x0011902601007387 */ /* 0x0007e20000100800 */
[----:B----4-:R-:W-:-:S03]  /*2a2c0*/  IADD3.X R18, R18, UR6, RZ, P5, !PT ;  /* 0x0000000612127c10 */ /* 0x010fc6000affe4ff */
        /* <DEDUP_REMOVED lines=26> */
[----:B------:R4:W-:Y:S04]  /*2a470*/  STL [R1+0x1158], R33 ;  /* 0x0011582101007387 */ /* 0x0009e80000100800 */
[----:B------:R4:W-:Y:S01]  /*2a480*/  STL [R1+0x117c], R32 ;  /* 0x00117c2001007387 */ /* 0x0009e20000100800 */
[----:B------:R-:W-:-:S03]  /*2a490*/  IADD3.X R16, R16, UR6, RZ, P3, !PT ;  /* 0x0000000610107c10 */ /* 0x000fc60009ffe4ff */
[----:B------:R4:W-:Y:S01]  /*2a4a0*/  STL [R1+0x1150], R25 ;  /* 0x0011501901007387 */ /* 0x0009e20000100800 */
[----:B------:R-:W-:-:S03]  /*2a4b0*/  IADD3 R60, P3, R60, UR7, RZ ;  /* 0x000000073c3c7c10 */ /* 0x000fc6000ff7e0ff */
[----:B------:R4:W-:Y:S04]  /*2a4c0*/  STL [R1+0x1174], R24 ;  /* 0x0011741801007387 */ /* 0x0009e80000100800 */
[----:B------:R4:W-:Y:S01]  /*2a4d0*/  STL [R1+0x1148], R17 ;  /* 0x0011481101007387 */ /* 0x0009e20000100800 */
[----:B------:R-:W-:-:S03]  /*2a4e0*/  IADD3.X R2, R2, UR6, RZ, P2, !PT ;  /* 0x0000000602027c10 */ /* 0x000fc600097fe4ff */
        /* <DEDUP_REMOVED lines=131> */
[----:B--2---:R-:W-:Y:S01]  /*2ad20*/  IADD3.X R57, R57, UR6, RZ, P2, !PT ;  /* 0x0000000639397c10 */ /* 0x004fe200097fe4ff */
        /* <DEDUP_REMOVED lines=90> */
[----:B--2---:R-:W-:Y:S02]  /*2b2d0*/  IADD3 R3, P4, R3, UR7, RZ ;  /* 0x0000000703037c10 */ /* 0x004fe4000ff9e0ff */
[----:B---3--:R-:W-:Y:S02]  /*2b2e0*/  IADD3.X R56, R56, UR6, RZ, P6, !PT ;  /* 0x0000000638387c10 */ /* 0x008fe4000b7fe4ff */
[----:B----4-:R-:W-:Y:S01]  /*2b2f0*/  IADD3 R57, P6, R57, UR7, RZ ;  /* 0x0000000739397c10 */ /* 0x010fe2000ffde0ff */
        /* <DEDUP_REMOVED lines=90> */
[----:B--2---:R-:W-:Y:S02]  /*2b8a0*/  IADD3.X R3, R3, UR6, RZ, P2, !PT ;  /* 0x0000000603037c10 */ /* 0x004fe400097fe4ff */
[----:B---3--:R-:W-:Y:S02]  /*2b8b0*/  IADD3 R56, P2, R56, UR7, RZ ;  /* 0x0000000738387c10 */ /* 0x008fe4000ff5e0ff */
[----:B----4-:R-:W-:Y:S01]  /*2b8c0*/  IADD3.X R57, R57, UR6, RZ, P1, !PT ;  /* 0x0000000639397c10 */ /* 0x010fe20008ffe4ff */
        /* <DEDUP_REMOVED lines=93> */
[----:B------:R-:W-:Y:S01]  /*2bea0*/  STL [R1+0xf48], R61 ;  /* 0x000f483d01007387 */ /* 0x000fe20000100800 */
[----:B------:R-:W-:-:S03]  /*2beb0*/  IADD3.X R58, R58, UR6, RZ, P3, !PT ;  /* 0x000000063a3a7c10 */ /* 0x000fc60009ffe4ff */
[----:B------:R-:W-:Y:S01]  /*2bec0*/  STL [R1+0xf6c], R8 ;  /* 0x000f6c0801007387 */ /* 0x000fe20000100800 */
[----:B------:R-:W-:-:S03]  /*2bed0*/  IADD3 R59, P3, R59, UR7, RZ ;  /* 0x000000073b3b7c10 */ /* 0x000fc6000ff7e0ff */
        /* <DEDUP_REMOVED lines=40> */
[----:B------:R0:W-:Y:S01]  /*2c160*/  STL [R1+0xef0], R41 ;  /* 0x000ef02901007387 */ /* 0x0001e20000100800 */
[----:B------:R-:W-:-:S03]  /*2c170*/  IADD3.X R17, R17, UR6, RZ, P5, !PT ;  /* 0x0000000611117c10 */ /* 0x000fc6000affe4ff */
[----:B------:R-:W-:Y:S04]  /*2c180*/  STL [R1+0xf14], R33 ;  /* 0x000f142101007387 */ /* 0x000fe80000100800 */
[----:B------:R-:W-:Y:S01]  /*2c190*/  STL [R1+0xee8], R32 ;  /* 0x000ee82001007387 */ /* 0x000fe20000100800 */
[----:B------:R-:W-:-:S03]  /*2c1a0*/  IADD3 R16, P5, R16, UR7, RZ ;  /* 0x0000000710107c10 */ /* 0x000fc6000ffbe0ff */
[----:B------:R-:W-:Y:S01]  /*2c1b0*/  STL [R1+0xf0c], R25 ;  /* 0x000f0c1901007387 */ /* 0x000fe20000100800 */
[----:B------:R-:W-:-:S03]  /*2c1c0*/  IADD3.X R60, R60, UR6, RZ, P3, !PT ;  /* 0x000000063c3c7c10 */ /* 0x000fc60009ffe4ff */
[----:B------:R1:W-:Y:S04]  /*2c1d0*/  STL [R1+0xee0], R24 ;  /* 0x000ee01801007387 */ /* 0x0003e80000100800 */
[----:B------:R-:W-:Y:S01]  /*2c1e0*/  STL [R1+0xf04], R17 ;  /* 0x000f041101007387 */ /* 0x000fe20000100800 */
[----:B------:R-:W-:-:S03]  /*2c1f0*/  IADD3 R2, P3, R2, UR7, RZ ;  /* 0x0000000702027c10 */ /* 0x000fc6000ff7e0ff */
[----:B0-----:R-:W2:Y:S04]  /*2c200*/  LDL.LU R41, [R1+0xef4] ;  /* 0x000ef40001297983 */ /* 0x001ea80000300800 */
[----:B------:R0:W-:Y:S04]  /*2c210*/  STL [R1+0xed8], R16 ;  /* 0x000ed81001007387 */ /* 0x0001e80000100800 */
[----:B-1----:R-:W3:Y:S04]  /*2c220*/  LDL.LU R24, [R1+0xec8] ;  /* 0x000ec80001187983 */ /* 0x002ee80000300800 */
[----:B------:R1:W-:Y:S04]  /*2c230*/  STL [R1+0xefc], R60 ;  /* 0x000efc3c01007387 */ /* 0x0003e80000100800 */
[----:B------:R-:W4:Y:S04]  /*2c240*/  LDL.LU R25, [R1+0xeec] ;  /* 0x000eec0001197983 */ /* 0x000f280000300800 */
[----:B------:R1:W-:Y:S04]  /*2c250*/  STL [R1+0xed0], R2 ;  /* 0x000ed00201007387 */ /* 0x0003e80000100800 */
[----:B------:R-:W4:Y:S04]  /*2c260*/  LDL.LU R32, [R1+0xec0] ;  /* 0x000ec00001207983 */ /* 0x000f280000300800 */
[----:B------:R-:W4:Y:S04]  /*2c270*/  LDL.LU R33, [R1+0xee4] ;  /* 0x000ee40001217983 */ /* 0x000f280000300800 */
[----:B0-----:R-:W4:Y:S04]  /*2c280*/  LDL.LU R16, [R1+0xeb8] ;  /* 0x000eb80001107983 */ /* 0x001f280000300800 */
[----:B------:R-:W4:Y:S04]  /*2c290*/  LDL.LU R17, [R1+0xedc] ;  /* 0x000edc0001117983 */ /* 0x000f280000300800 */
[----:B-1----:R-:W4:Y:S04]  /*2c2a0*/  LDL.LU R60, [R1+0x124c] ;  /* 0x00124c00013c7983 */ /* 0x002f280000300800 */
        /* <DEDUP_REMOVED lines=23> */
[----:B--2---:R-:W-:-:S02]  /*2c420*/  IADD3.X R41, R41, UR6, RZ, P2, !PT ;  /* 0x0000000629297c10 */ /* 0x004fc400097fe4ff */
[----:B---3--:R-:W-:-:S03]  /*2c430*/  IADD3 R24, P2, R24, UR7, RZ ;  /* 0x0000000718187c10 */ /* 0x008fc6000ff5e0ff */
[----:B------:R0:W-:Y:S01]  /*2c440*/  STL [R1+0xef4], R41 ;  /* 0x000ef42901007387 */ /* 0x0001e20000100800 */
[----:B----4-:R-:W-:Y:S02]  /*2c450*/  IADD3.X R25, R25, UR6, RZ, P1, !PT ;  /* 0x0000000619197c10 */ /* 0x010fe40008ffe4ff */
[----:B------:R-:W-:Y:S02]  /*2c460*/  IADD3 R32, P1, R32, UR7, RZ ;  /* 0x0000000720207c10 */ /* 0x000fe4000ff3e0ff */
[----:B------:R-:W-:Y:S02]  /*2c470*/  IADD3.X R33, R33, UR6, RZ, P4, !PT ;  /* 0x0000000621217c10 */ /* 0x000fe4000a7fe4ff */
[----:B------:R-:W-:Y:S01]  /*2c480*/  IADD3 R16, P4, R16, UR7, RZ ;  /* 0x0000000710107c10 */ /* 0x000fe2000ff9e0ff */
[----:B0-----:R0:W5:Y:S04]  /*2c490*/  LDL.LU R41, [R1+0x145c] ;  /* 0x00145c0001297983 */ /* 0x0011680000300800 */
[----:B------:R1:W-:Y:S01]  /*2c4a0*/  STL [R1+0xec8], R24 ;  /* 0x000ec81801007387 */ /* 0x0003e20000100800 */
[----:B------:R-:W-:-:S02]  /*2c4b0*/  IADD3.X R17, R17, UR6, RZ, P6, !PT ;  /* 0x0000000611117c10 */ /* 0x000fc4000b7fe4ff */
[----:B------:R-:W-:Y:S01]  /*2c4c0*/  IADD3 R60, P6, R60, UR7, RZ ;  /* 0x000000073c3c7c10 */ /* 0x000fe2000ffde0ff */
[----:B-1----:R0:W5:Y:S04]  /*2c4d0*/  LDL.LU R24, [R1+0x1458] ;  /* 0x0014580001187983 */ /* 0x0021680000300800 */
[----:B------:R1:W-:Y:S01]  /*2c4e0*/  STL [R1+0xeec], R25 ;  /* 0x000eec1901007387 */ /* 0x0003e20000100800 */
[----:B------:R-:W-:-:S03]  /*2c4f0*/  IADD3.X R2, R2, UR6, RZ, P5, !PT ;  /* 0x0000000602027c10 */ /* 0x000fc6000affe4ff */
[----:B-1----:R0:W5:Y:S04]  /*2c500*/  LDL.LU R25, [R1+0x1454] ;  /* 0x0014540001197983 */ /* 0x0021680000300800 */
[----:B------:R1:W-:Y:S04]  /*2c510*/  STL [R1+0xec0], R32 ;  /* 0x000ec02001007387 */ /* 0x0003e80000100800 */
        /* <DEDUP_REMOVED lines=10> */
[----:B-1----:R-:W2:Y:S01]  /*2c5c0*/  LDL.LU R2, [R1+0x143c] ;  /* 0x00143c0001027983 */ /* 0x002ea20000300800 */
[----:B------:R-:W-:-:S02]  /*2c5d0*/  IADD3 R61, P5, R61, UR7, RZ ;  /* 0x000000073d3d7c10 */ /* 0x000fc4000ffbe0ff */
[----:B------:R-:W-:Y:S02]  /*2c5e0*/  IADD3.X R8, R8, UR6, RZ, P3, !PT ;  /* 0x0000000608087c10 */ /* 0x000fe40009ffe4ff */
[----:B------:R-:W-:Y:S02]  /*2c5f0*/  IADD3 R3, P3, R3, UR7, RZ ;  /* 0x0000000703037c10 */ /* 0x000fe4000ff7e0ff */
[----:B------:R-:W-:Y:S02]  /*2c600*/  IADD3.X R56, R56, UR6, RZ, P2, !PT ;  /* 0x0000000638387c10 */ /* 0x000fe400097fe4ff */
[----:B------:R-:W-:Y:S01]  /*2c610*/  IADD3 R57, P2, R57, UR7, RZ ;  /* 0x0000000739397c10 */ /* 0x000fe2000ff5e0ff */
[----:B------:R1:W-:Y:S01]  /*2c620*/  STL [R1+0x1254], R61 ;  /* 0x0012543d01007387 */ /* 0x0003e20000100800 */
        /* <DEDUP_REMOVED lines=26> */
[----:B------:R-:W-:-:S03]  /*2c7d0*/  IADD3.X R11, R11, UR6, RZ, P4, !PT ;  /* 0x000000060b0b7c10 */ /* 0x000fc6000a7fe4ff */
[----:B------:R-:W-:Y:S01]  /*2c7e0*/  STL [R1+0x1264], R18 ;  /* 0x0012641201007387 */ /* 0x000fe20000100800 */
[----:B------:R-:W-:-:S03]  /*2c7f0*/  IADD3.X R54, R54, UR6, RZ, P6, !PT ;  /* 0x0000000636367c10 */ /* 0x000fc6000b7fe4ff */
[----:B------:R-:W-:Y:S04]  /*2c800*/  STL [R1+0xea4], R19 ;  /* 0x000ea41301007387 */ /* 0x000fe80000100800 */
[----:B------:R-:W-:Y:S04]  /*2c810*/  STL [R1+0x1260], R15 ;  /* 0x0012600f01007387 */ /* 0x000fe80000100800 */
[----:B------:R-:W-:Y:S04]  /*2c820*/  STL [R1+0xea0], R10 ;  /* 0x000ea00a01007387 */ /* 0x000fe80000100800 */
[----:B------:R3:W-:Y:S04]  /*2c830*/  STL [R1+0xe9c], R11 ;  /* 0x000e9c0b01007387 */ /* 0x0007e80000100800 */
[----:B------:R-:W-:Y:S01]  /*2c840*/  STL [R1+0xe98], R54 ;  /* 0x000e983601007387 */ /* 0x000fe20000100800 */
[----:B-1----:R-:W1:Y:S01]  /*2c850*/  LDC R61, c[0x0][0x238] ;  /* 0x00008e00ff3d7b82 */ /* 0x002e620000000800 */
[----:B------:R-:W-:-:S02]  /*2c860*/  IADD3.X R55, R55, UR6, RZ, P5, !PT ;  /* 0x0000000637377c10 */ /* 0x000fc4000affe4ff */
[----:B------:R-:W-:Y:S01]  /*2c870*/  IADD3.X R47, R47, UR6, RZ, P3, !PT ;  /* 0x000000062f2f7c10 */ /* 0x000fe20009ffe4ff */
[----:B---3--:R-:W-:Y:S02]  /*2c880*/  IMAD.MOV.U32 R11, RZ, RZ, R4 ;  /* 0x000000ffff0b7224 */ /* 0x008fe400078e0004 */
[----:B------:R-:W-:Y:S02]  /*2c890*/  IMAD.MOV.U32 R4, RZ, RZ, R7 ;  /* 0x000000ffff047224 */ /* 0x000fe400078e0007 */
[----:B------:R-:W-:Y:S02]  /*2c8a0*/  IMAD.MOV.U32 R10, RZ, RZ, R6 ;  /* 0x000000ffff0a7224 */ /* 0x000fe400078e0006 */
[----:B-1----:R-:W-:-:S04]  /*2c8b0*/  IMAD.SHL.U32 R61, R61, 0x20, RZ ;  /* 0x000000203d3d7824 */ /* 0x002fc800078e00ff */
[----:B------:R-:W-:Y:S01]  /*2c8c0*/  IMAD.SHL.U32 R61, R61, 0x2, RZ ;  /* 0x000000023d3d7824 */ /* 0x000fe200078e00ff */
[----:B--2---:R-:W-:-:S05]  /*2c8d0*/  IADD3.X R2, R2, UR6, RZ, P2, !PT ;  /* 0x0000000602027c10 */ /* 0x004fca00097fe4ff */
[----:B------:R1:W-:Y:S02]  /*2c8e0*/  STL [R1+0x1258], R2 ;  /* 0x0012580201007387 */ /* 0x0003e40000100800 */
[----:B-1----:R-:W1:Y:S02]  /*2c8f0*/  S2R R2, SR_TID.X ;  /* 0x0000000000027919 */ /* 0x002e640000002100 */
[----:B------:R0:W-:Y:S04]  /*2c900*/  STL [R1+0x1248], R55 ;  /* 0x0012483701007387 */ /* 0x0001e80000100800 */
[----:B------:R0:W-:Y:S04]  /*2c910*/  STL [R1+0x1250], R47 ;  /* 0x0012502f01007387 */ /* 0x0001e80000100800 */
[----:B------:R0:W-:Y:S04]  /*2c920*/  STL.64 [R1+0x9f0], R4 ;  /* 0x0009f00401007387 */ /* 0x0001e80000100a00 */
[----:B------:R0:W-:Y:S01]  /*2c930*/  STL.64 [R1+0xa70], R10 ;  /* 0x000a700a01007387 */ /* 0x0001e20000100a00 */
[----:B-1----:R-:W-:-:S05]  /*2c940*/  LOP3.LUT R2, R2, 0x1f, RZ, 0xc0, !PT ;  /* 0x0000001f02027812 */ /* 0x002fca00078ec0ff */
[----:B------:R-:W-:Y:S01]  /*2c950*/  IMAD.SHL.U32 R2, R2, 0x2, RZ ;  /* 0x0000000202027824 */ /* 0x000fe200078e00ff */
[----:B0-----:R-:W-:Y:S06]  /*2c960*/  @P0 BRA `(.L_x_1) ;  /* 0xfffffe5c00a80947 */ /* 0x001fec000383ffff */
[----:B-----5:R-:W2:Y:S04]  /*2c970*/  LDL.LU R60, [R1+0x458] ;  /* 0x00045800013c7983 */ /* 0x020ea80000300800 */
[----:B------:R-:W3:Y:S04]  /*2c980*/  LDL.LU R2, [R1+0x150] ;  /* 0x0001500001027983 */ /* 0x000ee80000300800 */
[----:B------:R-:W3:Y:S04]  /*2c990*/  LDL.LU R0, [R1+0x450] ;  /* 0x0004500001007983 */ /* 0x000ee80000300800 */
[----:B------:R-:W4:Y:S04]  /*2c9a0*/  LDL.LU R61, [R1+0x36c] ;  /* 0x00036c00013d7983 */ /* 0x000f280000300800 */
[----:B------:R-:W4:Y:S04]  /*2c9b0*/  LDL.LU R7, [R1+0x88c] ;  /* 0x00088c0001077983 */ /* 0x000f280000300800 */
[----:B------:R-:W4:Y:S04]  /*2c9c0*/  LDL.LU R5, [R1+0x364] ;  /* 0x0003640001057983 */ /* 0x000f280000300800 */
[----:B------:R-:W4:Y:S04]  /*2c9d0*/  LDL.LU R6, [R1+0x884] ;  /* 0x0008840001067983 */ /* 0x000f280000300800 */
[----:B------:R-:W2:Y:S04]  /*2c9e0*/  LDL.LU R4, [R1+0x26c] ;  /* 0x00026c0001047983 */ /* 0x000ea80000300800 */
[----:B------:R-:W2:Y:S04]  /*2c9f0*/  LDL.LU R8, [R1+0x92c] ;  /* 0x00092c0001087983 */ /* 0x000ea80000300800 */
        /* <DEDUP_REMOVED lines=20> */
[----:B------:R0:W-:Y:S04]  /*2cb40*/  STL [R1+0x1538], R30 ;  /* 0x0015381e01007387 */ /* 0x0001e80000100800 */
[----:B0-----:R-:W3:Y:S04]  /*2cb50*/  LDL.LU R30, [R1+0x158] ;  /* 0x00015800011e7983 */ /* 0x001ee80000300800 */
[----:B------:R0:W-:Y:S04]  /*2cb60*/  STL [R1+0x1534], R26 ;  /* 0x0015341a01007387 */ /* 0x0001e80000100800 */
[----:B0-----:R-:W4:Y:S04]  /*2cb70*/  LDL.LU R26, [R1+0x490] ;  /* 0x00049000011a7983 */ /* 0x001f280000300800 */
[----:B------:R0:W-:Y:S04]  /*2cb80*/  STL [R1+0x152c], R22 ;  /* 0x00152c1601007387 */ /* 0x0001e80000100800 */
[----:B0-----:R-:W4:Y:S04]  /*2cb90*/  LDL.LU R22, [R1+0x60] ;  /* 0x0000600001167983 */ /* 0x001f280000300800 */
[----:B------:R0:W-:Y:S04]  /*2cba0*/  STL [R1+0x1528], R51 ;  /* 0x0015283301007387 */ /* 0x0001e80000100800 */
[----:B0-----:R-:W3:Y:S04]  /*2cbb0*/  LDL.LU R51, [R1+0x498] ;  /* 0x0004980001337983 */ /* 0x001ee80000300800 */
        /* <DEDUP_REMOVED lines=49> */
[----:B0-----:R-:W3:Y:S01]  /*2ced0*/  LDL.LU R12, [R1+0x35c] ;  /* 0x00035c00010c7983 */ /* 0x001ee20000300800 */
[----:B--2---:R-:W-:-:S03]  /*2cee0*/  F2FP.BF16.F32.PACK_AB R4, R4, R8 ;  /* 0x000000080404723e */ /* 0x004fc600000010ff */
[----:B------:R3:W-:Y:S02]  /*2cef0*/  STL [R1+0x1480], R9 ;  /* 0x0014800901007387 */ /* 0x0007e40000100800 */
[----:B---3--:R-:W-:Y:S02]  /*2cf00*/  F2FP.BF16.F32.PACK_AB R9, R12, R13 ;  /* 0x0000000d0c09723e */ /* 0x008fe400000010ff */
[----:B----4-:R-:W-:Y:S02]  /*2cf10*/  F2FP.BF16.F32.PACK_AB R13, R16, R17 ;  /* 0x00000011100d723e */ /* 0x010fe400000010ff */
[----:B------:R-:W-:Y:S01]  /*2cf20*/  F2FP.BF16.F32.PACK_AB R12, R20, R21 ;  /* 0x00000015140c723e */ /* 0x000fe200000010ff */
[----:B------:R0:W-:Y:S04]  /*2cf30*/  STL [R1+0x73c], R9 ;  /* 0x00073c0901007387 */ /* 0x0001e80000100800 */
[----:B------:R1:W-:Y:S04]  /*2cf40*/  STL [R1+0x738], R13 ;  /* 0x0007380d01007387 */ /* 0x0003e80000100800 */
[----:B------:R2:W-:Y:S01]  /*2cf50*/  STL [R1+0x734], R12 ;  /* 0x0007340c01007387 */ /* 0x0005e20000100800 */
[----:B0-----:R-:W-:-:S02]  /*2cf60*/  F2FP.BF16.F32.PACK_AB R9, R24, R25 ;  /* 0x000000191809723e */ /* 0x001fc400000010ff */
[----:B-1----:R-:W-:-:S03]  /*2cf70*/  F2FP.BF16.F32.PACK_AB R13, R28, R29 ;  /* 0x0000001d1c0d723e */ /* 0x002fc600000010ff */
[----:B------:R0:W-:Y:S01]  /*2cf80*/  STL [R1+0x730], R9 ;  /* 0x0007300901007387 */ /* 0x0001e20000100800 */
[----:B--2---:R-:W-:-:S03]  /*2cf90*/  F2FP.BF16.F32.PACK_AB R12, R32, R33 ;  /* 0x00000021200c723e */ /* 0x004fc600000010ff */
[----:B------:R1:W-:Y:S04]  /*2cfa0*/  STL [R1+0x65c], R13 ;  /* 0x00065c0d01007387 */ /* 0x0003e80000100800 */
[----:B------:R2:W-:Y:S01]  /*2cfb0*/  STL [R1+0x658], R12 ;  /* 0x0006580c01007387 */ /* 0x0005e20000100800 */
[----:B0-----:R-:W-:Y:S02]  /*2cfc0*/  F2FP.BF16.F32.PACK_AB R9, R36, R37 ;  /* 0x000000252409723e */ /* 0x001fe400000010ff */
        /* <DEDUP_REMOVED lines=15> */
[----:B------:R-:W-:Y:S04]  /*2d0c0*/  STL [R1+0x638], R13 ;  /* 0x0006380d01007387 */ /* 0x000fe80000100800 */
[----:B------:R-:W-:Y:S01]  /*2d0d0*/  STL [R1+0x634], R12 ;  /* 0x0006340c01007387 */ /* 0x000fe20000100800 */
[----:B0-----:R-:W-:Y:S02]  /*2d0e0*/  F2FP.BF16.F32.PACK_AB R9, R2, R0 ;  /* 0x000000000209723e */ /* 0x001fe400000010ff */
[----:B------:R-:W-:Y:S02]  /*2d0f0*/  F2FP.BF16.F32.PACK_AB R2, R61, R7 ;  /* 0x000000073d02723e */ /* 0x000fe400000010ff */
[----:B------:R-:W-:Y:S01]  /*2d100*/  F2FP.BF16.F32.PACK_AB R0, R5, R6 ;  /* 0x000000060500723e */ /* 0x000fe200000010ff */
[----:B------:R-:W-:Y:S04]  /*2d110*/  STL [R1+0x630], R9 ;  /* 0x0006300901007387 */ /* 0x000fe80000100800 */
[----:B------:R0:W-:Y:S04]  /*2d120*/  STL [R1+0x62c], R2 ;  /* 0x00062c0201007387 */ /* 0x0001e80000100800 */
[----:B------:R1:W-:Y:S04]  /*2d130*/  STL [R1+0x628], R0 ;  /* 0x0006280001007387 */ /* 0x0003e80000100800 */
[----:B------:R-:W-:Y:S01]  /*2d140*/  STL [R1+0x624], R4 ;  /* 0x0006240401007387 */ /* 0x000fe20000100800 */
[----:B0-----:R-:W-:-:S02]  /*2d150*/  F2FP.BF16.F32.PACK_AB R2, R3, R56 ;  /* 0x000000380302723e */ /* 0x001fc400000010ff */
[----:B------:R-:W-:Y:S02]  /*2d160*/  F2FP.BF16.F32.PACK_AB R3, R59, R42 ;  /* 0x0000002a3b03723e */ /* 0x000fe400000010ff */
[----:B-1----:R-:W-:Y:S01]  /*2d170*/  F2FP.BF16.F32.PACK_AB R0, R57, R58 ;  /* 0x0000003a3900723e */ /* 0x002fe200000010ff */
        /* <DEDUP_REMOVED lines=14> */
[----:B------:R-:W-:Y:S01]  /*2d260*/  STL [R1+0x600], R3 ;  /* 0x0006000301007387 */ /* 0x000fe20000100800 */
[----:B0-----:R-:W-:-:S03]  /*2d270*/  F2FP.BF16.F32.PACK_AB R2, R11, R54 ;  /* 0x000000360b02723e */ /* 0x001fc600000010ff */
[----:B------:R-:W2:Y:S01]  /*2d280*/  LDL.LU R30, [R1+0x4c8] ;  /* 0x0004c800011e7983 */ /* 0x000ea20000300800 */
[----:B-1----:R-:W-:-:S03]  /*2d290*/  F2FP.BF16.F32.PACK_AB R0, R55, R47 ;  /* 0x0000002f3700723e */ /* 0x002fc600000010ff */
[----:B------:R-:W-:Y:S04]  /*2d2a0*/  STL [R1+0x5fc], R2 ;  /* 0x0005fc0201007387 */ /* 0x000fe80000100800 */
[----:B------:R-:W3:Y:S04]  /*2d2b0*/  LDL.LU R26, [R1+0x160] ;  /* 0x00016000011a7983 */ /* 0x000ee80000300800 */
[----:B------:R-:W-:Y:S04]  /*2d2c0*/  STL [R1+0x5f8], R0 ;  /* 0x0005f80001007387 */ /* 0x000fe80000100800 */
[----:B---3--:R0:W-:Y:S04]  /*2d2d0*/  STL [R1+0x153c], R26 ;  /* 0x00153c1a01007387 */ /* 0x0081e80000100800 */
[----:B0-----:R-:W2:Y:S04]  /*2d2e0*/  LDL.LU R26, [R1+0x168] ;  /* 0x00016800011a7983 */ /* 0x001ea80000300800 */
[----:B------:R-:W3:Y:S04]  /*2d2f0*/  LDL.LU R9, [R1+0x4c0] ;  /* 0x0004c00001097983 */ /* 0x000ee80000300800 */
        /* <DEDUP_REMOVED lines=57> */
[----:B------:R-:W3:Y:S01]  /*2d690*/  LDL.LU R47, [R1+0x680] ;  /* 0x00068000012f7983 */ /* 0x000ee20000300800 */
[----:B--2---:R-:W-:-:S03]  /*2d6a0*/  F2FP.BF16.F32.PACK_AB R30, R26, R30 ;  /* 0x0000001e1a1e723e */ /* 0x004fc600000010ff */
[----:B------:R-:W2:Y:S04]  /*2d6b0*/  LDL.LU R26, [R1+0x153c] ;  /* 0x00153c00011a7983 */ /* 0x000ea80000300800 */
[----:B------:R0:W-:Y:S04]  /*2d6c0*/  STL [R1+0x5f4], R30 ;  /* 0x0005f41e01007387 */ /* 0x0001e80000100800 */
[----:B0-----:R-:W2:Y:S01]  /*2d6d0*/  LDL.LU R30, [R1+0x1538] ;  /* 0x00153800011e7983 */ /* 0x001ea20000300800 */
[----:B----4-:R-:W-:Y:S02]  /*2d6e0*/  F2FP.BF16.F32.PACK_AB R12, R12, R13 ;  /* 0x0000000d0c0c723e */ /* 0x010fe400000010ff */
[----:B---3--:R-:W-:-:S02]  /*2d6f0*/  F2FP.BF16.F32.PACK_AB R13, R20, R21 ;  /* 0x00000015140d723e */ /* 0x008fc400000010ff */
[----:B--2---:R-:W-:Y:S02]  /*2d700*/  F2FP.BF16.F32.PACK_AB R9, R26, R9 ;  /* 0x000000091a09723e */ /* 0x004fe400000010ff */
[----:B------:R-:W2:Y:S04]  /*2d710*/  LDL.LU R26, [R1+0x1534] ;  /* 0x00153400011a7983 */ /* 0x000ea80000300800 */
[----:B------:R0:W-:Y:S04]  /*2d720*/  STL [R1+0x5f0], R9 ;  /* 0x0005f00901007387 */ /* 0x0001e80000100800 */
[----:B------:R1:W-:Y:S01]  /*2d730*/  STL [R1+0x5ec], R12 ;  /* 0x0005ec0c01007387 */ /* 0x0003e20000100800 */
[----:B0-----:R-:W-:-:S02]  /*2d740*/  F2FP.BF16.F32.PACK_AB R9, R16, R17 ;  /* 0x000000111009723e */ /* 0x001fc400000010ff */
[----:B-1----:R-:W-:-:S03]  /*2d750*/  F2FP.BF16.F32.PACK_AB R12, R24, R25 ;  /* 0x00000019180c723e */ /* 0x002fc600000010ff */
[----:B------:R0:W-:Y:S04]  /*2d760*/  STL [R1+0x5e8], R9 ;  /* 0x0005e80901007387 */ /* 0x0001e80000100800 */
[----:B------:R1:W-:Y:S01]  /*2d770*/  STL [R1+0x5e4], R13 ;  /* 0x0005e40d01007387 */ /* 0x0003e20000100800 */
[----:B0-----:R-:W-:-:S03]  /*2d780*/  F2FP.BF16.F32.PACK_AB R9, R28, R29 ;  /* 0x0000001d1c09723e */ /* 0x001fc600000010ff */
[----:B------:R0:W-:Y:S01]  /*2d790*/  STL [R1+0x5e0], R12 ;  /* 0x0005e00c01007387 */ /* 0x0001e20000100800 */
[----:B-1----:R-:W-:-:S03]  /*2d7a0*/  F2FP.BF16.F32.PACK_AB R13, R32, R33 ;  /* 0x00000021200d723e */ /* 0x002fc600000010ff */
[----:B------:R1:W-:Y:S01]  /*2d7b0*/  STL [R1+0x5dc], R9 ;  /* 0x0005dc0901007387 */ /* 0x0003e20000100800 */
[----:B0-----:R-:W-:-:S03]  /*2d7c0*/  F2FP.BF16.F32.PACK_AB R12, R36, R37 ;  /* 0x00000025240c723e */ /* 0x001fc600000010ff */
[----:B------:R0:W-:Y:S01]  /*2d7d0*/  STL [R1+0x5d8], R13 ;  /* 0x0005d80d01007387 */ /* 0x0001e20000100800 */
[----:B-1----:R-:W-:-:S03]  /*2d7e0*/  F2FP.BF16.F32.PACK_AB R9, R40, R41 ;  /* 0x000000292809723e */ /* 0x002fc600000010ff */
[----:B------:R1:W-:Y:S04]  /*2d7f0*/  STL [R1+0x5d4], R12 ;  /* 0x0005d40c01007387 */ /* 0x0003e80000100800 */
[----:B------:R3:W-:Y:S01]  /*2d800*/  STL [R1+0x5d0], R9 ;  /* 0x0005d00901007387 */ /* 0x0007e20000100800 */
[----:B0-----:R-:W-:Y:S02]  /*2d810*/  F2FP.BF16.F32.PACK_AB R13, R44, R45 ;  /* 0x0000002d2c0d723e */ /* 0x001fe400000010ff */
[----:B-1----:R-:W-:-:S03]  /*2d820*/  F2FP.BF16.F32.PACK_AB R12, R52, R53 ;  /* 0x00000035340c723e */ /* 0x002fc600000010ff */
[----:B------:R0:W-:Y:S01]  /*2d830*/  STL [R1+0x5cc], R13 ;  /* 0x0005cc0d01007387 */ /* 0x0001e20000100800 */
[----:B---3--:R-:W-:-:S03]  /*2d840*/  F2FP.BF16.F32.PACK_AB R9, R46, R48 ;  /* 0x000000302e09723e */ /* 0x008fc600000010ff */
[----:B------:R1:W-:Y:S01]  /*2d850*/  STL [R1+0x5c8], R12 ;  /* 0x0005c80c01007387 */ /* 0x0003e20000100800 */
[----:B------:R-:W-:-:S03]  /*2d860*/  F2FP.BF16.F32.PACK_AB R0, R2, R0 ;  /* 0x000000000200723e */ /* 0x000fc600000010ff */
[----:B------:R3:W-:Y:S01]  /*2d870*/  STL [R1+0x5c4], R9 ;  /* 0x0005c40901007387 */ /* 0x0007e20000100800 */
[----:B0-----:R-:W-:Y:S02]  /*2d880*/  F2FP.BF16.F32.PACK_AB R13, R49, R50 ;  /* 0x00000032310d723e */ /* 0x001fe400000010ff */
[----:B-1----:R-:W-:-:S03]  /*2d890*/  F2FP.BF16.F32.PACK_AB R12, R14, R51 ;  /* 0x000000330e0c723e */ /* 0x002fc600000010ff */
[----:B------:R-:W-:Y:S01]  /*2d8a0*/  STL [R1+0x5c0], R13 ;  /* 0x0005c00d01007387 */ /* 0x000fe20000100800 */
[----:B---3--:R-:W-:-:S03]  /*2d8b0*/  F2FP.BF16.F32.PACK_AB R9, R22, R60 ;  /* 0x0000003c1609723e */ /* 0x008fc600000010ff */
[----:B------:R-:W-:Y:S01]  /*2d8c0*/  STL [R1+0x5bc], R12 ;  /* 0x0005bc0c01007387 */ /* 0x000fe20000100800 */
[----:B------:R-:W-:Y:S02]  /*2d8d0*/  F2FP.BF16.F32.PACK_AB R7, R61, R7 ;  /* 0x000000073d07723e */ /* 0x000fe400000010ff */
[----:B------:R-:W-:Y:S01]  /*2d8e0*/  F2FP.BF16.F32.PACK_AB R2, R5, R6 ;  /* 0x000000060502723e */ /* 0x000fe200000010ff */
[----:B------:R-:W-:Y:S01]  /*2d8f0*/  STL [R1+0x5b8], R9 ;  /* 0x0005b80901007387 */ /* 0x000fe20000100800 */
[----:B------:R-:W-:-:S03]  /*2d900*/  F2FP.BF16.F32.PACK_AB R3, R3, R56 ;  /* 0x000000380303723e */ /* 0x000fc600000010ff */
[----:B------:R0:W-:Y:S04]  /*2d910*/  STL [R1+0x5b4], R0 ;  /* 0x0005b40001007387 */ /* 0x0001e80000100800 */
[----:B------:R-:W-:Y:S04]  /*2d920*/  STL [R1+0x5b0], R7 ;  /* 0x0005b00701007387 */ /* 0x000fe80000100800 */
[----:B------:R1:W-:Y:S01]  /*2d930*/  STL [R1+0x59c], R2 ;  /* 0x00059c0201007387 */ /* 0x0003e20000100800 */
[----:B0-----:R-:W-:-:S05]  /*2d940*/  F2FP.BF16.F32.PACK_AB R0, R4, R8 ;  /* 0x000000080400723e */ /* 0x001fca00000010ff */
        /* <DEDUP_REMOVED lines=8> */
[----:B------:R1:W-:Y:S04]  /*2d9d0*/  STL [R1+0x5a8], R3 ;  /* 0x0005a80301007387 */ /* 0x0003e80000100800 */
[----:B------:R-:W-:Y:S01]  /*2d9e0*/  STL [R1+0x5a4], R2 ;  /* 0x0005a40201007387 */ /* 0x000fe20000100800 */
[----:B0-----:R-:W-:Y:S02]  /*2d9f0*/  F2FP.BF16.F32.PACK_AB R0, R35, R31 ;  /* 0x0000001f2300723e */ /* 0x001fe400000010ff */
[----:B-1----:R-:W-:-:S03]  /*2da00*/  F2FP.BF16.F32.PACK_AB R3, R30, R27 ;  /* 0x0000001b1e03723e */ /* 0x002fc600000010ff */
[----:B------:R0:W-:Y:S04]  /*2da10*/  STL [R1+0x5a0], R0 ;  /* 0x0005a00001007387 */ /* 0x0001e80000100800 */
[----:B------:R1:W-:Y:S01]  /*2da20*/  STL [R1+0x4dc], R3 ;  /* 0x0004dc0301007387 */ /* 0x0003e20000100800 */
[----:B0-----:R-:W-:Y:S02]  /*2da30*/  F2FP.BF16.F32.PACK_AB R0, R18, R19 ;  /* 0x000000131200723e */ /* 0x001fe400000010ff */
[----:B-1----:R-:W-:Y:S02]  /*2da40*/  F2FP.BF16.F32.PACK_AB R3, R15, R10 ;  /* 0x0000000a0f03723e */ /* 0x002fe400000010ff */
[----:B--2---:R-:W-:-:S05]  /*2da50*/  F2FP.BF16.F32.PACK_AB R2, R26, R23 ;  /* 0x000000171a02723e */ /* 0x004fca00000010ff */
[----:B------:R0:W-:Y:S04]  /*2da60*/  STL [R1+0x4d8], R2 ;  /* 0x0004d80201007387 */ /* 0x0001e80000100800 */
[----:B------:R1:W-:Y:S01]  /*2da70*/  STL [R1+0x4d4], R0 ;  /* 0x0004d40001007387 */ /* 0x0003e20000100800 */
[----:B0-----:R-:W-:-:S03]  /*2da80*/  F2FP.BF16.F32.PACK_AB R2, R11, R54 ;  /* 0x000000360b02723e */ /* 0x001fc600000010ff */
[----:B------:R-:W-:Y:S04]  /*2da90*/  STL [R1+0x4d0], R3 ;  /* 0x0004d00301007387 */ /* 0x000fe80000100800 */
[----:B------:R-:W2:Y:S04]  /*2daa0*/  LDL.LU R22, [R1+0x4e8] ;  /* 0x0004e80001167983 */ /* 0x000ea80000300800 */
[----:B------:R-:W-:Y:S04]  /*2dab0*/  STL [R1+0x4cc], R2 ;  /* 0x0004cc0201007387 */ /* 0x000fe80000100800 */
[----:B------:R-:W3:Y:S01]  /*2dac0*/  LDL.LU R51, [R1+0x180] ;  /* 0x0001800001337983 */ /* 0x000ee20000300800 */
[----:B-1----:R-:W-:-:S05]  /*2dad0*/  F2FP.BF16.F32.PACK_AB R0, R55, R47 ;  /* 0x0000002f3700723e */ /* 0x002fca00000010ff */
[----:B------:R-:W-:Y:S04]  /*2dae0*/  STL [R1+0x4c8], R0 ;  /* 0x0004c80001007387 */ /* 0x000fe80000100800 */
[----:B---3--:R0:W-:Y:S04]  /*2daf0*/  STL [R1+0x1530], R51 ;  /* 0x0015303301007387 */ /* 0x0081e80000100800 */
[----:B0-----:R-:W2:Y:S04]  /*2db00*/  LDL.LU R51, [R1+0x188] ;  /* 0x0001880001337983 */ /* 0x001ea80000300800 */
        /* <DEDUP_REMOVED lines=59> */
[----:B--2---:R-:W-:-:S03]  /*2dec0*/  F2FP.BF16.F32.PACK_AB R22, R51, R22 ;  /* 0x000000163316723e */ /* 0x004fc600000010ff */
[----:B------:R-:W2:Y:S04]  /*2ded0*/  LDL.LU R51, [R1+0x1530] ;  /* 0x0015300001337983 */ /* 0x000ea80000300800 */
[----:B------:R0:W-:Y:S04]  /*2dee0*/  STL [R1+0x4c4], R22 ;  /* 0x0004c41601007387 */ /* 0x0001e80000100800 */
[----:B0-----:R-:W2:Y:S01]  /*2def0*/  LDL.LU R22, [R1+0x152c] ;  /* 0x00152c0001167983 */ /* 0x001ea20000300800 */
[----:B---3--:R-:W-:Y:S02]  /*2df00*/  F2FP.BF16.F32.PACK_AB R2, R2, R0 ;  /* 0x000000000202723e */ /* 0x008fe400000010ff */
[----:B----4-:R-:W-:-:S02]  /*2df10*/  F2FP.BF16.F32.PACK_AB R0, R61, R7 ;  /* 0x000000073d00723e */ /* 0x010fc400000010ff */
[----:B------:R-:W-:Y:S02]  /*2df20*/  F2FP.BF16.F32.PACK_AB R5, R5, R6 ;  /* 0x000000060505723e */ /* 0x000fe400000010ff */
[----:B--2---:R-:W-:Y:S02]  /*2df30*/  F2FP.BF16.F32.PACK_AB R9, R51, R9 ;  /* 0x000000093309723e */ /* 0x004fe400000010ff */
[----:B------:R-:W2:Y:S04]  /*2df40*/  LDL.LU R51, [R1+0x1528] ;  /* 0x0015280001337983 */ /* 0x000ea80000300800 */
[----:B------:R0:W-:Y:S02]  /*2df50*/  STL [R1+0x4c0], R9 ;  /* 0x0004c00901007387 */ /* 0x0001e40000100800 */
[----:B0-----:R-:W-:-:S02]  /*2df60*/  F2FP.BF16.F32.PACK_AB R9, R12, R13 ;  /* 0x0000000d0c09723e */ /* 0x001fc400000010ff */
[----:B------:R-:W-:Y:S02]  /*2df70*/  F2FP.BF16.F32.PACK_AB R13, R16, R17 ;  /* 0x00000011100d723e */ /* 0x000fe400000010ff */
[----:B------:R-:W-:Y:S01]  /*2df80*/  F2FP.BF16.F32.PACK_AB R12, R20, R21 ;  /* 0x00000015140c723e */ /* 0x000fe200000010ff */
        /* <DEDUP_REMOVED lines=16> */
[----:B------:R3:W-:Y:S01]  /*2e090*/  STL [R1+0x458], R9 ;  /* 0x0004580901007387 */ /* 0x0007e20000100800 */
[----:B0-----:R-:W-:Y:S02]  /*2e0a0*/  F2FP.BF16.F32.PACK_AB R13, R46, R48 ;  /* 0x000000302e0d723e */ /* 0x001fe400000010ff */
[----:B-1----:R-:W-:-:S03]  /*2e0b0*/  F2FP.BF16.F32.PACK_AB R12, R49, R50 ;  /* 0x00000032310c723e */ /* 0x002fc600000010ff */
[----:B------:R-:W-:Y:S01]  /*2e0c0*/  STL [R1+0x454], R13 ;  /* 0x0004540d01007387 */ /* 0x000fe20000100800 */
[----:B---3--:R-:W-:-:S03]  /*2e0d0*/  F2FP.BF16.F32.PACK_AB R9, R14, R60 ;  /* 0x0000003c0e09723e */ /* 0x008fc600000010ff */
[----:B------:R-:W-:Y:S04]  /*2e0e0*/  STL [R1+0x450], R12 ;  /* 0x0004500c01007387 */ /* 0x000fe80000100800 */
[----:B------:R-:W-:Y:S04]  /*2e0f0*/  STL [R1+0x39c], R9 ;  /* 0x00039c0901007387 */ /* 0x000fe80000100800 */
[----:B------:R0:W-:Y:S04]  /*2e100*/  STL [R1+0x398], R2 ;  /* 0x0003980201007387 */ /* 0x0001e80000100800 */
[----:B------:R1:W-:Y:S01]  /*2e110*/  STL [R1+0x394], R0 ;  /* 0x0003940001007387 */ /* 0x0003e20000100800 */
[----:B0-----:R-:W-:-:S03]  /*2e120*/  F2FP.BF16.F32.PACK_AB R2, R4, R8 ;  /* 0x000000080402723e */ /* 0x001fc600000010ff */
[----:B------:R-:W-:Y:S01]  /*2e130*/  STL [R1+0x390], R5 ;  /* 0x0003900501007387 */ /* 0x000fe20000100800 */
[----:B-1----:R-:W-:-:S03]  /*2e140*/  F2FP.BF16.F32.PACK_AB R0, R3, R56 ;  /* 0x000000380300723e */ /* 0x002fc600000010ff */
[----:B------:R0:W-:Y:S01]  /*2e150*/  STL [R1+0x37c], R2 ;  /* 0x00037c0201007387 */ /* 0x0001e20000100800 */
[----:B------:R-:W-:-:S03]  /*2e160*/  F2FP.BF16.F32.PACK_AB R3, R57, R58 ;  /* 0x0000003a3903723e */ /* 0x000fc600000010ff */
        /* <DEDUP_REMOVED lines=18> */
[----:B------:R2:W-:Y:S01]  /*2e290*/  STL [R1+0x364], R0 ;  /* 0x0003640001007387 */ /* 0x0005e20000100800 */
[----:B---3--:R-:W-:-:S03]  /*2e2a0*/  F2FP.BF16.F32.PACK_AB R2, R54, R55 ;  /* 0x000000373602723e */ /* 0x008fc600000010ff */
[----:B------:R-:W-:Y:S04]  /*2e2b0*/  STL [R1+0x360], R3 ;  /* 0x0003600301007387 */ /* 0x000fe80000100800 */
[----:B------:R-:W3:Y:S04]  /*2e2c0*/  LDL.LU R14, [R1+0x1a8] ;  /* 0x0001a800010e7983 */ /* 0x000ee80000300800 */
[----:B------:R0:W-:Y:S04]  /*2e2d0*/  STL [R1+0x35c], R2 ;  /* 0x00035c0201007387 */ /* 0x0001e80000100800 */
[----:B------:R-:W3:Y:S01]  /*2e2e0*/  LDL.LU R50, [R1+0x508] ;  /* 0x0005080001327983 */ /* 0x000ee20000300800 */
[----:B--2---:R-:W-:-:S05]  /*2e2f0*/  F2FP.BF16.F32.PACK_AB R0, R51, R47 ;  /* 0x0000002f3300723e */ /* 0x004fca00000010ff */
[----:B------:R1:W-:Y:S04]  /*2e300*/  STL [R1+0x358], R0 ;  /* 0x0003580001007387 */ /* 0x0003e80000100800 */
        /* <DEDUP_REMOVED lines=55> */
[----:B---3--:R-:W-:-:S03]  /*2e680*/  F2FP.BF16.F32.PACK_AB R50, R14, R50 ;  /* 0x000000320e32723e */ /* 0x008fc600000010ff */
[----:B------:R-:W3:Y:S04]  /*2e690*/  LDL.LU R54, [R1+0x2c0] ;  /* 0x0002c00001367983 */ /* 0x000ee80000300800 */
[----:B------:R-:W3:Y:S04]  /*2e6a0*/  LDL.LU R55, [R1+0x980] ;  /* 0x0009800001377983 */ /* 0x000ee80000300800 */
[----:B------:R-:W3:Y:S04]  /*2e6b0*/  LDL.LU R51, [R1+0x6c8] ;  /* 0x0006c80001337983 */ /* 0x000ee80000300800 */
[----:B------:R-:W3:Y:S04]  /*2e6c0*/  LDL.LU R47, [R1+0x6c0] ;  /* 0x0006c000012f7983 */ /* 0x000ee80000300800 */
[----:B------:R-:W3:Y:S04]  /*2e6d0*/  LDL.LU R14, [R1+0x1524] ;  /* 0x00152400010e7983 */ /* 0x000ee80000300800 */
[----:B------:R0:W-:Y:S04]  /*2e6e0*/  STL [R1+0x354], R50 ;  /* 0x0003543201007387 */ /* 0x0001e80000100800 */
[----:B0-----:R-:W3:Y:S01]  /*2e6f0*/  LDL.LU R50, [R1+0x1520] ;  /* 0x0015200001327983 */ /* 0x001ee20000300800 */
[----:B--2---:R-:W-:-:S03]  /*2e700*/  F2FP.BF16.F32.PACK_AB R9, R49, R9 ;  /* 0x000000093109723e */ /* 0x004fc600000010ff */
[----:B------:R-:W2:Y:S04]  /*2e710*/  LDL.LU R49, [R1+0x151c] ;  /* 0x00151c0001317983 */ /* 0x000ea80000300800 */
[----:B------:R4:W-:Y:S02]  /*2e720*/  STL [R1+0x350], R9 ;  /* 0x0003500901007387 */ /* 0x0009e40000100800 */
[----:B----4-:R-:W-:Y:S02]  /*2e730*/  F2FP.BF16.F32.PACK_AB R9, R12, R13 ;  /* 0x0000000d0c09723e */ /* 0x010fe400000010ff */
[----:B------:R-:W-:-:S03]  /*2e740*/  F2FP.BF16.F32.PACK_AB R13, R16, R17 ;  /* 0x00000011100d723e */ /* 0x000fc600000010ff */
[----:B------:R0:W-:Y:S01]  /*2e750*/  STL [R1+0x29c], R9 ;  /* 0x00029c0901007387 */ /* 0x0001e20000100800 */
[----:B------:R-:W-:-:S03]  /*2e760*/  F2FP.BF16.F32.PACK_AB R12, R20, R21 ;  /* 0x00000015140c723e */ /* 0x000fc600000010ff */
[----:B------:R1:W-:Y:S01]  /*2e770*/  STL [R1+0x298], R13 ;  /* 0x0002980d01007387 */ /* 0x0003e20000100800 */
[----:B0-----:R-:W-:-:S03]  /*2e780*/  F2FP.BF16.F32.PACK_AB R9, R24, R25 ;  /* 0x000000191809723e */ /* 0x001fc600000010ff */
[----:B------:R0:W-:Y:S04]  /*2e790*/  STL [R1+0x294], R12 ;  /* 0x0002940c01007387 */ /* 0x0001e80000100800 */
[----:B------:R4:W-:Y:S01]  /*2e7a0*/  STL [R1+0x290], R9 ;  /* 0x0002900901007387 */ /* 0x0009e20000100800 */
[----:B-1----:R-:W-:Y:S02]  /*2e7b0*/  F2FP.BF16.F32.PACK_AB R13, R28, R29 ;  /* 0x0000001d1c0d723e */ /* 0x002fe400000010ff */
[----:B0-----:R-:W-:-:S03]  /*2e7c0*/  F2FP.BF16.F32.PACK_AB R12, R32, R33 ;  /* 0x00000021200c723e */ /* 0x001fc600000010ff */
[----:B------:R0:W-:Y:S01]  /*2e7d0*/  STL [R1+0x2ac], R13 ;  /* 0x0002ac0d01007387 */ /* 0x0001e20000100800 */
[----:B----4-:R-:W-:-:S03]  /*2e7e0*/  F2FP.BF16.F32.PACK_AB R9, R36, R37 ;  /* 0x000000252409723e */ /* 0x010fc600000010ff */
[----:B------:R1:W-:Y:S04]  /*2e7f0*/  STL [R1+0x2a8], R12 ;  /* 0x0002a80c01007387 */ /* 0x0003e80000100800 */
[----:B------:R4:W-:Y:S01]  /*2e800*/  STL [R1+0x2a4], R9 ;  /* 0x0002a40901007387 */ /* 0x0009e20000100800 */
[----:B0-----:R-:W-:Y:S02]  /*2e810*/  F2FP.BF16.F32.PACK_AB R13, R40, R41 ;  /* 0x00000029280d723e */ /* 0x001fe400000010ff */
[----:B-1----:R-:W-:-:S03]  /*2e820*/  F2FP.BF16.F32.PACK_AB R12, R44, R45 ;  /* 0x0000002d2c0c723e */ /* 0x002fc600000010ff */
[----:B------:R0:W-:Y:S01]  /*2e830*/  STL [R1+0x2a0], R13 ;  /* 0x0002a00d01007387 */ /* 0x0001e20000100800 */
[----:B----4-:R-:W-:-:S03]  /*2e840*/  F2FP.BF16.F32.PACK_AB R9, R52, R53 ;  /* 0x000000353409723e */ /* 0x010fc600000010ff */
[----:B------:R1:W-:Y:S04]  /*2e850*/  STL [R1+0x28c], R12 ;  /* 0x00028c0c01007387 */ /* 0x0003e80000100800 */
[----:B------:R4:W-:Y:S01]  /*2e860*/  STL [R1+0x288], R9 ;  /* 0x0002880901007387 */ /* 0x0009e20000100800 */
[----:B0-----:R-:W-:Y:S02]  /*2e870*/  F2FP.BF16.F32.PACK_AB R13, R46, R48 ;  /* 0x000000302e0d723e */ /* 0x001fe400000010ff */
[----:B-1----:R-:W-:-:S03]  /*2e880*/  F2FP.BF16.F32.PACK_AB R12, R60, R2 ;  /* 0x000000023c0c723e */ /* 0x002fc600000010ff */
[----:B------:R-:W-:Y:S01]  /*2e890*/  STL [R1+0x284], R13 ;  /* 0x0002840d01007387 */ /* 0x000fe20000100800 */
[----:B----4-:R-:W-:-:S03]  /*2e8a0*/  F2FP.BF16.F32.PACK_AB R9, R0, R61 ;  /* 0x0000003d0009723e */ /* 0x010fc600000010ff */
[----:B------:R-:W-:Y:S01]  /*2e8b0*/  STL [R1+0x280], R12 ;  /* 0x0002800c01007387 */ /* 0x000fe20000100800 */
[----:B------:R-:W-:-:S03]  /*2e8c0*/  F2FP.BF16.F32.PACK_AB R2, R7, R5 ;  /* 0x000000050702723e */ /* 0x000fc600000010ff */
[----:B------:R-:W-:Y:S04]  /*2e8d0*/  STL [R1+0x27c], R9 ;  /* 0x00027c0901007387 */ /* 0x000fe80000100800 */
[----:B------:R0:W-:Y:S01]  /*2e8e0*/  STL [R1+0x278], R2 ;  /* 0x0002780201007387 */ /* 0x0001e20000100800 */
[----:B------:R-:W-:Y:S02]  /*2e8f0*/  F2FP.BF16.F32.PACK_AB R0, R6, R4 ;  /* 0x000000040600723e */ /* 0x000fe400000010ff */
[----:B------:R-:W-:-:S03]  /*2e900*/  F2FP.BF16.F32.PACK_AB R3, R8, R3 ;  /* 0x000000030803723e */ /* 0x000fc600000010ff */
[----:B------:R1:W-:Y:S04]  /*2e910*/  STL [R1+0x274], R0 ;  /* 0x0002740001007387 */ /* 0x0003e80000100800 */
[----:B------:R4:W-:Y:S01]  /*2e920*/  STL [R1+0x270], R3 ;  /* 0x0002700301007387 */ /* 0x0009e20000100800 */
[----:B0-----:R-:W-:-:S05]  /*2e930*/  F2FP.BF16.F32.PACK_AB R2, R56, R57 ;  /* 0x000000393802723e */ /* 0x001fca00000010ff */
[----:B------:R0:W-:Y:S01]  /*2e940*/  STL [R1+0x1bc], R2 ;  /* 0x0001bc0201007387 */ /* 0x0001e20000100800 */
[----:B-1----:R-:W-:Y:S02]  /*2e950*/  F2FP.BF16.F32.PACK_AB R0, R58, R59 ;  /* 0x0000003b3a00723e */ /* 0x002fe400000010ff */
[----:B----4-:R-:W-:-:S03]  /*2e960*/  F2FP.BF16.F32.PACK_AB R3, R42, R43 ;  /* 0x0000002b2a03723e */ /* 0x010fc600000010ff */
        /* <DEDUP_REMOVED lines=9> */
[----:B------:R-:W-:Y:S01]  /*2ea00*/  STL [R1+0x264], R2 ;  /* 0x0002640201007387 */ /* 0x000fe20000100800 */
[----:B-1----:R-:W-:Y:S02]  /*2ea10*/  F2FP.BF16.F32.PACK_AB R0, R22, R23 ;  /* 0x000000171600723e */ /* 0x002fe400000010ff */
[----:B----4-:R-:W-:-:S03]  /*2ea20*/  F2FP.BF16.F32.PACK_AB R3, R18, R19 ;  /* 0x000000131203723e */ /* 0x010fc600000010ff */
[----:B------:R0:W-:Y:S04]  /*2ea30*/  STL [R1+0x260], R0 ;  /* 0x0002600001007387 */ /* 0x0001e80000100800 */
[----:B------:R3:W-:Y:S01]  /*2ea40*/  STL [R1+0x1ac], R3 ;  /* 0x0001ac0301007387 */ /* 0x0007e20000100800 */
[----:B0-----:R-:W-:Y:S02]  /*2ea50*/  F2FP.BF16.F32.PACK_AB R0, R10, R11 ;  /* 0x0000000b0a00723e */ /* 0x001fe400000010ff */
[----:B---3--:R-:W-:Y:S02]  /*2ea60*/  F2FP.BF16.F32.PACK_AB R3, R54, R55 ;  /* 0x000000373603723e */ /* 0x008fe400000010ff */
[----:B------:R-:W-:-:S05]  /*2ea70*/  F2FP.BF16.F32.PACK_AB R2, R14, R15 ;  /* 0x0000000f0e02723e */ /* 0x000fca00000010ff */
[----:B------:R0:W-:Y:S04]  /*2ea80*/  STL [R1+0x1a8], R2 ;  /* 0x0001a80201007387 */ /* 0x0001e80000100800 */
[----:B------:R2:W-:Y:S01]  /*2ea90*/  STL [R1+0x1a4], R0 ;  /* 0x0001a40001007387 */ /* 0x0005e20000100800 */
[----:B0-----:R-:W-:-:S03]  /*2eaa0*/  F2FP.BF16.F32.PACK_AB R2, R50, R51 ;  /* 0x000000333202723e */ /* 0x001fc600000010ff */
[----:B------:R-:W-:Y:S04]  /*2eab0*/  STL [R1+0x1a0], R3 ;  /* 0x0001a00301007387 */ /* 0x000fe80000100800 */
[----:B------:R-:W3:Y:S04]  /*2eac0*/  LDL.LU R48, [R1+0x528] ;  /* 0x0005280001307983 */ /* 0x000ee80000300800 */
[----:B------:R-:W-:Y:S04]  /*2ead0*/  STL [R1+0x19c], R2 ;  /* 0x00019c0201007387 */ /* 0x000fe80000100800 */
[----:B------:R-:W4:Y:S01]  /*2eae0*/  LDL.LU R46, [R1+0x1c0] ;  /* 0x0001c000012e7983 */ /* 0x000f220000300800 */
[----:B--2---:R-:W-:-:S05]  /*2eaf0*/  F2FP.BF16.F32.PACK_AB R0, R49, R47 ;  /* 0x0000002f3100723e */ /* 0x004fca00000010ff */
[----:B------:R-:W-:Y:S04]  /*2eb00*/  STL [R1+0x198], R0 ;  /* 0x0001980001007387 */ /* 0x000fe80000100800 */
[----:B----4-:R0:W-:Y:S04]  /*2eb10*/  STL [R1+0x1518], R46 ;  /* 0x0015182e01007387 */ /* 0x0101e80000100800 */
[----:B0-----:R-:W3:Y:S04]  /*2eb20*/  LDL.LU R46, [R1+0x1c8] ;  /* 0x0001c800012e7983 */ /* 0x001ee80000300800 */
[----:B------:R-:W2:Y:S04]  /*2eb30*/  LDL.LU R53, [R1+0x520] ;  /* 0x0005200001357983 */ /* 0x000ea80000300800 */
[----:B------:R-:W4:Y:S04]  /*2eb40*/  LDL.LU R52, [R1+0x3dc] ;  /* 0x0003dc0001347983 */ /* 0x000f280000300800 */
[----:B------:R-:W4:Y:S04]  /*2eb50*/  LDL.LU R45, [R1+0x8fc] ;  /* 0x0008fc00012d7983 */ /* 0x000f280000300800 */
        /* <DEDUP_REMOVED lines=56> */
[----:B---3--:R-:W-:-:S03]  /*2eee0*/  F2FP.BF16.F32.PACK_AB R48, R46, R48 ;  /* 0x000000302e30723e */ /* 0x008fc600000010ff */
[----:B------:R-:W3:Y:S04]  /*2eef0*/  LDL.LU R46, [R1+0x1518] ;  /* 0x00151800012e7983 */ /* 0x000ee80000300800 */
[----:B------:R0:W-:Y:S04]  /*2ef00*/  STL [R1+0x194], R48 ;  /* 0x0001943001007387 */ /* 0x0001e80000100800 */
[----:B0-----:R-:W3:Y:S01]  /*2ef10*/  LDL.LU R48, [R1+0x1514] ;  /* 0x0015140001307983 */ /* 0x001ee20000300800 */
[----:B----4-:R-:W-:Y:S02]  /*2ef20*/  F2FP.BF16.F32.PACK_AB R45, R52, R45 ;  /* 0x0000002d342d723e */ /* 0x010fe400000010ff */
[----:B--2---:R-:W-:-:S02]  /*2ef30*/  F2FP.BF16.F32.PACK_AB R9, R9, R12 ;  /* 0x0000000c0909723e */ /* 0x004fc400000010ff */
[----:B------:R-:W-:Y:S02]  /*2ef40*/  F2FP.BF16.F32.PACK_AB R12, R13, R16 ;  /* 0x000000100d0c723e */ /* 0x000fe400000010ff */
[----:B------:R-:W-:Y:S02]  /*2ef50*/  F2FP.BF16.F32.PACK_AB R13, R21, R24 ;  /* 0x00000018150d723e */ /* 0x000fe400000010ff */
[----:B---3--:R-:W-:Y:S02]  /*2ef60*/  F2FP.BF16.F32.PACK_AB R53, R46, R53 ;  /* 0x000000352e35723e */ /* 0x008fe400000010ff */
[----:B------:R-:W2:Y:S04]  /*2ef70*/  LDL.LU R46, [R1+0x1510] ;  /* 0x00151000012e7983 */ /* 0x000ea80000300800 */
[----:B------:R0:W-:Y:S04]  /*2ef80*/  STL [R1+0x190], R53 ;  /* 0x0001903501007387 */ /* 0x0001e80000100800 */
[----:B0-----:R-:W3:Y:S04]  /*2ef90*/  LDL.LU R53, [R1+0x150c] ;  /* 0x00150c0001357983 */ /* 0x001ee80000300800 */
[----:B------:R-:W4:Y:S04]  /*2efa0*/  LDL.LU R52, [R1+0x1508] ;  /* 0x0015080001347983 */ /* 0x000f280000300800 */
[----:B------:R0:W-:Y:S04]  /*2efb0*/  STL [R1+0x17c], R45 ;  /* 0x00017c2d01007387 */ /* 0x0001e80000100800 */
[----:B0-----:R-:W4:Y:S04]  /*2efc0*/  LDL.LU R45, [R1+0x1504] ;  /* 0x00150400012d7983 */ /* 0x001f280000300800 */
        /* <DEDUP_REMOVED lines=10> */
[----:B------:R-:W-:Y:S02]  /*2f070*/  F2FP.BF16.F32.PACK_AB R2, R60, R2 ;  /* 0x000000023c02723e */ /* 0x000fe400000010ff */
[----:B0-----:R-:W-:Y:S01]  /*2f080*/  F2FP.BF16.F32.PACK_AB R12, R37, R40 ;  /* 0x00000028250c723e */ /* 0x001fe200000010ff */
[----:B------:R-:W-:Y:S01]  /*2f090*/  STL [R1+0x180], R13 ;  /* 0x0001800d01007387 */ /* 0x000fe20000100800 */
[----:B-1----:R-:W-:-:S03]  /*2f0a0*/  F2FP.BF16.F32.PACK_AB R9, R41, R44 ;  /* 0x0000002c2909723e */ /* 0x002fc600000010ff */
[----:B------:R-:W-:Y:S01]  /*2f0b0*/  STL [R1+0x16c], R12 ;  /* 0x00016c0c01007387 */ /* 0x000fe20000100800 */
[----:B------:R-:W-:Y:S02]  /*2f0c0*/  F2FP.BF16.F32.PACK_AB R0, R0, R61 ;  /* 0x0000003d0000723e */ /* 0x000fe400000010ff */
[----:B------:R-:W-:Y:S01]  /*2f0d0*/  F2FP.BF16.F32.PACK_AB R5, R7, R5 ;  /* 0x000000050705723e */ /* 0x000fe200000010ff */
        /* <DEDUP_REMOVED lines=98> */
[----:B------:R0:W-:Y:S04]  /*2f700*/  STL [R1+0xc4], R41 ;  /* 0x0000c42901007387 */ /* 0x0001e80000100800 */
[----:B0-----:R-:W3:Y:S01]  /*2f710*/  LDL.LU R41, [R1+0x14fc] ;  /* 0x0014fc0001297983 */ /* 0x001ee20000300800 */
[----:B--2---:R-:W-:-:S03]  /*2f720*/  F2FP.BF16.F32.PACK_AB R46, R40, R46 ;  /* 0x0000002e282e723e */ /* 0x004fc600000010ff */
[----:B------:R-:W2:Y:S04]  /*2f730*/  LDL.LU R40, [R1+0x14f8] ;  /* 0x0014f80001287983 */ /* 0x000ea80000300800 */
[----:B------:R0:W-:Y:S01]  /*2f740*/  STL [R1+0xc0], R46 ;  /* 0x0000c02e01007387 */ /* 0x0001e20000100800 */
[----:B----4-:R-:W-:-:S03]  /*2f750*/  F2FP.BF16.F32.PACK_AB R36, R37, R36 ;  /* 0x000000242524723e */ /* 0x010fc600000010ff */
[----:B0-----:R-:W4:Y:S01]  /*2f760*/  LDL.LU R46, [R1+0x708] ;  /* 0x00070800012e7983 */ /* 0x001f220000300800 */
[----:B------:R-:W-:-:S03]  /*2f770*/  F2FP.BF16.F32.PACK_AB R32, R33, R32 ;  /* 0x000000202120723e */ /* 0x000fc600000010ff */
[----:B------:R-:W2:Y:S04]  /*2f780*/  LDL.LU R37, [R1+0x14f4] ;  /* 0x0014f40001257983 */ /* 0x000ea80000300800 */
[----:B------:R0:W-:Y:S01]  /*2f790*/  STL [R1+0xac], R36 ;  /* 0x0000ac2401007387 */ /* 0x0001e20000100800 */
[----:B------:R-:W-:-:S03]  /*2f7a0*/  F2FP.BF16.F32.PACK_AB R28, R29, R28 ;  /* 0x0000001c1d1c723e */ /* 0x000fc600000010ff */
[----:B0-----:R-:W2:Y:S01]  /*2f7b0*/  LDL.LU R36, [R1+0x14f0] ;  /* 0x0014f00001247983 */ /* 0x001ea20000300800 */
[----:B------:R-:W-:-:S03]  /*2f7c0*/  F2FP.BF16.F32.PACK_AB R47, R25, R47 ;  /* 0x0000002f192f723e */ /* 0x000fc600000010ff */
[----:B------:R-:W2:Y:S04]  /*2f7d0*/  LDL.LU R33, [R1+0x14ec] ;  /* 0x0014ec0001217983 */ /* 0x000ea80000300800 */
[----:B------:R0:W-:Y:S01]  /*2f7e0*/  STL [R1+0xa8], R32 ;  /* 0x0000a82001007387 */ /* 0x0001e20000100800 */
[----:B------:R-:W-:-:S03]  /*2f7f0*/  F2FP.BF16.F32.PACK_AB R9, R24, R9 ;  /* 0x000000091809723e */ /* 0x000fc600000010ff */
[----:B0-----:R-:W2:Y:S04]  /*2f800*/  LDL.LU R32, [R1+0x14e8] ;  /* 0x0014e80001207983 */ /* 0x001ea80000300800 */
[----:B------:R-:W2:Y:S04]  /*2f810*/  LDL.LU R29, [R1+0x14e4] ;  /* 0x0014e400011d7983 */ /* 0x000ea80000300800 */
[----:B------:R0:W-:Y:S01]  /*2f820*/  STL [R1+0xa4], R28 ;  /* 0x0000a41c01007387 */ /* 0x0001e20000100800 */
[----:B------:R-:W-:Y:S02]  /*2f830*/  F2FP.BF16.F32.PACK_AB R13, R12, R13 ;  /* 0x0000000d0c0d723e */ /* 0x000fe400000010ff */
[----:B------:R-:W-:Y:S01]  /*2f840*/  F2FP.BF16.F32.PACK_AB R12, R16, R17 ;  /* 0x00000011100c723e */ /* 0x000fe200000010ff */
[----:B0-----:R-:W2:Y:S04]  /*2f850*/  LDL.LU R28, [R1+0x14e0] ;  /* 0x0014e000011c7983 */ /* 0x001ea80000300800 */
[----:B------:R-:W2:Y:S04]  /*2f860*/  LDL.LU R25, [R1+0x14dc] ;  /* 0x0014dc0001197983 */ /* 0x000ea80000300800 */
[----:B------:R0:W-:Y:S01]  /*2f870*/  STL [R1+0xa0], R47 ;  /* 0x0000a02f01007387 */ /* 0x0001e20000100800 */
[----:B------:R-:W-:-:S02]  /*2f880*/  F2FP.BF16.F32.PACK_AB R2, R60, R2 ;  /* 0x000000023c02723e */ /* 0x000fc400000010ff */
[----:B------:R-:W-:Y:S01]  /*2f890*/  F2FP.BF16.F32.PACK_AB R0, R0, R61 ;  /* 0x0000003d0000723e */ /* 0x000fe200000010ff */
[----:B0-----:R-:W2:Y:S04]  /*2f8a0*/  LDL.LU R47, [R1+0x700] ;  /* 0x00070000012f7983 */ /* 0x001ea80000300800 */
[----:B------:R-:W2:Y:S04]  /*2f8b0*/  LDL.LU R24, [R1+0x14d8] ;  /* 0x0014d80001187983 */ /* 0x000ea80000300800 */
[----:B------:R0:W-:Y:S01]  /*2f8c0*/  STL [R1+0xbc], R9 ;  /* 0x0000bc0901007387 */ /* 0x0001e20000100800 */
[----:B------:R-:W-:-:S03]  /*2f8d0*/  F2FP.BF16.F32.PACK_AB R5, R7, R5 ;  /* 0x000000050705723e */ /* 0x000fc600000010ff */
[----:B------:R-:W-:Y:S01]  /*2f8e0*/  STL [R1+0xb8], R13 ;  /* 0x0000b80d01007387 */ /* 0x000fe20000100800 */
[----:B0-----:R-:W-:-:S03]  /*2f8f0*/  F2FP.BF16.F32.PACK_AB R9, R20, R21 ;  /* 0x000000151409723e */ /* 0x001fc600000010ff */
        /* <DEDUP_REMOVED lines=22> */
[----:B------:R-:W-:-:S03]  /*2fa60*/  F2FP.BF16.F32.PACK_AB R2, R22, R23 ;  /* 0x000000171602723e */ /* 0x000fc600000010ff */
[----:B------:R1:W-:Y:S04]  /*2fa70*/  STL [R1+0x30], R3 ;  /* 0x0000300301007387 */ /* 0x0003e80000100800 */
[----:B------:R1:W-:Y:S01]  /*2fa80*/  STL [R1+0x4c], R2 ;  /* 0x00004c0201007387 */ /* 0x0003e20000100800 */
[----:B0-----:R-:W-:Y:S02]  /*2fa90*/  F2FP.BF16.F32.PACK_AB R0, R18, R19 ;  /* 0x000000131200723e */ /* 0x001fe400000010ff */
[----:B-1----:R-:W-:-:S03]  /*2faa0*/  F2FP.BF16.F32.PACK_AB R3, R14, R15 ;  /* 0x0000000f0e03723e */ /* 0x002fc600000010ff */
[----:B------:R0:W-:Y:S04]  /*2fab0*/  STL [R1+0x48], R0 ;  /* 0x0000480001007387 */ /* 0x0001e80000100800 */
[----:B------:R1:W-:Y:S01]  /*2fac0*/  STL [R1+0x44], R3 ;  /* 0x0000440301007387 */ /* 0x0003e20000100800 */
[----:B------:R-:W-:Y:S02]  /*2fad0*/  F2FP.BF16.F32.PACK_AB R2, R10, R11 ;  /* 0x0000000b0a02723e */ /* 0x000fe400000010ff */
[----:B0-----:R-:W-:-:S03]  /*2fae0*/  F2FP.BF16.F32.PACK_AB R0, R53, R54 ;  /* 0x000000363500723e */ /* 0x001fc600000010ff */
[----:B------:R0:W-:Y:S01]  /*2faf0*/  STL [R1+0x40], R2 ;  /* 0x0000400201007387 */ /* 0x0001e20000100800 */
[----:B-1----:R-:W-:-:S03]  /*2fb00*/  F2FP.BF16.F32.PACK_AB R3, R52, R55 ;  /* 0x000000373403723e */ /* 0x002fc600000010ff */
[----:B------:R3:W-:Y:S04]  /*2fb10*/  STL [R1+0x5c], R0 ;  /* 0x00005c0001007387 */ /* 0x0007e80000100800 */
[----:B------:R-:W-:Y:S01]  /*2fb20*/  STL [R1+0x58], R3 ;  /* 0x0000580301007387 */ /* 0x000fe20000100800 */
[----:B0-----:R-:W-:-:S03]  /*2fb30*/  F2FP.BF16.F32.PACK_AB R2, R48, R49 ;  /* 0x000000313002723e */ /* 0x001fc600000010ff */
[----:B------:R-:W2:Y:S04]  /*2fb40*/  LDL.LU R14, [R1+0x218] ;  /* 0x00021800010e7983 */ /* 0x000ea80000300800 */
[----:B------:R0:W-:Y:S04]  /*2fb50*/  STL [R1+0x54], R2 ;  /* 0x0000540201007387 */ /* 0x0001e80000100800 */
[----:B------:R-:W2:Y:S01]  /*2fb60*/  LDL.LU R15, [R1+0x568] ;  /* 0x00056800010f7983 */ /* 0x000ea20000300800 */
[----:B---3--:R-:W-:-:S05]  /*2fb70*/  F2FP.BF16.F32.PACK_AB R0, R50, R51 ;  /* 0x000000333200723e */ /* 0x008fca00000010ff */
[----:B------:R1:W-:Y:S04]  /*2fb80*/  STL [R1+0x50], R0 ;  /* 0x0000500001007387 */ /* 0x0003e80000100800 */
[----:B------:R-:W3:Y:S04]  /*2fb90*/  LDL.LU R10, [R1+0x210] ;  /* 0x00021000010a7983 */ /* 0x000ee80000300800 */
[----:B------:R-:W3:Y:S01]  /*2fba0*/  LDL.LU R11, [R1+0x560] ;  /* 0x00056000010b7983 */ /* 0x000ee20000300800 */
[----:B----4-:R-:W-:-:S05]  /*2fbb0*/  F2FP.BF16.F32.PACK_AB R59, R45, R46 ;  /* 0x0000002e2d3b723e */ /* 0x010fca00000010ff */
[----:B------:R-:W-:Y:S04]  /*2fbc0*/  STL [R1+0x143c], R59 ;  /* 0x00143c3b01007387 */ /* 0x000fe80000100800 */
        /* <DEDUP_REMOVED lines=25> */
[----:B------:R-:W-:Y:S01]  /*2fd60*/  STL [R1+0x1440], R58 ;  /* 0x0014403a01007387 */ /* 0x000fe20000100800 */
[----:B------:R-:W-:-:S05]  /*2fd70*/  F2FP.BF16.F32.PACK_AB R57, R14, R15 ;  /* 0x0000000f0e39723e */ /* 0x000fca00000010ff */
[----:B------:R-:W-:Y:S04]  /*2fd80*/  STL [R1+0x1444], R57 ;  /* 0x0014443901007387 */ /* 0x000fe80000100800 */
[----:B------:R-:W2:Y:S04]  /*2fd90*/  LDL.LU R14, [R1+0x128] ;  /* 0x00012800010e7983 */ /* 0x000ea80000300800 */
[----:B------:R-:W2:Y:S01]  /*2fda0*/  LDL.LU R15, [R1+0x718] ;  /* 0x00071800010f7983 */ /* 0x000ea20000300800 */
[----:B---3--:R-:W-:-:S03]  /*2fdb0*/  F2FP.BF16.F32.PACK_AB R56, R10, R11 ;  /* 0x0000000b0a38723e */ /* 0x008fc600000010ff */
[----:B------:R-:W3:Y:S04]  /*2fdc0*/  LDL.LU R10, [R1+0x120] ;  /* 0x00012000010a7983 */ /* 0x000ee80000300800 */
[----:B------:R-:W3:Y:S04]  /*2fdd0*/  LDL.LU R11, [R1+0x710] ;  /* 0x00071000010b7983 */ /* 0x000ee80000300800 */
[----:B------:R-:W-:Y:S01]  /*2fde0*/  STL [R1+0x1448], R56 ;  /* 0x0014483801007387 */ /* 0x000fe20000100800 */
[----:B----4-:R-:W-:Y:S02]  /*2fdf0*/  F2FP.BF16.F32.PACK_AB R55, R38, R55 ;  /* 0x000000372637723e */ /* 0x010fe400000010ff */
[----:B------:R-:W-:-:S03]  /*2fe00*/  F2FP.BF16.F32.PACK_AB R54, R39, R54 ;  /* 0x000000362736723e */ /* 0x000fc600000010ff */
[----:B------:R-:W-:Y:S01]  /*2fe10*/  STL [R1+0x144c], R55 ;  /* 0x00144c3701007387 */ /* 0x000fe20000100800 */
        /* <DEDUP_REMOVED lines=12> */
[----:B--2---:R-:W-:-:S03]  /*2fee0*/  F2FP.BF16.F32.PACK_AB R47, R22, R47 ;  /* 0x0000002f162f723e */ /* 0x004fc600000010ff */
[----:B------:R-:W-:Y:S01]  /*2fef0*/  STL [R1+0x1468], R48 ;  /* 0x0014683001007387 */ /* 0x000fe20000100800 */
[----:B------:R-:W-:-:S03]  /*2ff00*/  F2FP.BF16.F32.PACK_AB R46, R23, R46 ;  /* 0x0000002e172e723e */ /* 0x000fc600000010ff */
[----:B------:R-:W-:Y:S01]  /*2ff10*/  STL [R1+0x146c], R47 ;  /* 0x00146c2f01007387 */ /* 0x000fe20000100800 */
[----:B------:R-:W-:-:S03]  /*2ff20*/  F2FP.BF16.F32.PACK_AB R45, R18, R45 ;  /* 0x0000002d122d723e */ /* 0x000fc600000010ff */
[----:B------:R-:W-:Y:S04]  /*2ff30*/  STL [R1+0x1470], R46 ;  /* 0x0014702e01007387 */ /* 0x000fe80000100800 */
[----:B------:R-:W-:Y:S04]  /*2ff40*/  STL [R1+0x1474], R45 ;  /* 0x0014742d01007387 */ /* 0x000fe80000100800 */
[----:B------:R-:W2:Y:S04]  /*2ff50*/  LDL.LU R60, [R1+0x228] ;  /* 0x00022800013c7983 */ /* 0x000ea80000300800 */
[----:B0-----:R-:W4:Y:S04]  /*2ff60*/  LDL.LU R2, [R1+0x220] ;  /* 0x0002200001027983 */ /* 0x001f280000300800 */
[----:B-1----:R-:W4:Y:S04]  /*2ff70*/  LDL.LU R0, [R1+0x42c] ;  /* 0x00042c0001007983 */ /* 0x002f280000300800 */
[----:B------:R-:W4:Y:S01]  /*2ff80*/  LDL.LU R39, [R1+0xa1c] ;  /* 0x000a1c0001277983 */ /* 0x000f220000300800 */
[----:B------:R-:W-:-:S03]  /*2ff90*/  F2FP.BF16.F32.PACK_AB R44, R19, R44 ;  /* 0x0000002c132c723e */ /* 0x000fc600000010ff */
        /* <DEDUP_REMOVED lines=8> */
[----:B------:R-:W-:Y:S01]  /*30020*/  STL [R1+0x1478], R44 ;  /* 0x0014782c01007387 */ /* 0x000fe20000100800 */
[----:B------:R-:W-:-:S05]  /*30030*/  F2FP.BF16.F32.PACK_AB R43, R14, R15 ;  /* 0x0000000f0e2b723e */ /* 0x000fca00000010ff */
        /* <DEDUP_REMOVED lines=16> */
[----:B------:R-:W-:Y:S01]  /*30140*/  STL [R1+0x1484], R42 ;  /* 0x0014842a01007387 */ /* 0x000fe20000100800 */
[----:B--2---:R-:W-:Y:S02]  /*30150*/  F2FP.BF16.F32.PACK_AB R41, R60, R41 ;  /* 0x000000293c29723e */ /* 0x004fe400000010ff */
[----:B----4-:R-:W-:-:S03]  /*30160*/  F2FP.BF16.F32.PACK_AB R40, R2, R40 ;  /* 0x000000280228723e */ /* 0x010fc600000010ff */
        /* <DEDUP_REMOVED lines=12> */
[----:B------:R-:W-:Y:S04]  /*30230*/  STL [R1+0x14a0], R35 ;  /* 0x0014a02301007387 */ /* 0x000fe80000100800 */
[----:B------:R-:W-:Y:S01]  /*30240*/  STL [R1+0x14a4], R34 ;  /* 0x0014a42201007387 */ /* 0x000fe20000100800 */
[----:B------:R-:W-:Y:S02]  /*30250*/  F2FP.BF16.F32.PACK_AB R33, R8, R33 ;  /* 0x000000210821723e */ /* 0x000fe400000010ff */
        /* <DEDUP_REMOVED lines=10> */
[----:B------:R0:W-:Y:S04]  /*30300*/  STL [R1+0x14d4], R28 ;  /* 0x0014d41c01007387 */ /* 0x0001e80000100800 */
[----:B0-----:R-:W2:Y:S04]  /*30310*/  LDL.LU R28, [R1+0x43c] ;  /* 0x00043c00011c7983 */ /* 0x001ea80000300800 */
[----:B------:R-:W2:Y:S04]  /*30320*/  LDL.LU R23, [R1+0xa3c] ;  /* 0x000a3c0001177983 */ /* 0x000ea80000300800 */
[----:B------:R-:W4:Y:S04]  /*30330*/  LDL.LU R21, [R1+0x434] ;  /* 0x0004340001157983 */ /* 0x000f280000300800 */
[----:B------:R-:W4:Y:S01]  /*30340*/  LDL.LU R22, [R1+0xa34] ;  /* 0x000a340001167983 */ /* 0x000f220000300800 */
[----:B------:R-:W-:-:S03]  /*30350*/  F2FP.BF16.F32.PACK_AB R27, R18, R19 ;  /* 0x00000013121b723e */ /* 0x000fc600000010ff */
[----:B------:R-:W4:Y:S04]  /*30360*/  LDL.LU R20, [R1+0x33c] ;  /* 0x00033c0001147983 */ /* 0x000f280000300800 */
[----:B------:R-:W4:Y:S04]  /*30370*/  LDL.LU R29, [R1+0x334] ;  /* 0x00033400011d7983 */ /* 0x000f280000300800 */
[----:B------:R-:W4:Y:S04]  /*30380*/  LDL.LU R30, [R1+0x14c] ;  /* 0x00014c00011e7983 */ /* 0x000f280000300800 */
[----:B------:R-:W4:Y:S04]  /*30390*/  LDL.LU R19, [R1+0x4ac] ;  /* 0x0004ac0001137983 */ /* 0x000f280000300800 */
        /* <DEDUP_REMOVED lines=18> */
[----:B------:R-:W3:Y:S01]  /*304c0*/  LDL.LU R40, [R1+0x240] ;  /* 0x0002400001287983 */ /* 0x000ee20000300800 */
[----:B------:R-:W-:-:S03]  /*304d0*/  F2FP.BF16.F32.PACK_AB R25, R10, R25 ;  /* 0x000000190a19723e */ /* 0x000fc600000010ff */
        /* <DEDUP_REMOVED lines=33> */
[----:B------:R1:W5:Y:S01]  /*306f0*/  LDL.LU R28, [R1+0x14d4] ;  /* 0x0014d400011c7983 */ /* 0x0003620000300800 */
[----:B----4-:R-:W-:-:S03]  /*30700*/  F2FP.BF16.F32.PACK_AB R22, R21, R22 ;  /* 0x000000161516723e */ /* 0x010fc600000010ff */
[----:B------:R-:W2:Y:S02]  /*30710*/  LDL.LU R21, [R1+0x14d0] ;  /* 0x0014d00001157983 */ /* 0x000ea40000300800 */
[----:B--2---:R-:W-:Y:S02]  /*30720*/  F2FP.BF16.F32.PACK_AB R21, R20, R21 ;  /* 0x000000151415723e */ /* 0x004fe400000010ff */
[----:B------:R-:W2:Y:S01]  /*30730*/  LDL.LU R20, [R1+0x14cc] ;  /* 0x0014cc0001147983 */ /* 0x000ea20000300800 */
[----:B------:R-:W-:Y:S02]  /*30740*/  F2FP.BF16.F32.PACK_AB R19, R30, R19 ;  /* 0x000000131e13723e */ /* 0x000fe400000010ff */
[----:B------:R-:W-:Y:S02]  /*30750*/  F2FP.BF16.F32.PACK_AB R18, R17, R18 ;  /* 0x000000121112723e */ /* 0x000fe400000010ff */
[----:B--2---:R-:W-:Y:S02]  /*30760*/  F2FP.BF16.F32.PACK_AB R20, R29, R20 ;  /* 0x000000141d14723e */ /* 0x004fe400000010ff */
[----:B------:R1:W5:Y:S04]  /*30770*/  LDL.LU R29, [R1+0x14c8] ;  /* 0x0014c800011d7983 */ /* 0x0003680000300800 */
[----:B------:R1:W5:Y:S04]  /*30780*/  LDL.LU R30, [R1+0x14c4] ;  /* 0x0014c400011e7983 */ /* 0x0003680000300800 */
[----:B------:R-:W2:Y:S02]  /*30790*/  LDL.LU R17, [R1+0x14c0] ;  /* 0x0014c00001117983 */ /* 0x000ea40000300800 */
[----:B--2---:R-:W-:-:S02]  /*307a0*/  F2FP.BF16.F32.PACK_AB R17, R16, R17 ;  /* 0x000000111011723e */ /* 0x004fc400000010ff */
[----:B------:R-:W2:Y:S01]  /*307b0*/  LDL.LU R16, [R1+0x14bc] ;  /* 0x0014bc0001107983 */ /* 0x000ea20000300800 */
[----:B------:R-:W-:Y:S02]  /*307c0*/  F2FP.BF16.F32.PACK_AB R15, R32, R15 ;  /* 0x0000000f200f723e */ /* 0x000fe400000010ff */
[----:B------:R-:W-:Y:S02]  /*307d0*/  F2FP.BF16.F32.PACK_AB R14, R13, R14 ;  /* 0x0000000e0d0e723e */ /* 0x000fe400000010ff */
[----:B--2---:R-:W-:Y:S02]  /*307e0*/  F2FP.BF16.F32.PACK_AB R16, R31, R16 ;  /* 0x000000101f10723e */ /* 0x004fe400000010ff */
[----:B------:R1:W5:Y:S04]  /*307f0*/  LDL.LU R31, [R1+0x14b8] ;  /* 0x0014b800011f7983 */ /* 0x0003680000300800 */
[----:B------:R1:W5:Y:S04]  /*30800*/  LDL.LU R32, [R1+0x14b4] ;  /* 0x0014b40001207983 */ /* 0x0003680000300800 */
[----:B------:R-:W2:Y:S01]  /*30810*/  LDL.LU R13, [R1+0x14b0] ;  /* 0x0014b000010d7983 */ /* 0x000ea20000300800 */
[----:B------:R-:W-:-:S02]  /*30820*/  F2FP.BF16.F32.PACK_AB R35, R34, R35 ;  /* 0x000000232223723e */ /* 0x000fc400000010ff */
[----:B--2---:R-:W-:Y:S02]  /*30830*/  F2FP.BF16.F32.PACK_AB R13, R12, R13 ;  /* 0x0000000d0c0d723e */ /* 0x004fe400000010ff */
[----:B------:R-:W2:Y:S01]  /*30840*/  LDL.LU R12, [R1+0x14ac] ;  /* 0x0014ac00010c7983 */ /* 0x000ea20000300800 */
[----:B------:R-:W-:Y:S02]  /*30850*/  F2FP.BF16.F32.PACK_AB R37, R36, R37 ;  /* 0x000000252425723e */ /* 0x000fe400000010ff */
[----:B---3--:R-:W-:Y:S02]  /*30860*/  F2FP.BF16.F32.PACK_AB R39, R38, R39 ;  /* 0x000000272627723e */ /* 0x008fe400000010ff */
[----:B------:R-:W-:Y:S02]  /*30870*/  F2FP.BF16.F32.PACK_AB R41, R40, R41 ;  /* 0x000000292829723e */ /* 0x000fe400000010ff */
[----:B------:R-:W-:Y:S02]  /*30880*/  F2FP.BF16.F32.PACK_AB R11, R42, R11 ;  /* 0x0000000b2a0b723e */ /* 0x000fe400000010ff */
[----:B------:R-:W-:-:S02]  /*30890*/  F2FP.BF16.F32.PACK_AB R10, R9, R10 ;  /* 0x0000000a090a723e */ /* 0x000fc400000010ff */
[----:B--2---:R-:W-:Y:S02]  /*308a0*/  F2FP.BF16.F32.PACK_AB R12, R33, R12 ;  /* 0x0000000c210c723e */ /* 0x004fe400000010ff */
[----:B------:R1:W5:Y:S04]  /*308b0*/  LDL.LU R33, [R1+0x14a8] ;  /* 0x0014a80001217983 */ /* 0x0003680000300800 */
[----:B------:R1:W5:Y:S04]  /*308c0*/  LDL.LU R34, [R1+0x14a4] ;  /* 0x0014a40001227983 */ /* 0x0003680000300800 */
[----:B------:R0:W-:Y:S04]  /*308d0*/  STL [R1+0x2c], R35 ;  /* 0x00002c2301007387 */ /* 0x0001e80000100800 */
[----:B0-----:R1:W5:Y:S04]  /*308e0*/  LDL.LU R35, [R1+0x14a0] ;  /* 0x0014a00001237983 */ /* 0x0013680000300800 */
        /* <DEDUP_REMOVED lines=10> */
[----:B------:R-:W2:Y:S01]  /*30990*/  LDL.LU R9, [R1+0x1480] ;  /* 0x0014800001097983 */ /* 0x000ea20000300800 */
[----:B------:R-:W-:-:S02]  /*309a0*/  F2FP.BF16.F32.PACK_AB R8, R44, R8 ;  /* 0x000000082c08723e */ /* 0x000fc400000010ff */
[----:B------:R-:W-:Y:S02]  /*309b0*/  F2FP.BF16.F32.PACK_AB R7, R45, R7 ;  /* 0x000000072d07723e */ /* 0x000fe400000010ff */
[----:B------:R-:W-:Y:S02]  /*309c0*/  F2FP.BF16.F32.PACK_AB R6, R46, R6 ;  /* 0x000000062e06723e */ /* 0x000fe400000010ff */
[----:B------:R-:W-:Y:S02]  /*309d0*/  F2FP.BF16.F32.PACK_AB R50, R49, R50 ;  /* 0x000000323132723e */ /* 0x000fe400000010ff */
[----:B------:R-:W-:Y:S02]  /*309e0*/  F2FP.BF16.F32.PACK_AB R5, R47, R5 ;  /* 0x000000052f05723e */ /* 0x000fe400000010ff */
[----:B------:R-:W-:Y:S02]  /*309f0*/  F2FP.BF16.F32.PACK_AB R4, R48, R4 ;  /* 0x000000043004723e */ /* 0x000fe400000010ff */
[----:B------:R-:W-:-:S02]  /*30a00*/  F2FP.BF16.F32.PACK_AB R52, R51, R52 ;  /* 0x000000343334723e */ /* 0x000fc400000010ff */
[----:B------:R-:W-:Y:S02]  /*30a10*/  F2FP.BF16.F32.PACK_AB R54, R53, R54 ;  /* 0x000000363536723e */ /* 0x000fe400000010ff */
[----:B------:R-:W-:Y:S02]  /*30a20*/  F2FP.BF16.F32.PACK_AB R56, R55, R56 ;  /* 0x000000383738723e */ /* 0x000fe400000010ff */
[----:B------:R-:W-:Y:S02]  /*30a30*/  F2FP.BF16.F32.PACK_AB R58, R57, R58 ;  /* 0x0000003a393a723e */ /* 0x000fe400000010ff */
[----:B------:R-:W-:Y:S02]  /*30a40*/  F2FP.BF16.F32.PACK_AB R60, R59, R60 ;  /* 0x0000003c3b3c723e */ /* 0x000fe400000010ff */
[----:B------:R-:W-:Y:S02]  /*30a50*/  F2FP.BF16.F32.PACK_AB R2, R2, R0 ;  /* 0x000000000202723e */ /* 0x000fe400000010ff */
[----:B------:R-:W-:-:S02]  /*30a60*/  F2FP.BF16.F32.PACK_AB R0, R61, R3 ;  /* 0x000000033d00723e */ /* 0x000fc400000010ff */
[----:B--2---:R-:W-:Y:S02]  /*30a70*/  F2FP.BF16.F32.PACK_AB R9, R43, R9 ;  /* 0x000000092b09723e */ /* 0x004fe400000010ff */
[----:B------:R1:W5:Y:S04]  /*30a80*/  LDL.LU R43, [R1+0x147c] ;  /* 0x00147c00012b7983 */ /* 0x0003680000300800 */
[----:B------:R1:W5:Y:S04]  /*30a90*/  LDL.LU R44, [R1+0x1478] ;  /* 0x00147800012c7983 */ /* 0x0003680000300800 */
[----:B------:R1:W5:Y:S04]  /*30aa0*/  LDL.LU R45, [R1+0x1474] ;  /* 0x00147400012d7983 */ /* 0x0003680000300800 */
[----:B------:R1:W5:Y:S04]  /*30ab0*/  LDL.LU R46, [R1+0x1470] ;  /* 0x00147000012e7983 */ /* 0x0003680000300800 */
[----:B------:R1:W5:Y:S04]  /*30ac0*/  LDL.LU R47, [R1+0x146c] ;  /* 0x00146c00012f7983 */ /* 0x0003680000300800 */
        /* <DEDUP_REMOVED lines=11> */
[----:B------:R0:W-:Y:S04]  /*30b80*/  STL [R1], R56 ;  /* 0x0000003801007387 */ /* 0x0001e80000100800 */
[----:B0-----:R1:W5:Y:S04]  /*30b90*/  LDL.LU R56, [R1+0x1448] ;  /* 0x0014480001387983 */ /* 0x0013680000300800 */
[----:B------:R1:W5:Y:S04]  /*30ba0*/  LDL.LU R57, [R1+0x1444] ;  /* 0x0014440001397983 */ /* 0x0003680000300800 */
[----:B------:R0:W-:Y:S04]  /*30bb0*/  STL [R1+0x1c], R58 ;  /* 0x00001c3a01007387 */ /* 0x0001e80000100800 */
[----:B0-----:R1:W5:Y:S04]  /*30bc0*/  LDL.LU R58, [R1+0x1440] ;  /* 0x00144000013a7983 */ /* 0x0013680000300800 */
[----:B------:R1:W5:Y:S04]  /*30bd0*/  LDL.LU R59, [R1+0x143c] ;  /* 0x00143c00013b7983 */ /* 0x0003680000300800 */
[----:B------:R1:W-:Y:S04]  /*30be0*/  STL [R1+0x18], R60 ;  /* 0x0000183c01007387 */ /* 0x0003e80000100800 */
[----:B------:R1:W-:Y:S04]  /*30bf0*/  STL [R1+0x10], R0 ;  /* 0x0000100001007387 */ /* 0x0003e80000100800 */
[----:B------:R1:W-:Y:S02]  /*30c00*/  STL [R1+0x14], R2 ;  /* 0x0000140201007387 */ /* 0x0003e40000100800 */
.L_x_0:
[----:B-1----:R-:W2:Y:S01]  /*30c10*/  LDL.LU R60, [R1+0x4] ;  /* 0x00000400013c7983 */ /* 0x002ea20000300800 */
[----:B------:R-:W1:Y:S01]  /*30c20*/  S2R R0, SR_TID.X ;  /* 0x0000000000007919 */ /* 0x000e620000002100 */
[----:B------:R-:W3:Y:S01]  /*30c30*/  S2UR UR5, SR_CgaCtaId ;  /* 0x00000000000579c3 */ /* 0x000ee20000008800 */
[----:B------:R-:W-:Y:S01]  /*30c40*/  UMOV UR4, 0x400 ;  /* 0x0000040000047882 */ /* 0x000fe20000000000 */
[----:B------:R-:W-:Y:S01]  /*30c50*/  ULDC.64 UR6, c[0x0][0x228] ;  /* 0x00008a0000067ab9 */ /* 0x000fe20000000a00 */
[----:B-----5:R-:W4:Y:S01]  /*30c60*/  LDL.LU R3, [R1+0x8] ;  /* 0x0000080001037983 */ /* 0x020f220000300800 */
[----:B------:R-:W-:Y:S01]  /*30c70*/  ULDC.64 UR24, c[0x0][0x228] ;  /* 0x00008a0000187ab9 */ /* 0x000fe20000000a00 */
[----:B------:R-:W-:Y:S01]  /*30c80*/  ULDC UR20, c[0x0][0x248] ;  /* 0x0000920000147ab9 */ /* 0x000fe20000000800 */
[----:B------:R-:W-:Y:S01]  /*30c90*/  ULDC.64 UR22, c[0x0][0x228] ;  /* 0x00008a0000167ab9 */ /* 0x000fe20000000a00 */
[----:B------:R-:W4:Y:S01]  /*30ca0*/  LDL.LU R2, [R1+0xc] ;  /* 0x00000c0001027983 */ /* 0x000f220000300800 */
[----:B------:R-:W-:Y:S01]  /*30cb0*/  ULDC.64 UR10, c[0x0][0x228] ;  /* 0x00008a00000a7ab9 */ /* 0x000fe20000000a00 */
[----:B------:R-:W-:Y:S01]  /*30cc0*/  ULDC.64 UR18, c[0x0][0x228] ;  /* 0x00008a0000127ab9 */ /* 0x000fe20000000a00 */
[----:B------:R-:W-:Y:S01]  /*30cd0*/  ULDC.64 UR16, c[0x0][0x228] ;  /* 0x00008a0000107ab9 */ /* 0x000fe20000000a00 */
[----:B------:R-:W-:Y:S01]  /*30ce0*/  STL.64 [R1+0x1470], R54 ;  /* 0x0014703601007387 */ /* 0x000fe20000100a00 */
[----:B------:R-:W-:Y:S01]  /*30cf0*/  ULDC.64 UR14, c[0x0][0x228] ;  /* 0x00008a00000e7ab9 */ /* 0x000fe20000000a00 */
[----:B------:R-:W-:-:S02]  /*30d00*/  ULDC.64 UR12, c[0x0][0x228] ;  /* 0x00008a00000c7ab9 */ /* 0x000fc40000000a00 */
[----:B------:R0:W-:Y:S04]  /*30d10*/  STL.64 [R1+0x1468], R52 ;  /* 0x0014683401007387 */ /* 0x0001e80000100a00 */
[----:B0-----:R-:W4:Y:S04]  /*30d20*/  LDL.LU R52, [R1+0x10] ;  /* 0x0000100001347983 */ /* 0x001f280000300800 */
[----:B------:R-:W4:Y:S04]  /*30d30*/  LDL.LU R53, [R1+0x14] ;  /* 0x0000140001357983 */ /* 0x000f280000300800 */
[----:B------:R-:W4:Y:S04]  /*30d40*/  LDL.LU R54, [R1+0x18] ;  /* 0x0000180001367983 */ /* 0x000f280000300800 */
[----:B------:R-:W4:Y:S04]  /*30d50*/  LDL.LU R55, [R1+0x1c] ;  /* 0x00001c0001377983 */ /* 0x000f280000300800 */
[----:B------:R-:W-:Y:S04]  /*30d60*/  STL.64 [R1+0x1460], R58 ;  /* 0x0014603a01007387 */ /* 0x000fe80000100a00 */
[----:B------:R0:W-:Y:S04]  /*30d70*/  STL.64 [R1+0x1458], R56 ;  /* 0x0014583801007387 */ /* 0x0001e80000100a00 */
[----:B0-----:R-:W4:Y:S01]  /*30d80*/  LDL.LU R56, [R1] ;  /* 0x0000000001387983 */ /* 0x001f220000300800 */
[----:B---3--:R-:W-:Y:S01]  /*30d90*/  ULEA UR4, UR5, UR4, 0x18 ;  /* 0x0000000405047291 */ /* 0x008fe2000f8ec03f */
[----:B-1----:R-:W-:-:S05]  /*30da0*/  LOP3.LUT R0, R0, 0x1f, RZ, 0xc0, !PT ;  /* 0x0000001f00007812 */ /* 0x002fca00078ec0ff */
[----:B------:R-:W-:Y:S01]  /*30db0*/  LEA R0, R0, UR4, 0x4 ;  /* 0x0000000400007c11 */ /* 0x000fe2000f8e20ff */
[----:B------:R-:W-:Y:S06]  /*30dc0*/  BAR.SYNC.DEFER_BLOCKING 0x0 ;  /* 0x0000000000007b1d */ /* 0x000fec0000010000 */
[----:B------:R-:W-:Y:S01]  /*30dd0*/  ULDC.64 UR4, c[0x0][0x220] ;  /* 0x0000880000047ab9 */ /* 0x000fe20000000a00 */
[----:B--2---:R-:W-:Y:S02]  /*30de0*/  IMAD.MOV.U32 R57, RZ, RZ, R60 ;  /* 0x000000ffff397224 */ /* 0x004fe400078e003c */
[----:B----4-:R-:W-:-:S02]  /*30df0*/  IMAD.MOV.U32 R58, RZ, RZ, R3 ;  /* 0x000000ffff3a7224 */ /* 0x010fc400078e0003 */
[----:B------:R-:W-:Y:S01]  /*30e00*/  IMAD.MOV.U32 R59, RZ, RZ, R2 ;  /* 0x000000ffff3b7224 */ /* 0x000fe200078e0002 */
[----:B------:R-:W-:Y:S01]  /*30e10*/  STSM.16.M88.4 [R0], R52 ;  /* 0x0000003400007844 */ /* 0x000fe20000000200 */
[----:B------:R-:W-:-:S03]  /*30e20*/  NOP ;  /* 0x0000000000007918 */ /* 0x000fc60000000000 */
[----:B------:R-:W0:Y:S01]  /*30e30*/  LDS.128 R52, [R0] ;  /* 0x0000000000347984 */ /* 0x000e220000000c00 */
[----:B------:R-:W-:-:S03]  /*30e40*/  NOP ;  /* 0x0000000000007918 */ /* 0x000fc60000000000 */
[----:B------:R-:W-:Y:S01]  /*30e50*/  STSM.16.M88.4 [R0], R56 ;  /* 0x0000003800007844 */ /* 0x000fe20000000200 */
[----:B------:R-:W-:-:S03]  /*30e60*/  NOP ;  /* 0x0000000000007918 */ /* 0x000fc60000000000 */
[----:B------:R-:W1:Y:S01]  /*30e70*/  LDS.128 R56, [R0] ;  /* 0x0000000000387984 */ /* 0x000e620000000c00 */
[----:B------:R-:W-:-:S03]  /*30e80*/  NOP ;  /* 0x0000000000007918 */ /* 0x000fc60000000000 */
[----:B------:R-:W-:Y:S01]  /*30e90*/  STSM.16.M88.4 [R0], R4 ;  /* 0x0000000400007844 */ /* 0x000fe20000000200 */
[----:B------:R-:W-:-:S03]  /*30ea0*/  NOP ;  /* 0x0000000000007918 */ /* 0x000fc60000000000 */
[----:B------:R-:W2:Y:S01]  /*30eb0*/  LDS.128 R4, [R0] ;  /* 0x0000000000047984 */ /* 0x000ea20000000c00 */
[----:B------:R-:W-:-:S03]  /*30ec0*/  NOP ;  /* 0x0000000000007918 */ /* 0x000fc60000000000 */
[----:B0-----:R-:W-:Y:S04]  /*30ed0*/  STL.64 [R1+0x60], R52 ;  /* 0x0000603401007387 */ /* 0x001fe80000100a00 */
[----:B------:R0:W-:Y:S04]  /*30ee0*/  STL.64 [R1+0x68], R54 ;  /* 0x0000683601007387 */ /* 0x0001e80000100a00 */
[----:B------:R-:W-:Y:S04]  /*30ef0*/  STSM.16.M88.4 [R0], R8 ;  /* 0x0000000800007844 */ /* 0x000fe80000000200 */
[----:B0-----:R-:W3:Y:S04]  /*30f00*/  LDL.LU.64 R54, [R1+0x1470] ;  /* 0x0014700001367983 */ /* 0x001ee80000300a00 */
[----:B------:R-:W3:Y:S01]  /*30f10*/  LDL.LU.64 R52, [R1+0x1468] ;  /* 0x0014680001347983 */ /* 0x000ee20000300a00 */
[----:B------:R-:W-:-:S03]  /*30f20*/  NOP ;  /* 0x0000000000007918 */ /* 0x000fc60000000000 */
[----:B-1----:R-:W-:Y:S04]  /*30f30*/  STL.64 [R1+0x10], R56 ;  /* 0x0000103801007387 */ /* 0x002fe80000100a00 */
[----:B------:R0:W-:Y:S04]  /*30f40*/  STL.64 [R1+0x18], R58 ;  /* 0x0000183a01007387 */ /* 0x0001e80000100a00 */
[----:B0-----:R-:W4:Y:S04]  /*30f50*/  LDL.LU.64 R58, [R1+0x1460] ;  /* 0x00146000013a7983 */ /* 0x001f280000300a00 */
[----:B------:R-:W4:Y:S04]  /*30f60*/  LDL.LU.64 R56, [R1+0x1458] ;  /* 0x0014580001387983 */ /* 0x000f280000300a00 */
[----:B--2---:R-:W-:Y:S04]  /*30f70*/  STL.64 [R1], R4 ;  /* 0x0000000401007387 */ /* 0x004fe80000100a00 */
[----:B------:R-:W-:Y:S04]  /*30f80*/  STL.64 [R1+0x8], R6 ;  /* 0x0000080601007387 */ /* 0x000fe80000100a00 */
[----:B------:R-:W2:Y:S04]  /*30f90*/  LDL.LU R8, [R1+0x20] ;  /* 0x0000200001087983 */ /* 0x000ea80000300800 */
[----:B------:R-:W2:Y:S04]  /*30fa0*/  LDL.LU R9, [R1+0x24] ;  /* 0x0000240001097983 */ /* 0x000ea80000300800 */
[----:B------:R-:W2:Y:S04]  /*30fb0*/  LDL.LU R10, [R1+0x28] ;  /* 0x00002800010a7983 */ /* 0x000ea80000300800 */
[----:B------:R-:W2:Y:S04]  /*30fc0*/  LDL.LU R11, [R1+0x2c] ;  /* 0x00002c00010b7983 */ /* 0x000ea80000300800 */
[----:B------:R-:W0:Y:S01]  /*30fd0*/  LDS.128 R4, [R0] ;  /* 0x0000000000047984 */ /* 0x000e220000000c00 */
[----:B------:R-:W-:-:S03]  /*30fe0*/  NOP ;  /* 0x0000000000007918 */ /* 0x000fc60000000000 */
[----:B0-----:R-:W-:Y:S04]  /*30ff0*/  STL [R1+0x1444], R7 ;  /* 0x0014440701007387 */ /* 0x001fe80000100800 */
[----:B------:R-:W-:Y:S04]  /*31000*/  STL [R1+0x1450], R6 ;  /* 0x0014500601007387 */ /* 0x000fe80000100800 */
[----:B------:R-:W-:Y:S04]  /*31010*/  STL.64 [R1+0x1448], R4 ;  /* 0x0014480401007387 */ /* 0x000fe80000100a00 */
[----:B--2---:R-:W-:Y:S01]  /*31020*/  STSM.16.M88.4 [R0], R8 ;  /* 0x0000000800007844 */ /* 0x004fe20000000200 */
[----:B------:R-:W-:-:S03]  /*31030*/  NOP ;  /* 0x0000000000007918 */ /* 0x000fc60000000000 */
[----:B------:R-:W0:Y:S01]  /*31040*/  LDS.128 R4, [R0] ;  /* 0x0000000000047984 */ /* 0x000e220000000c00 */
[----:B------:R-:W-:-:S03]  /*31050*/  NOP ;  /* 0x0000000000007918 */ /* 0x000fc60000000000 */
[----:B------:R-:W-:Y:S04]  /*31060*/  STSM.16.M88.4 [R0], R12 ;  /* 0x0000000c00007844 */ /* 0x000fe80000000200 */
[----:B0-----:R-:W-:Y:S04]  /*31070*/  STL.64 [R1+0x70], R4 ;  /* 0x0000700401007387 */ /* 0x001fe80000100a00 */
[----:B------:R-:W-:Y:S01]  /*31080*/  STL.64 [R1+0x78], R6 ;  /* 0x0000780601007387 */ /* 0x000fe20000100a00 */
        /* <DEDUP_REMOVED lines=27> */
[----:B------:R-:W-:Y:S01]  /*31240*/  STSM.16.M88.4 [R0], R32 ;  /* 0x0000002000007844 */ /* 0x000fe20000000200 */
[----:B------:R-:W-:-:S03]  /*31250*/  NOP ;  /* 0x0000000000007918 */ /* 0x000fc60000000000 */
[----:B0-----:R-:W-:Y:S04]  /*31260*/  STL.64 [R1+0x140], R4 ;  /* 0x0001400401007387 */ /* 0x001fe80000100a00 */
[----:B------:R-:W-:Y:S04]  /*31270*/  STL.64 [R1+0x148], R6 ;  /* 0x0001480601007387 */ /* 0x000fe80000100a00 */
        /* <DEDUP_REMOVED lines=20> */
[----:B------:R1:W-:Y:S02]  /*313c0*/  STSM.16.M88.4 [R0], R48 ;  /* 0x0000003000007844 */ /* 0x0003e40000000200 */
[----:B-1----:R-:W1:Y:S02]  /*313d0*/  LDC R50, c[0x0][0x244] ;  /* 0x00009100ff327b82 */ /* 0x002e640000000800 */
[----:B0-----:R-:W-:Y:S04]  /*313e0*/  STL.64 [R1+0x1f0], R4 ;  /* 0x0001f00401007387 */ /* 0x001fe80000100a00 */
[----:B------:R-:W-:Y:S01]  /*313f0*/  STL.64 [R1+0x1f8], R6 ;  /* 0x0001f80601007387 */ /* 0x000fe20000100a00 */
[----:B------:R-:W-:-:S03]  /*31400*/  NOP ;  /* 0x0000000000007918 */ /* 0x000fc60000000000 */
[----:B------:R-:W0:Y:S01]  /*31410*/  LDS.128 R4, [R0] ;  /* 0x0000000000047984 */ /* 0x000e220000000c00 */
[----:B------:R-:W-:-:S03]  /*31420*/  NOP ;  /* 0x0000000000007918 */ /* 0x000fc60000000000 */
[----:B------:R-:W2:Y:S04]  /*31430*/  LDL.LU R28, [R1+0x50] ;  /* 0x00005000011c7983 */ /* 0x000ea80000300800 */
[----:B---3--:R-:W-:Y:S01]  /*31440*/  STSM.16.M88.4 [R0], R52 ;  /* 0x0000003400007844 */ /* 0x008fe20000000200 */
[----:B------:R-:W-:-:S03]  /*31450*/  NOP ;  /* 0x0000000000007918 */ /* 0x000fc60000000000 */
[----:B------:R-:W3:Y:S01]  /*31460*/  LDS.128 R8, [R0] ;  /* 0x0000000000087984 */ /* 0x000ee20000000c00 */
[----:B------:R-:W-:-:S03]  /*31470*/  NOP ;  /* 0x0000000000007918 */ /* 0x000fc60000000000 */
[----:B0-----:R0:W-:Y:S04]  /*31480*/  STL.64 [R1+0x200], R4 ;  /* 0x0002000401007387 */ /* 0x0011e80000100a00 */
[----:B------:R4:W-:Y:S04]  /*31490*/  STL.64 [R1+0x208], R6 ;  /* 0x0002080601007387 */ /* 0x0009e80000100a00 */
        /* <DEDUP_REMOVED lines=11> */
[----:B0-----:R-:W2:Y:S04]  /*31550*/  LDL.LU R4, [R1+0x80] ;  /* 0x0000800001047983 */ /* 0x001ea80000300800 */
[----:B---3--:R-:W-:Y:S04]  /*31560*/  STL.64 [R1+0x1d0], R8 ;  /* 0x0001d00801007387 */ /* 0x008fe80000100a00 */
[----:B------:R-:W-:Y:S04]  /*31570*/  STL.64 [R1+0x1d8], R10 ;  /* 0x0001d80a01007387 */ /* 0x000fe80000100a00 */
[----:B------:R-:W3:Y:S04]  /*31580*/  LDL.LU R5, [R1+0x84] ;  /* 0x0000840001057983 */ /* 0x000ee80000300800 */
[----:B----4-:R-:W3:Y:S04]  /*31590*/  LDL.LU R6, [R1+0x88] ;  /* 0x0000880001067983 */ /* 0x010ee80000300800 */
[----:B------:R-:W3:Y:S04]  /*315a0*/  LDL.LU R7, [R1+0x8c] ;  /* 0x00008c0001077983 */ /* 0x000ee80000300800 */
[----:B------:R-:W-:Y:S01]  /*315b0*/  STSM.16.M88.4 [R0], R56 ;  /* 0x0000003800007844 */ /* 0x000fe20000000200 */
[----:B------:R-:W-:-:S03]  /*315c0*/  NOP ;  /* 0x0000000000007918 */ /* 0x000fc60000000000 */
[----:B------:R-:W0:Y:S01]  /*315d0*/  LDS.128 R8, [R0] ;  /* 0x0000000000087984 */ /* 0x000e220000000c00 */
[----:B------:R-:W-:-:S03]  /*315e0*/  NOP ;  /* 0x0000000000007918 */ /* 0x000fc60000000000 */
[----:B------:R-:W4:Y:S04]  /*315f0*/  LDL.LU R16, [R1+0x90] ;  /* 0x0000900001107983 */ /* 0x000f280000300800 */
[----:B0-----:R0:W-:Y:S04]  /*31600*/  STL.64 [R1+0x210], R8 ;  /* 0x0002100801007387 */ /* 0x0011e80000100a00 */
        /* <DEDUP_REMOVED lines=12> */
[----:B--2---:R-:W-:Y:S01]  /*316d0*/  STSM.16.M88.4 [R0], R28 ;  /* 0x0000001c00007844 */ /* 0x004fe20000000200 */
        /* <DEDUP_REMOVED lines=12> */
[----:B------:R-:W-:Y:S04]  /*317a0*/  STL.64 [R1+0x58], R30 ;  /* 0x0000581e01007387 */ /* 0x000fe80000100a00 */
[----:B---3--:R0:W-:Y:S01]  /*317b0*/  STSM.16.M88.4 [R0], R4 ;  /* 0x0000000400007844 */ /* 0x0081e20000000200 */
[----:B------:R-:W-:-:S03]  /*317c0*/  NOP ;  /* 0x0000000000007918 */ /* 0x000fc60000000000 */
[----:B-1----:R-:W-:Y:S04]  /*317d0*/  STL.64 [R1+0x40], R24 ;  /* 0x0000401801007387 */ /* 0x002fe80000100a00 */
[----:B------:R-:W-:Y:S04]  /*317e0*/  STL.64 [R1+0x48], R26 ;  /* 0x0000481a01007387 */ /* 0x000fe80000100a00 */
[----:B------:R-:W1:Y:S01]  /*317f0*/  LDS.128 R20, [R0] ;  /* 0x0000000000147984 */ /* 0x000e620000000c00 */
[----:B------:R-:W-:-:S03]  /*31800*/  NOP ;  /* 0x0000000000007918 */ /* 0x000fc60000000000 */
[----:B--2---:R-:W-:Y:S04]  /*31810*/  STL [R1+0x1440], R59 ;  /* 0x0014403b01007387 */ /* 0x004fe80000100800 */
[----:B0-----:R-:W2:Y:S04]  /*31820*/  LDL.LU R4, [R1+0xc0] ;  /* 0x0000c00001047983 */ /* 0x001ea80000300800 */
[----:B------:R-:W2:Y:S04]  /*31830*/  LDL.LU R5, [R1+0xc4] ;  /* 0x0000c40001057983 */ /* 0x000ea80000300800 */
[----:B------:R-:W2:Y:S04]  /*31840*/  LDL.LU R6, [R1+0xc8] ;  /* 0x0000c80001067983 */ /* 0x000ea80000300800 */
[----:B------:R-:W2:Y:S04]  /*31850*/  LDL.LU R7, [R1+0xcc] ;  /* 0x0000cc0001077983 */ /* 0x000ea80000300800 */
[----:B-1----:R-:W-:Y:S04]  /*31860*/  STL.64 [R1+0x80], R20 ;  /* 0x0000801401007387 */ /* 0x002fe80000100a00 */
[----:B------:R-:W-:Y:S04]  /*31870*/  STL.64 [R1+0x88], R22 ;  /* 0x0000881601007387 */ /* 0x000fe80000100a00 */
[----:B----4-:R-:W-:Y:S01]  /*31880*/  STSM.16.M88.4 [R0], R16 ;  /* 0x0000001000007844 */ /* 0x010fe20000000200 */
[----:B------:R-:W-:-:S03]  /*31890*/  NOP ;  /* 0x0000000000007918 */ /* 0x000fc60000000000 */
[----:B------:R-:W0:Y:S01]  /*318a0*/  LDS.128 R16, [R0] ;  /* 0x0000000000107984 */ /* 0x000e220000000c00 */
[----:B------:R-:W-:-:S03]  /*318b0*/  NOP ;  /* 0x0000000000007918 */ /* 0x000fc60000000000 */
[----:B------:R-:W-:Y:S01]  /*318c0*/  STSM.16.M88.4 [R0], R12 ;  /* 0x0000000c00007844 */ /* 0x000fe20000000200 */
[----:B------:R-:W-:-:S03]  /*318d0*/  NOP ;  /* 0x0000000000007918 */ /* 0x000fc60000000000 */
[----:B------:R-:W1:Y:S01]  /*318e0*/  LDS.128 R12, [R0] ;  /* 0x00000000000c7984 */ /* 0x000e620000000c00 */
[----:B------:R-:W-:-:S03]  /*318f0*/  NOP ;  /* 0x0000000000007918 */ /* 0x000fc60000000000 */
[----:B------:R3:W-:Y:S04]  /*31900*/  STSM.16.M88.4 [R0], R8 ;  /* 0x0000000800007844 */ /* 0x0007e80000000200 */
[----:B0-----:R-:W-:Y:S04]  /*31910*/  STL.64 [R1+0x90], R16 ;  /* 0x0000901001007387 */ /* 0x001fe80000100a00 */
[----:B------:R-:W-:Y:S04]  /*31920*/  STL.64 [R1+0x98], R18 ;  /* 0x0000981201007387 */ /* 0x000fe80000100a00 */
[----:B-1----:R-:W-:Y:S04]  /*31930*/  STL.64 [R1+0xb0], R12 ;  /* 0x0000b00c01007387 */ /* 0x002fe80000100a00 */
[----:B------:R-:W-:Y:S01]  /*31940*/  STL.64 [R1+0xb8], R14 ;  /* 0x0000b80e01007387 */ /* 0x000fe20000100a00 */
[----:B------:R-:W-:-:S03]  /*31950*/  NOP ;  /* 0x0000000000007918 */ /* 0x000fc60000000000 */
        /* <DEDUP_REMOVED lines=12> */
[----:B---3--:R-:W3:Y:S04]  /*31a20*/  LDL.LU R8, [R1+0x150] ;  /* 0x0001500001087983 */ /* 0x008ee80000300800 */
[----:B------:R-:W3:Y:S04]  /*31a30*/  LDL.LU R9, [R1+0x154] ;  /* 0x0001540001097983 */ /* 0x000ee80000300800 */
[----:B------:R-:W0:Y:S01]  /*31a40*/  LDS.128 R12, [R0] ;  /* 0x00000000000c7984 */ /* 0x000e220000000c00 */
[----:B------:R-:W-:-:S03]  /*31a50*/  NOP ;  /* 0x0000000000007918 */ /* 0x000fc60000000000 */
[----:B------:R-:W3:Y:S04]  /*31a60*/  LDL.LU R10, [R1+0x158] ;  /* 0x00015800010a7983 */ /* 0x000ee80000300800 */
[----:B------:R-:W3:Y:S04]  /*31a70*/  LDL.LU R11, [R1+0x15c] ;  /* 0x00015c00010b7983 */ /* 0x000ee80000300800 */
[----:B0-----:R0:W-:Y:S04]  /*31a80*/  STL.64 [R1+0x30], R12 ;  /* 0x0000300c01007387 */ /* 0x0011e80000100a00 */
[----:B------:R1:W-:Y:S04]  /*31a90*/  STL.64 [R1+0x38], R14 ;  /* 0x0000380e01007387 */ /* 0x0003e80000100a00 */
[----:B------:R-:W3:Y:S04]  /*31aa0*/  LDL.LU R16, [R1+0x160] ;  /* 0x0001600001107983 */ /* 0x000ee80000300800 */
[----:B------:R-:W3:Y:S04]  /*31ab0*/  LDL.LU R17, [R1+0x164] ;  /* 0x0001640001117983 */ /* 0x000ee80000300800 */
[----:B------:R-:W3:Y:S04]  /*31ac0*/  LDL.LU R18, [R1+0x168] ;  /* 0x0001680001127983 */ /* 0x000ee80000300800 */
[----:B------:R-:W3:Y:S04]  /*31ad0*/  LDL.LU R19, [R1+0x16c] ;  /* 0x00016c0001137983 */ /* 0x000ee80000300800 */
[----:B0-----:R-:W3:Y:S04]  /*31ae0*/  LDL.LU R12, [R1+0x180] ;  /* 0x00018000010c7983 */ /* 0x001ee80000300800 */
[----:B------:R-:W3:Y:S04]  /*31af0*/  LDL.LU R13, [R1+0x184] ;  /* 0x00018400010d7983 */ /* 0x000ee80000300800 */
[----:B-1----:R-:W3:Y:S04]  /*31b00*/  LDL.LU R14, [R1+0x188] ;  /* 0x00018800010e7983 */ /* 0x002ee80000300800 */
[----:B------:R-:W3:Y:S04]  /*31b10*/  LDL.LU R15, [R1+0x18c] ;  /* 0x00018c00010f7983 */ /* 0x000ee80000300800 */
[----:B--2---:R0:W-:Y:S01]  /*31b20*/  STSM.16.M88.4 [R0], R4 ;  /* 0x0000000400007844 */ /* 0x0041e20000000200 */
[----:B------:R-:W-:-:S03]  /*31b30*/  NOP ;  /* 0x0000000000007918 */ /* 0x000fc60000000000 */
[----:B------:R-:W1:Y:S01]  /*31b40*/  LDS.128 R32, [R0] ;  /* 0x0000000000207984 */ /* 0x000e620000000c00 */
[----:B------:R-:W-:-:S03]  /*31b50*/  NOP ;  /* 0x0000000000007918 */ /* 0x000fc60000000000 */
        /* <DEDUP_REMOVED lines=16> */
[----:B------:R-:W4:Y:S01]  /*31c60*/  LDS.128 R20, [R0] ;  /* 0x0000000000147984 */ /* 0x000f220000000c00 */
[----:B------:R-:W-:-:S03]  /*31c70*/  NOP ;  /* 0x0000000000007918 */ /* 0x000fc60000000000 */
[----:B0-----:R-:W-:Y:S04]  /*31c80*/  STL.64 [R1+0xd0], R28 ;  /* 0x0000d01c01007387 */ /* 0x001fe80000100a00 */
[----:B------:R-:W-:Y:S04]  /*31c90*/  STL.64 [R1+0xd8], R30 ;  /* 0x0000d81e01007387 */ /* 0x000fe80000100a00 */
[----:B---3--:R0:W-:Y:S04]  /*31ca0*/  STSM.16.M88.4 [R0], R8 ;  /* 0x0000000800007844 */ /* 0x0081e80000000200 */
[----:B-1----:R-:W-:Y:S04]  /*31cb0*/  STL.64 [R1+0xf0], R24 ;  /* 0x0000f01801007387 */ /* 0x002fe80000100a00 */
[----:B------:R-:W-:Y:S04]  /*31cc0*/  STL.64 [R1+0xf8], R26 ;  /* 0x0000f81a01007387 */ /* 0x000fe80000100a00 */
[----:B----4-:R-:W-:Y:S04]  /*31cd0*/  STL.64 [R1+0xa0], R20 ;  /* 0x0000a01401007387 */ /* 0x010fe80000100a00 */
[----:B------:R-:W-:Y:S01]  /*31ce0*/  STL.64 [R1+0xa8], R22 ;  /* 0x0000a81601007387 */ /* 0x000fe20000100a00 */
[----:B------:R-:W-:-:S03]  /*31cf0*/  NOP ;  /* 0x0000000000007918 */ /* 0x000fc60000000000 */
[----:B0-----:R-:W3:Y:S04]  /*31d00*/  LDL.LU R8, [R1+0x190] ;  /* 0x0001900001087983 */ /* 0x001ee80000300800 */
[----:B------:R-:W3:Y:S04]  /*31d10*/  LDL.LU R9, [R1+0x194] ;  /* 0x0001940001097983 */ /* 0x000ee80000300800 */
[----:B------:R-:W3:Y:S04]  /*31d20*/  LDL.LU R10, [R1+0x198] ;  /* 0x00019800010a7983 */ /* 0x000ee80000300800 */
[----:B------:R-:W3:Y:S04]  /*31d30*/  LDL.LU R11, [R1+0x19c] ;  /* 0x00019c00010b7983 */ /* 0x000ee80000300800 */
        /* <DEDUP_REMOVED lines=10> */
[----:B0-----:R0:W-:Y:S04]  /*31de0*/  STL.64 [R1+0x150], R20 ;  /* 0x0001501401007387 */ /* 0x0011e80000100a00 */
[----:B------:R0:W-:Y:S04]  /*31df0*/  STL.64 [R1+0x158], R22 ;  /* 0x0001581601007387 */ /* 0x0001e80000100a00 */
[----:B-1----:R-:W-:Y:S04]  /*31e00*/  STL.64 [R1+0x160], R16 ;  /* 0x0001601001007387 */ /* 0x002fe80000100a00 */
[----:B------:R-:W-:Y:S04]  /*31e10*/  STL.64 [R1+0x168], R18 ;  /* 0x0001681201007387 */ /* 0x000fe80000100a00 */
[----:B----4-:R-:W-:Y:S04]  /*31e20*/  STL.64 [R1+0x180], R12 ;  /* 0x0001800c01007387 */ /* 0x010fe80000100a00 */
[----:B------:R-:W-:Y:S04]  /*31e30*/  STL.64 [R1+0x188], R14 ;  /* 0x0001880e01007387 */ /* 0x000fe80000100a00 */
        /* <DEDUP_REMOVED lines=10> */
[----:B------:R-:W4:Y:S04]  /*31ee0*/  LDL.LU R22, [R1+0x1b8] ;  /* 0x0001b80001167983 */ /* 0x000f280000300800 */
[----:B------:R-:W4:Y:S04]  /*31ef0*/  LDL.LU R23, [R1+0x1bc] ;  /* 0x0001bc0001177983 */ /* 0x000f280000300800 */
        /* <DEDUP_REMOVED lines=8> */
[----:B-1----:R0:W-:Y:S04]  /*31f80*/  STL.64 [R1+0xe0], R12 ;  /* 0x0000e00c01007387 */ /* 0x0021e80000100a00 */
[----:B------:R1:W-:Y:S04]  /*31f90*/  STL.64 [R1+0xe8], R14 ;  /* 0x0000e80e01007387 */ /* 0x0003e80000100a00 */
        /* <DEDUP_REMOVED lines=8> */
[----:B---3--:R0:W-:Y:S01]  /*32020*/  STSM.16.M88.4 [R0], R8 ;  /* 0x0000000800007844 */ /* 0x0081e20000000200 */
[----:B------:R-:W-:-:S03]  /*32030*/  NOP ;  /* 0x0000000000007918 */ /* 0x000fc60000000000 */
[----:B------:R-:W1:Y:S01]  /*32040*/  LDS.128 R32, [R0] ;  /* 0x0000000000207984 */ /* 0x000e620000000c00 */
[----:B------:R-:W-:-:S03]  /*32050*/  NOP ;  /* 0x0000000000007918 */ /* 0x000fc60000000000 */
[----:B0-----:R-:W3:Y:S04]  /*32060*/  LDL.LU R8, [R1+0x290] ;  /* 0x0002900001087983 */ /* 0x001ee80000300800 */
[----:B------:R-:W3:Y:S04]  /*32070*/  LDL.LU R9, [R1+0x294] ;  /* 0x0002940001097983 */ /* 0x000ee80000300800 */
[----:B------:R-:W3:Y:S04]  /*32080*/  LDL.LU R10, [R1+0x298] ;  /* 0x00029800010a7983 */ /* 0x000ee80000300800 */
[----:B------:R-:W3:Y:S04]  /*32090*/  LDL.LU R11, [R1+0x29c] ;  /* 0x00029c00010b7983 */ /* 0x000ee80000300800 */
[----:B-1----:R-:W-:Y:S04]  /*320a0*/  STL.64 [R1+0x190], R32 ;  /* 0x0001902001007387 */ /* 0x002fe80000100a00 */
        /* <DEDUP_REMOVED lines=12> */
[----:B------:R-:W-:Y:S04]  /*32170*/  STL.64 [R1+0x198], R34 ;  /* 0x0001982201007387 */ /* 0x000fe80000100a00 */
[----:B0-----:R-:W-:Y:S04]  /*32180*/  STL.64 [R1+0x1a0], R28 ;  /* 0x0001a01c01007387 */ /* 0x001fe80000100a00 */
[----:B------:R-:W-:Y:S04]  /*32190*/  STL.64 [R1+0x1a8], R30 ;  /* 0x0001a81e01007387 */ /* 0x000fe80000100a00 */
[----:B-1----:R-:W-:Y:S04]  /*321a0*/  STL.64 [R1+0x220], R24 ;  /* 0x0002201801007387 */ /* 0x002fe80000100a00 */
[----:B------:R-:W-:Y:S04]  /*321b0*/  STL.64 [R1+0x228], R26 ;  /* 0x0002281a01007387 */ /* 0x000fe80000100a00 */
[----:B--2---:R0:W-:Y:S04]  /*321c0*/  STSM.16.M88.4 [R0], R4 ;  /* 0x0000000400007844 */ /* 0x0041e80000000200 */
[----:B----4-:R-:W-:Y:S04]  /*321d0*/  STL.64 [R1+0x170], R20 ;  /* 0x0001701401007387 */ /* 0x010fe80000100a00 */
[----:B------:R-:W-:Y:S01]  /*321e0*/  STL.64 [R1+0x178], R22 ;  /* 0x0001781601007387 */ /* 0x000fe20000100a00 */
[----:B------:R-:W-:-:S03]  /*321f0*/  NOP ;  /* 0x0000000000007918 */ /* 0x000fc60000000000 */
[----:B0-----:R-:W2:Y:S04]  /*32200*/  LDL.LU R4, [R1+0x350] ;  /* 0x0003500001047983 */ /* 0x001ea80000300800 */
[----:B------:R-:W2:Y:S04]  /*32210*/  LDL.LU R5, [R1+0x354] ;  /* 0x0003540001057983 */ /* 0x000ea80000300800 */
[----:B------:R-:W2:Y:S04]  /*32220*/  LDL.LU R6, [R1+0x358] ;  /* 0x0003580001067983 */ /* 0x000ea80000300800 */
[----:B------:R-:W2:Y:S04]  /*32230*/  LDL.LU R7, [R1+0x35c] ;  /* 0x00035c0001077983 */ /* 0x000ea80000300800 */
        /* <DEDUP_REMOVED lines=36> */
[----:B-1----:R0:W-:Y:S04]  /*32480*/  STL.64 [R1+0x1b0], R12 ;  /* 0x0001b00c01007387 */ /* 0x0021e80000100a00 */
        /* <DEDUP_REMOVED lines=35> */
[----:B---3--:R0:W-:Y:S04]  /*326c0*/  STSM.16.M88.4 [R0], R8 ;  /* 0x0000000800007844 */ /* 0x0081e80000000200 */
[----:B----4-:R-:W-:Y:S04]  /*326d0*/  STL.64 [R1+0x260], R20 ;  /* 0x0002601401007387 */ /* 0x010fe80000100a00 */
[----:B------:R-:W-:Y:S01]  /*326e0*/  STL.64 [R1+0x268], R22 ;  /* 0x0002681601007387 */ /* 0x000fe20000100a00 */
[----:B------:R-:W-:-:S03]  /*326f0*/  NOP ;  /* 0x0000000000007918 */ /* 0x000fc60000000000 */
[----:B------:R-:W1:Y:S01]  /*32700*/  LDS.128 R20, [R0] ;  /* 0x0000000000147984 */ /* 0x000e620000000c00 */
[----:B------:R-:W-:-:S03]  /*32710*/  NOP ;  /* 0x0000000000007918 */ /* 0x000fc60000000000 */
[----:B0-----:R-:W3:Y:S04]  /*32720*/  LDL.LU R8, [R1+0x4c0] ;  /* 0x0004c00001087983 */ /* 0x001ee80000300800 */
[----:B------:R-:W3:Y:S04]  /*32730*/  LDL.LU R9, [R1+0x4c4] ;  /* 0x0004c40001097983 */ /* 0x000ee80000300800 */
[----:B------:R-:W3:Y:S04]  /*32740*/  LDL.LU R10, [R1+0x4c8] ;  /* 0x0004c800010a7983 */ /* 0x000ee80000300800 */
[----:B------:R-:W-:Y:S01]  /*32750*/  STSM.16.M88.4 [R0], R16 ;  /* 0x0000001000007844 */ /* 0x000fe20000000200 */
[----:B------:R-:W-:-:S03]  /*32760*/  NOP ;  /* 0x0000000000007918 */ /* 0x000fc60000000000 */
[----:B------:R-:W0:Y:S01]  /*32770*/  LDS.128 R16, [R0] ;  /* 0x0000000000107984 */ /* 0x000e220000000c00 */
[----:B------:R-:W-:-:S03]  /*32780*/  NOP ;  /* 0x0000000000007918 */ /* 0x000fc60000000000 */
[----:B------:R-:W3:Y:S04]  /*32790*/  LDL.LU R11, [R1+0x4cc] ;  /* 0x0004cc00010b7983 */ /* 0x000ee80000300800 */
[----:B------:R-:W-:Y:S01]  /*327a0*/  STSM.16.M88.4 [R0], R12 ;  /* 0x0000000c00007844 */ /* 0x000fe20000000200 */
[----:B------:R-:W-:-:S03]  /*327b0*/  NOP ;  /* 0x0000000000007918 */ /* 0x000fc60000000000 */
[----:B------:R-:W4:Y:S01]  /*327c0*/  LDS.128 R12, [R0] ;  /* 0x00000000000c7984 */ /* 0x000f220000000c00 */
[----:B------:R-:W-:-:S03]  /*327d0*/  NOP ;  /* 0x0000000000007918 */ /* 0x000fc60000000000 */
[----:B-1----:R1:W-:Y:S04]  /*327e0*/  STL.64 [R1+0x2b0], R20 ;  /* 0x0002b01401007387 */ /* 0x0023e80000100a00 */
[----:B------:R1:W-:Y:S04]  /*327f0*/  STL.64 [R1+0x2b8], R22 ;  /* 0x0002b81601007387 */ /* 0x0003e80000100a00 */
[----:B0-----:R-:W-:Y:S04]  /*32800*/  STL.64 [R1+0x2c0], R16 ;  /* 0x0002c01001007387 */ /* 0x001fe80000100a00 */
        /* <DEDUP_REMOVED lines=41> */
[----:B----4-:R-:W-:Y:S01]  /*32aa0*/  STSM.16.M88.4 [R0], R28 ;  /* 0x0000001c00007844 */ /* 0x010fe20000000200 */
[----:B------:R-:W-:-:S03]  /*32ab0*/  NOP ;  /* 0x0000000000007918 */ /* 0x000fc60000000000 */
[----:B------:R-:W0:Y:S01]  /*32ac0*/  LDS.128 R28, [R0] ;  /* 0x00000000001c7984 */ /* 0x000e220000000c00 */
[----:B------:R-:W-:-:S03]  /*32ad0*/  NOP ;  /* 0x0000000000007918 */ /* 0x000fc60000000000 */
[----:B------:R-:W-:Y:S01]  /*32ae0*/  STSM.16.M88.4 [R0], R24 ;  /* 0x0000001800007844 */ /* 0x000fe20000000200 */
[----:B------:R-:W-:-:S03]  /*32af0*/  NOP ;  /* 0x0000000000007918 */ /* 0x000fc60000000000 */
[----:B------:R-:W4:Y:S01]  /*32b00*/  LDS.128 R24, [R0] ;  /* 0x0000000000187984 */ /* 0x000f220000000c00 */
[----:B------:R-:W-:-:S03]  /*32b10*/  NOP ;  /* 0x0000000000007918 */ /* 0x000fc60000000000 */
[----:B------:R-:W-:Y:S01]  /*32b20*/  STSM.16.M88.4 [R0], R20 ;  /* 0x0000001400007844 */ /* 0x000fe20000000200 */
[----:B------:R-:W-:-:S03]  /*32b30*/  NOP ;  /* 0x0000000000007918 */ /* 0x000fc60000000000 */
[----:B------:R-:W2:Y:S01]  /*32b40*/  LDS.128 R20, [R0] ;  /* 0x0000000000147984 */ /* 0x000ea20000000c00 */
[----:B------:R-:W-:-:S03]  /*32b50*/  NOP ;  /* 0x0000000000007918 */ /* 0x000fc60000000000 */
[----:B-1----:R-:W-:Y:S04]  /*32b60*/  STL.64 [R1+0x2f0], R32 ;  /* 0x0002f02001007387 */ /* 0x002fe80000100a00 */
[----:B------:R-:W-:Y:S04]  /*32b70*/  STL.64 [R1+0x2f8], R34 ;  /* 0x0002f82201007387 */ /* 0x000fe80000100a00 */
[----:B0-----:R-:W-:Y:S04]  /*32b80*/  STL.64 [R1+0x300], R28 ;  /* 0x0003001c01007387 */ /* 0x001fe80000100a00 */
[----:B------:R-:W-:Y:S04]  /*32b90*/  STL.64 [R1+0x308], R30 ;  /* 0x0003081e01007387 */ /* 0x000fe80000100a00 */
[----:B----4-:R-:W-:Y:S04]  /*32ba0*/  STL.64 [R1+0x310], R24 ;  /* 0x0003101801007387 */ /* 0x010fe80000100a00 */
[----:B------:R-:W-:Y:S04]  /*32bb0*/  STL.64 [R1+0x318], R26 ;  /* 0x0003181a01007387 */ /* 0x000fe80000100a00 */
[----:B--2---:R0:W-:Y:S04]  /*32bc0*/  STSM.16.M88.4 [R0], R4 ;  /* 0x0000000400007844 */ /* 0x0041e80000000200 */
[----:B------:R-:W-:Y:S04]  /*32bd0*/  STL.64 [R1+0x2e0], R20 ;  /* 0x0002e01401007387 */ /* 0x000fe80000100a00 */
        /* <DEDUP_REMOVED lines=14> */
[----:B------:R-:W-:Y:S01]  /*32cc0*/  LDS.128 R40, [R0] ;  /* 0x0000000000287984 */ /* 0x000fe20000000c00 */
[----:B------:R-:W-:-:S03]  /*32cd0*/  NOP ;  /* 0x0000000000007918 */ /* 0x000fc60000000000 */
[----:B0-----:R0:W-:Y:S04]  /*32ce0*/  STL.64 [R1+0x330], R20 ;  /* 0x0003301401007387 */ /* 0x0011e80000100a00 */
[----:B------:R4:W-:Y:S04]  /*32cf0*/  STL.64 [R1+0x338], R22 ;  /* 0x0003381601007387 */ /* 0x0009e80000100a00 */
[----:B-1----:R-:W-:Y:S04]  /*32d00*/  STL.64 [R1+0x320], R16 ;  /* 0x0003201001007387 */ /* 0x002fe80000100a00 */
[----:B------:R-:W-:Y:S04]  /*32d10*/  STL.64 [R1+0x328], R18 ;  /* 0x0003281201007387 */ /* 0x000fe80000100a00 */
        /* <DEDUP_REMOVED lines=9> */
[----:B------:R-:W2:Y:S04]  /*32db0*/  LDL.LU R21, [R1+0x624] ;  /* 0x0006240001157983 */ /* 0x000ea80000300800 */
[----:B----4-:R-:W4:Y:S04]  /*32dc0*/  LDL.LU R22, [R1+0x628] ;  /* 0x0006280001167983 */ /* 0x010f280000300800 */
[----:B------:R-:W4:Y:S04]  /*32dd0*/  LDL.LU R23, [R1+0x62c] ;  /* 0x00062c0001177983 */ /* 0x000f280000300800 */
[----:B---3--:R0:W-:Y:S01]  /*32de0*/  STSM.16.M88.4 [R0], R8 ;  /* 0x0000000800007844 */ /* 0x0081e20000000200 */
[----:B------:R-:W-:-:S03]  /*32df0*/  NOP ;  /* 0x0000000000007918 */ /* 0x000fc60000000000 */
[----:B------:R-:W-:Y:S01]  /*32e00*/  LDS.128 R36, [R0] ;  /* 0x0000000000247984 */ /* 0x000fe20000000c00 */
[----:B------:R-:W-:-:S03]  /*32e10*/  NOP ;  /* 0x0000000000007918 */ /* 0x000fc60000000000 */
        /* <DEDUP_REMOVED lines=12> */
[----:B--2---:R0:W-:Y:S01]  /*32ee0*/  STSM.16.M88.4 [R0], R4 ;  /* 0x0000000400007844 */ /* 0x0041e20000000200 */
[----:B------:R-:W-:-:S03]  /*32ef0*/  NOP ;  /* 0x0000000000007918 */ /* 0x000fc60000000000 */
[----:B------:R-:W-:Y:S01]  /*32f00*/  LDS.128 R32, [R0] ;  /* 0x0000000000207984 */ /* 0x000fe20000000c00 */
[----:B------:R-:W-:-:S03]  /*32f10*/  NOP ;  /* 0x0000000000007918 */ /* 0x000fc60000000000 */
[----:B0-----:R-:W2:Y:S04]  /*32f20*/  LDL.LU R4, [R1+0x730] ;  /* 0x0007300001047983 */ /* 0x001ea80000300800 */
[----:B------:R-:W2:Y:S04]  /*32f30*/  LDL.LU R5, [R1+0x734] ;  /* 0x0007340001057983 */ /* 0x000ea80000300800 */
[----:B------:R-:W2:Y:S04]  /*32f40*/  LDL.LU R6, [R1+0x738] ;  /* 0x0007380001067983 */ /* 0x000ea80000300800 */
[----:B------:R-:W2:Y:S04]  /*32f50*/  LDL.LU R7, [R1+0x73c] ;  /* 0x00073c0001077983 */ /* 0x000ea80000300800 */
[----:B------:R-:W2:Y:S04]  /*32f60*/  LDL.LU R2, [R1+0x1298] ;  /* 0x0012980001027983 */ /* 0x000ea80000300800 */
[----:B------:R-:W2:Y:S04]  /*32f70*/  LDL.LU R51, [R1+0x60] ;  /* 0x0000600001337983 */ /* 0x000ea80000300800 */
[----:B------:R-:W2:Y:S04]  /*32f80*/  LDL.LU R61, [R1+0xa80] ;  /* 0x000a8000013d7983 */ /* 0x000ea80000300800 */
[----:B------:R-:W-:Y:S01]  /*32f90*/  STSM.16.M88.4 [R0], R28 ;  /* 0x0000001c00007844 */ /* 0x000fe20000000200 */
[----:B------:R-:W-:-:S03]  /*32fa0*/  NOP ;  /* 0x0000000000007918 */ /* 0x000fc60000000000 */
[----:B------:R-:W-:Y:S01]  /*32fb0*/  LDS.128 R28, [R0] ;  /* 0x00000000001c7984 */ /* 0x000fe20000000c00 */
[----:B------:R-:W-:-:S03]  /*32fc0*/  NOP ;  /* 0x0000000000007918 */ /* 0x000fc60000000000 */
[----:B------:R-:W-:Y:S01]  /*32fd0*/  STSM.16.M88.4 [R0], R24 ;  /* 0x0000001800007844 */ /* 0x000fe20000000200 */
[----:B------:R-:W-:-:S03]  /*32fe0*/  NOP ;  /* 0x0000000000007918 */ /* 0x000fc60000000000 */
[----:B------:R-:W-:Y:S01]  /*32ff0*/  LDS.128 R24, [R0] ;  /* 0x0000000000187984 */ /* 0x000fe20000000c00 */
[----:B------:R-:W-:-:S03]  /*33000*/  NOP ;  /* 0x0000000000007918 */ /* 0x000fc60000000000 */
[----:B----4-:R-:W-:Y:S01]  /*33010*/  STSM.16.M88.4 [R0], R20 ;  /* 0x0000001400007844 */ /* 0x010fe20000000200 */
[----:B------:R-:W-:-:S03]  /*33020*/  NOP ;  /* 0x0000000000007918 */ /* 0x000fc60000000000 */
[----:B------:R-:W-:Y:S01]  /*33030*/  LDS.128 R20, [R0] ;  /* 0x0000000000147984 */ /* 0x000fe20000000c00 */
[----:B------:R-:W-:-:S03]  /*33040*/  NOP ;  /* 0x0000000000007918 */ /* 0x000fc60000000000 */
[----:B---3--:R-:W-:Y:S01]  /*33050*/  STSM.16.M88.4 [R0], R8 ;  /* 0x0000000800007844 */ /* 0x008fe20000000200 */
        /* <DEDUP_REMOVED lines=9> */
[----:B------:R-:W3:Y:S01]  /*330f0*/  LDS.128 R16, [R0] ;  /* 0x0000000000107984 */ /* 0x000ee20000000c00 */
[----:B------:R-:W-:-:S03]  /*33100*/  NOP ;  /* 0x0000000000007918 */ /* 0x000fc60000000000 */
[----:B0-----:R0:W-:Y:S04]  /*33110*/  STL [R1+0x143c], R11 ;  /* 0x00143c0b01007387 */ /* 0x0011e80000100800 */
[----:B0-----:R-:W4:Y:S04]  /*33120*/  LDL.LU R11, [R1+0xa78] ;  /* 0x000a7800010b7983 */ /* 0x001f280000300800 */
[----:B--2---:R0:W-:Y:S04]  /*33130*/  STSM.16.M88.4 [R0], R4 ;  /* 0x0000000400007844 */ /* 0x0041e80000000200 */
[----:B0-----:R-:W2:Y:S04]  /*33140*/  LDL.LU R6, [R1+0x1450] ;  /* 0x0014500001067983 */ /* 0x001ea80000300800 */
[----:B------:R-:W3:Y:S04]  /*33150*/  LDL.LU.64 R4, [R1+0x1448] ;  /* 0x0014480001047983 */ /* 0x000ee80000300a00 */
[----:B------:R-:W2:Y:S04]  /*33160*/  LDL.LU R48, [R1+0x129c] ;  /* 0x00129c0001307983 */ /* 0x000ea80000300800 */
[----:B------:R-:W3:Y:S04]  /*33170*/  LDL.LU R7, [R1+0x10] ;  /* 0x0000100001077983 */ /* 0x000ee80000300800 */
[----:B------:R-:W3:Y:S01]  /*33180*/  LDL.LU R60, [R1+0xa8c] ;  /* 0x000a8c00013c7983 */ /* 0x000ee20000300800 */
[C---:B------:R-:W-:Y:S01]  /*33190*/  IMAD R44, R61.reuse, R50, RZ ;  /* 0x000000323d2c7224 */ /* 0x040fe200078e02ff */
[----:B------:R-:W-:-:S02]  /*331a0*/  ISETP.GE.AND P0, PT, R61, UR6, PT ;  /* 0x000000063d007c0c */ /* 0x000fc4000bf06270 */
[----:B------:R-:W-:Y:S01]  /*331b0*/  ISETP.GE.AND P1, PT, R2, UR23, PT ;  /* 0x0000001702007c0c */ /* 0x000fe2000bf26270 */
[----:B------:R-:W3:Y:S01]  /*331c0*/  LDL.LU R55, [R1+0xa88] ;  /* 0x000a880001377983 */ /* 0x000ee20000300800 */
[C---:B------:R-:W-:Y:S02]  /*331d0*/  LEA R46, P2, R44.reuse, UR4, 0x1 ;  /* 0x000000042c2e7c11 */ /* 0x040fe4000f8408ff */
[----:B------:R-:W-:Y:S01]  /*331e0*/  PRMT R45, R51, 0x7632, R45 ;  /* 0x00007632332d7816 */ /* 0x000fe2000000002d */
[----:B------:R-:W3:Y:S01]  /*331f0*/  LDL.LU R54, [R1+0xa84] ;  /* 0x000a840001367983 */ /* 0x000ee20000300800 */
[----:B------:R-:W-:Y:S01]  /*33200*/  LEA.HI.X.SX32 R47, R44, UR5, 0x1, P2 ;  /* 0x000000052c2f7c11 */ /* 0x000fe200090f0eff */
[----:B------:R-:W-:Y:S01]  /*33210*/  IMAD R44, R50, 0x20, R44 ;  /* 0x00000020322c7824 */ /* 0x000fe200078e022c */
[C---:B----4-:R-:W-:Y:S01]  /*33220*/  ISETP.LT.AND P0, PT, R11.reuse, UR25, !P0 ;  /* 0x000000190b007c0c */ /* 0x050fe2000c701270 */
[C---:B------:R-:W-:Y:S01]  /*33230*/  IMAD R52, R11.reuse, UR20, RZ ;  /* 0x000000140b347c24 */ /* 0x040fe2000f8e02ff */
[----:B------:R-:W-:Y:S01]  /*33240*/  ISETP.GE.AND P3, PT, R11, UR7, PT ;  /* 0x000000070b007c0c */ /* 0x000fe2000bf66270 */
[----:B------:R-:W-:-:S02]  /*33250*/  ULDC.64 UR6, c[0x0][0x228] ;  /* 0x00008a0000067ab9 */ /* 0x000fc40000000a00 */
[----:B------:R-:W-:Y:S01]  /*33260*/  IMAD.WIDE R2, R52, 0x2, R46 ;  /* 0x0000000234027825 */ /* 0x000fe200078e022e */
[----:B------:R-:W-:-:S07]  /*33270*/  NOP ;  /* 0x0000000000007918 */ /* 0x000fce0000000000 */
[----:B------:R0:W-:Y:S04]  /*33280*/  @P0 STG.E.U16 desc[UR8][R2.64], R51 ;  /* 0x0000003302000986 */ /* 0x0001e8000c101508 */
[----:B0-----:R-:W4:Y:S04]  /*33290*/  LDL.LU R51, [R1+0x12a4] ;  /* 0x0012a40001337983 */ /* 0x001f280000300800 */
[----:B------:R-:W4:Y:S01]  /*332a0*/  LDL.LU R59, [R1] ;  /* 0x00000000013b7983 */ /* 0x000f220000300800 */
[----:B--2---:R-:W-:Y:S02]  /*332b0*/  ISETP.GE.AND P2, PT, R48, UR11, PT ;  /* 0x0000000b30007c0c */ /* 0x004fe4000bf46270 */
[----:B------:R-:W-:-:S02]  /*332c0*/  LEA R48, P0, R44, UR4, 0x1 ;  /* 0x000000042c307c11 */ /* 0x000fc4000f8008ff */
[----:B---3--:R-:W-:Y:S01]  /*332d0*/  ISETP.LT.AND P4, PT, R60, UR10, !P3 ;  /* 0x0000000a3c007c0c */ /* 0x008fe2000df81270 */
[----:B------:R-:W-:Y:S01]  /*332e0*/  ULDC.64 UR10, c[0x0][0x228] ;  /* 0x00008a00000a7ab9 */ /* 0x000fe20000000a00 */
[----:B------:R-:W-:-:S03]  /*332f0*/  LEA.HI.X.SX32 R49, R44, UR5, 0x1, P0 ;  /* 0x000000052c317c11 */ /* 0x000fc600080f0eff */
[----:B------:R-:W-:-:S08]  /*33300*/  IMAD.WIDE R2, R52, 0x2, R48 ;  /* 0x0000000234027825 */ /* 0x000fd000078e0230 */
[----:B------:R0:W-:Y:S04]  /*33310*/  @P4 STG.E.U16 desc[UR8][R2.64], R45 ;  /* 0x0000002d02004986 */ /* 0x0001e8000c101508 */
[----:B0-----:R-:W2:Y:S01]  /*33320*/  LDL.LU R45, [R1+0x12a0] ;  /* 0x0012a000012d7983 */ /* 0x001ea20000300800 */
[----:B------:R-:W-:Y:S01]  /*33330*/  IMAD R3, R50, 0x20, R44 ;  /* 0x0000002032037824 */ /* 0x000fe200078e022c */
[----:B------:R-:W-:-:S04]  /*33340*/  ISETP.LT.AND P4, PT, R55, UR6, !P3 ;  /* 0x0000000637007c0c */ /* 0x000fc8000df81270 */
[----:B------:R-:W-:Y:S01]  /*33350*/  LEA R2, P0, R3, UR4, 0x1 ;  /* 0x0000000403027c11 */ /* 0x000fe2000f8008ff */
[----:B------:R-:W-:-:S03]  /*33360*/  IMAD R50, R50, 0x20, R3 ;  /* 0x0000002032327824 */ /* 0x000fc600078e0203 */
[----:B------:R-:W-:Y:S02]  /*33370*/  LEA.HI.X.SX32 R3, R3, UR5, 0x1, P0 ;  /* 0x0000000503037c11 */ /* 0x000fe400080f0eff */
[----:B------:R-:W-:Y:S02]  /*33380*/  PRMT R53, R7, 0x7632, R53 ;  /* 0x0000763207357816 */ /* 0x000fe40000000035 */
[----:B--2---:R-:W-:Y:S01]  /*33390*/  ISETP.GE.AND P0, PT, R45, UR7, PT ;  /* 0x000000072d007c0c */ /* 0x004fe2000bf06270 */
[----:B------:R-:W-:Y:S01]  /*333a0*/  IMAD.WIDE R44, R52, 0x2, R2 ;  /* 0x00000002342c7825 */ /* 0x000fe200078e0202 */
[----:B------:R-:W-:-:S04]  /*333b0*/  ULDC.64 UR6, c[0x0][0x228] ;  /* 0x00008a0000067ab9 */ /* 0x000fc80000000a00 */
[----:B------:R0:W-:Y:S01]  /*333c0*/  @P4 STG.E.U16 desc[UR8][R44.64], R7 ;  /* 0x000000072c004986 */ /* 0x0001e2000c101508 */
[----:B------:R-:W-:Y:S02]  /*333d0*/  ISETP.LT.AND P4, PT, R54, UR6, !P3 ;  /* 0x0000000636007c0c */ /* 0x000fe4000df81270 */
[----:B----4-:R-:W-:Y:S01]  /*333e0*/  ISETP.GE.AND P3, PT, R51, UR7, PT ;  /* 0x0000000733007c0c */ /* 0x010fe2000bf66270 */
[----:B------:R-:W-:Y:S01]  /*333f0*/  ULDC.64 UR6, c[0x0][0x228] ;  /* 0x00008a0000067ab9 */ /* 0x000fe20000000a00 */
[C---:B0-----:R-:W-:Y:S01]  /*33400*/  LEA R44, P5, R50.reuse, UR4, 0x1 ;  /* 0x00000004322c7c11 */ /* 0x041fe2000f8a08ff */
[----:B------:R-:W-:Y:S01]  /*33410*/  ULDC UR4, c[0x0][0x22c] ;  /* 0x00008b0000047ab9 */ /* 0x000fe20000000800 */
[----:B------:R-:W2:Y:S02]  /*33420*/  LDL.LU R7, [R1+0x14] ;  /* 0x0000140001077983 */ /* 0x000ea40000300800 */
[----:B------:R-:W-:-:S03]  /*33430*/  LEA.HI.X.SX32 R45, R50, UR5, 0x1, P5 ;  /* 0x00000005322d7c11 */ /* 0x000fc6000a8f0eff */
[----:B------:R-:W-:-:S05]  /*33440*/  IMAD.WIDE R50, R52, 0x2, R44 ;  /* 0x0000000234327825 */ /* 0x000fca00078e022c */
[----:B------:R0:W-:Y:S02]  /*33450*/  @P4 STG.E.U16 desc[UR8][R50.64], R53 ;  /* 0x0000003532004986 */ /* 0x0001e4000c101508 */
[----:B0-----:R-:W-:-:S05]  /*33460*/  VIADD R50, R11, 0x1 ;  /* 0x000000010b327836 */ /* 0x001fca0000000000 */
[----:B------:R-:W-:Y:S01]  /*33470*/  ISETP.GE.AND P4, PT, R50, UR4, PT ;  /* 0x0000000432007c0c */ /* 0x000fe2000bf86270 */
[----:B------:R-:W-:Y:S01]  /*33480*/  VIADD R52, R52, UR20 ;  /* 0x0000001434347c36 */ /* 0x000fe20008000000 */
[----:B------:R-:W-:Y:S01]  /*33490*/  PRMT R53, R59, 0x7632, R53 ;  /* 0x000076323b357816 */ /* 0x000fe20000000035 */
[----:B------:R-:W-:Y:S01]  /*334a0*/  ULDC UR4, c[0x0][0x22c] ;  /* 0x00008b0000047ab9 */ /* 0x000fe20000000800 */
[----:B------:R-:W-:Y:S02]  /*334b0*/  ISETP.LT.AND P5, PT, R61, UR18, !P4 ;  /* 0x000000123d007c0c */ /* 0x000fe4000e7a1270 */
[----:B------:R-:W-:Y:S01]  /*334c0*/  ISETP.LT.AND P6, PT, R60, UR16, !P4 ;  /* 0x000000103c007c0c */ /* 0x000fe2000e7c1270 */
[----:B------:R-:W-:-:S10]  /*334d0*/  IMAD.WIDE R50, R52, 0x2, R46 ;  /* 0x0000000234327825 */ /* 0x000fd400078e022e */
[----:B------:R0:W-:Y:S02]  /*334e0*/  @P5 STG.E.U16 desc[UR8][R50.64], R59 ;  /* 0x0000003b32005986 */ /* 0x0001e4000c101508 */
[----:B0-----:R-:W-:Y:S02]  /*334f0*/  IMAD.WIDE R50, R52, 0x2, R48 ;  /* 0x0000000234327825 */ /* 0x001fe400078e0230 */
[----:B------:R-:W3:Y:S04]  /*33500*/  LDL.LU R59, [R1+0x4] ;  /* 0x00000400013b7983 */ /* 0x000ee80000300800 */
[----:B------:R0:W-:Y:S04]  /*33510*/  @P6 STG.E.U16 desc[UR8][R50.64], R53 ;  /* 0x0000003532006986 */ /* 0x0001e8000c101508 */
[----:B0-----:R-:W4:Y:S01]  /*33520*/  LDL.LU R53, [R1+0x64] ;  /* 0x0000640001357983 */ /* 0x001f220000300800 */
[----:B------:R-:W-:-:S02]  /*33530*/  ISETP.LT.AND P5, PT, R55, UR14, !P4 ;  /* 0x0000000e37007c0c */ /* 0x000fc4000e7a1270 */
[----:B------:R-:W-:Y:S01]  /*33540*/  ISETP.LT.AND P4, PT, R54, UR12, !P4 ;  /* 0x0000000c36007c0c */ /* 0x000fe2000e781270 */
[----:B------:R-:W-:Y:S01]  /*33550*/  IMAD.WIDE R50, R52, 0x2, R2 ;  /* 0x0000000234327825 */ /* 0x000fe200078e0202 */
[----:B------:R-:W-:-:S09]  /*33560*/  ULDC UR12, c[0x0][0x228] ;  /* 0x00008a00000c7ab9 */ /* 0x000fd20000000800 */
[----:B------:R0:W-:Y:S02]  /*33570*/  @P5 STG.E.U16 desc[UR8][R50.64], R4 ;  /* 0x0000000432005986 */ /* 0x0001e4000c101508 */
[----:B0-----:R-:W-:Y:S01]  /*33580*/  PRMT R4, R4, 0x7632, R4 ;  /* 0x0000763204047816 */ /* 0x001fe20000000004 */
[----:B------:R-:W-:-:S05]  /*33590*/  IMAD.WIDE R50, R52, 0x2, R44 ;  /* 0x0000000234327825 */ /* 0x000fca00078e022c */
[----:B------:R0:W-:Y:S02]  /*335a0*/  @P4 STG.E.U16 desc[UR8][R50.64], R4 ;  /* 0x0000000432004986 */ /* 0x0001e4000c101508 */
[----:B0-----:R-:W-:-:S05]  /*335b0*/  VIADD R4, R11, 0x2 ;  /* 0x000000020b047836 */ /* 0x001fca0000000000 */
[----:B------:R-:W-:Y:S01]  /*335c0*/  ISETP.GE.AND P4, PT, R4, UR4, PT ;  /* 0x0000000404007c0c */ /* 0x000fe2000bf86270 */
[----:B------:R-:W-:Y:S01]  /*335d0*/  VIADD R4, R52, UR20 ;  /* 0x0000001434047c36 */ /* 0x000fe20008000000 */
[----:B------:R-:W-:Y:S02]  /*335e0*/  ULDC.64 UR4, c[0x0][0x228] ;  /* 0x00008a0000047ab9 */ /* 0x000fe40000000a00 */
[----:B------:R-:W-:Y:S01]  /*335f0*/  ISETP.LT.AND P5, PT, R61, UR10, !P4 ;  /* 0x0000000a3d007c0c */ /* 0x000fe2000e7a1270 */
[----:B------:R-:W-:Y:S01]  /*33600*/  IMAD.WIDE R50, R4, 0x2, R46 ;  /* 0x0000000204327825 */ /* 0x000fe200078e022e */
[----:B------:R-:W-:Y:S01]  /*33610*/  ISETP.LT.AND P6, PT, R60, UR6, !P4 ;  /* 0x000000063c007c0c */ /* 0x000fe2000e7c1270 */
[----:B------:R-:W-:Y:S01]  /*33620*/  ULDC UR6, c[0x0][0x228] ;  /* 0x00008a0000067ab9 */ /* 0x000fe20000000800 */
[----:B------:R-:W-:-:S09]  /*33630*/  ULDC UR10, c[0x0][0x228] ;  /* 0x00008a00000a7ab9 */ /* 0x000fd20000000800 */
[----:B----4-:R0:W-:Y:S01]  /*33640*/  @P5 STG.E.U16 desc[UR8][R50.64], R53 ;  /* 0x0000003532005986 */ /* 0x0101e2000c101508 */
[----:B------:R-:W-:Y:S01]  /*33650*/  ISETP.LT.AND P5, PT, R55, UR4, !P4 ;  /* 0x0000000437007c0c */ /* 0x000fe2000e7a1270 */
[----:B------:R-:W-:Y:S01]  /*33660*/  ULDC UR4, c[0x0][0x22c] ;  /* 0x00008b0000047ab9 */ /* 0x000fe20000000800 */
[----:B------:R-:W-:Y:S02]  /*33670*/  PRMT R52, R53, 0x7632, R52 ;  /* 0x0000763235347816 */ /* 0x000fe40000000034 */
[----:B------:R-:W-:Y:S01]  /*33680*/  ISETP.LT.AND P4, PT, R54, UR22, !P4 ;  /* 0x0000001636007c0c */ /* 0x000fe2000e781270 */
[----:B0-----:R-:W-:-:S05]  /*33690*/  IMAD.WIDE R50, R4, 0x2, R48 ;  /* 0x0000000204327825 */ /* 0x001fca00078e0230 */
[----:B------:R0:W-:Y:S02]  /*336a0*/  @P6 STG.E.U16 desc[UR8][R50.64], R52 ;  /* 0x0000003432006986 */ /* 0x0001e4000c101508 */
[----:B0-----:R-:W-:Y:S01]  /*336b0*/  IMAD.WIDE R50, R4, 0x2, R2 ;  /* 0x0000000204327825 */ /* 0x001fe200078e0202 */
[----:B--2---:R-:W-:-:S04]  /*336c0*/  PRMT R52, R7, 0x7632, R52 ;  /* 0x0000763207347816 */ /* 0x004fc80000000034 */
[----:B------:R0:W-:Y:S02]  /*336d0*/  @P5 STG.E.U16 desc[UR8][R50.64], R7 ;  /* 0x0000000732005986 */ /* 0x0001e4000c101508 */
[----:B0-----:R-:W-:Y:S02]  /*336e0*/  IMAD.WIDE R50, R4, 0x2, R44 ;  /* 0x0000000204327825 */ /* 0x001fe400078e022c */
[----:B------:R-:W2:Y:S04]  /*336f0*/  LDL.LU R7, [R1+0x68] ;  /* 0x0000680001077983 */ /* 0x000ea80000300800 */
[----:B------:R0:W-:Y:S02]  /*33700*/  @P4 STG.E.U16 desc[UR8][R50.64], R52 ;  /* 0x0000003432004986 */ /* 0x0001e4000c101508 */
[----:B0-----:R-:W-:-:S05]  /*33710*/  VIADD R50, R11, 0x3 ;  /* 0x000000030b327836 */ /* 0x001fca0000000000 */
[----:B------:R-:W-:Y:S01]  /*33720*/  ISETP.GE.AND P4, PT, R50, UR4, PT ;  /* 0x0000000432007c0c */ /* 0x000fe2000bf86270 */
[----:B------:R-:W-:Y:S01]  /*33730*/  VIADD R50, R4, UR20 ;  /* 0x0000001404327c36 */ /* 0x000fe20008000000 */
[----:B------:R-:W-:Y:S02]  /*33740*/  ULDC UR4, c[0x0][0x228] ;  /* 0x00008a0000047ab9 */ /* 0x000fe40000000800 */
[----:B------:R-:W-:Y:S01]  /*33750*/  ISETP.LT.AND P5, PT, R61, UR24, !P4 ;  /* 0x000000183d007c0c */ /* 0x000fe2000e7a1270 */
[----:B------:R-:W-:Y:S01]  /*33760*/  IMAD.WIDE R52, R50, 0x2, R46 ;  /* 0x0000000232347825 */ /* 0x000fe200078e022e */
[----:B------:R-:W-:Y:S01]  /*33770*/  ISETP.LT.AND P6, PT, R60, UR4, !P4 ;  /* 0x000000043c007c0c */ /* 0x000fe2000e7c1270 */
[----:B------:R-:W-:Y:S01]  /*33780*/  ULDC UR4, c[0x0][0x228] ;  /* 0x00008a0000047ab9 */ /* 0x000fe20000000800 */
[----:B---3--:R-:W-:-:S09]  /*33790*/  PRMT R4, R59, 0x7632, R4 ;  /* 0x000076323b047816 */ /* 0x008fd20000000004 */
[----:B------:R0:W-:Y:S01]  /*337a0*/  @P5 STG.E.U16 desc[UR8][R52.64], R59 ;  /* 0x0000003b34005986 */ /* 0x0001e2000c101508 */
[----:B------:R-:W-:Y:S01]  /*337b0*/  ISETP.LT.AND P5, PT, R55, UR4, !P4 ;  /* 0x0000000437007c0c */ /* 0x000fe2000e7a1270 */
[----:B------:R-:W-:Y:S01]  /*337c0*/  ULDC UR4, c[0x0][0x228] ;  /* 0x00008a0000047ab9 */ /* 0x000fe20000000800 */
[C---:B0-----:R-:W-:Y:S01]  /*337d0*/  IMAD.WIDE R52, R50.reuse, 0x2, R48 ;  /* 0x0000000232347825 */ /* 0x041fe200078e0230 */
[----:B------:R-:W3:Y:S04]  /*337e0*/  LDL.LU R59, [R1+0x8] ;  /* 0x00000800013b7983 */ /* 0x000ee80000300800 */
[----:B------:R0:W-:Y:S02]  /*337f0*/  @P6 STG.E.U16 desc[UR8][R52.64], R4 ;  /* 0x0000000434006986 */ /* 0x0001e4000c101508 */
[----:B0-----:R-:W-:-:S05]  /*33800*/  IMAD.WIDE R52, R50, 0x2, R2 ;  /* 0x0000000232347825 */ /* 0x001fca00078e0202 */
[----:B------:R0:W-:Y:S04]  /*33810*/  @P5 STG.E.U16 desc[UR8][R52.64], R5 ;  /* 0x0000000534005986 */ /* 0x0001e8000c101508 */
[----:B0-----:R-:W4:Y:S01]  /*33820*/  LDL.LU R53, [R1+0x18] ;  /* 0x0000180001357983 */ /* 0x001f220000300800 */
[----:B------:R-:W-:Y:S01]  /*33830*/  ISETP.LT.AND P4, PT, R54, UR4, !P4 ;  /* 0x0000000436007c0c */ /* 0x000fe2000e781270 */
[----:B------:R-:W-:Y:S01]  /*33840*/  ULDC UR4, c[0x0][0x22c] ;  /* 0x00008b0000047ab9 */ /* 0x000fe20000000800 */
[----:B------:R-:W-:Y:S01]  /*33850*/  PRMT R51, R5, 0x7632, R51 ;  /* 0x0000763205337816 */ /* 0x000fe20000000033 */
[----:B------:R-:W-:-:S10]  /*33860*/  IMAD.WIDE R4, R50, 0x2, R44 ;  /* 0x0000000232047825 */ /* 0x000fd400078e022c */
[----:B------:R0:W-:Y:S02]  /*33870*/  @P4 STG.E.U16 desc[UR8][R4.64], R51 ;  /* 0x0000003304004986 */ /* 0x0001e4000c101508 */
[----:B0-----:R-:W-:-:S05]  /*33880*/  VIADD R4, R11, 0x4 ;  /* 0x000000040b047836 */ /* 0x001fca0000000000 */
[----:B------:R-:W-:Y:S01]  /*33890*/  ISETP.GE.AND P4, PT, R4, UR4, PT ;  /* 0x0000000404007c0c */ /* 0x000fe2000bf86270 */
[----:B------:R-:W-:-:S03]  /*338a0*/  ULDC UR4, c[0x0][0x228] ;  /* 0x00008a0000047ab9 */ /* 0x000fc60000000800 */
[----:B------:R-:W-:Y:S01]  /*338b0*/  ISETP.LT.AND P5, PT, R61, UR4, !P4 ;  /* 0x000000043d007c0c */ /* 0x000fe2000e7a1270 */
[----:B------:R-:W-:Y:S01]  /*338c0*/  VIADD R4, R50, UR20 ;  /* 0x0000001432047c36 */ /* 0x000fe20008000000 */
[----:B------:R-:W-:Y:S02]  /*338d0*/  ULDC UR4, c[0x0][0x228] ;  /* 0x00008a0000047ab9 */ /* 0x000fe40000000800 */
[----:B------:R-:W-:Y:S01]  /*338e0*/  ISETP.LT.AND P6, PT, R60, UR4, !P4 ;  /* 0x000000043c007c0c */ /* 0x000fe2000e7c1270 */
[----:B------:R-:W-:Y:S01]  /*338f0*/  IMAD.WIDE R50, R4, 0x2, R46 ;  /* 0x0000000204327825 */ /* 0x000fe200078e022e */
[----:B------:R-:W-:-:S07]  /*33900*/  ULDC UR4, c[0x0][0x228] ;  /* 0x00008a0000047ab9 */ /* 0x000fce0000000800 */
[----:B--2---:R0:W-:Y:S01]  /*33910*/  @P5 STG.E.U16 desc[UR8][R50.64], R7 ;  /* 0x0000000732005986 */ /* 0x0041e2000c101508 */
[----:B------:R-:W-:Y:S01]  /*33920*/  ISETP.LT.AND P5, PT, R55, UR4, !P4 ;  /* 0x0000000437007c0c */ /* 0x000fe2000e7a1270 */
[----:B------:R-:W-:Y:S01]  /*33930*/  ULDC UR4, c[0x0][0x228] ;  /* 0x00008a0000047ab9 */ /* 0x000fe20000000800 */
[----:B------:R-:W-:Y:S02]  /*33940*/  PRMT R5, R7, 0x7632, R5 ;  /* 0x0000763207057816 */ /* 0x000fe40000000005 */
[----:B------:R-:W-:Y:S01]  /*33950*/  ISETP.LT.AND P4, PT, R54, UR4, !P4 ;  /* 0x0000000436007c0c */ /* 0x000fe2000e781270 */
[----:B------:R-:W-:Y:S01]  /*33960*/  ULDC UR4, c[0x0][0x22c] ;  /* 0x00008b0000047ab9 */ /* 0x000fe20000000800 */
[C---:B0-----:R-:W-:Y:S01]  /*33970*/  IMAD.WIDE R50, R4.reuse, 0x2, R48 ;  /* 0x0000000204327825 */ /* 0x041fe200078e0230 */
[----:B------:R-:W2:Y:S04]  /*33980*/  LDL.LU R7, [R1+0x1444] ;  /* 0x0014440001077983 */ /* 0x000ea80000300800 */
[----:B------:R0:W-:Y:S02]  /*33990*/  @P6 STG.E.U16 desc[UR8][R50.64], R5 ;  /* 0x0000000532006986 */ /* 0x0001e4000c101508 */
[----:B0-----:R-:W-:-:S05]  /*339a0*/  IMAD.WIDE R50, R4, 0x2, R2 ;  /* 0x0000000204327825 */ /* 0x001fca00078e0202 */
[----:B----4-:R0:W-:Y:S01]  /*339b0*/  @P5 STG.E.U16 desc[UR8][R50.64], R53 ;  /* 0x0000003532005986 */ /* 0x0101e2000c101508 */
[----:B------:R-:W-:Y:S01]  /*339c0*/  PRMT R5, R53, 0x7632, R5 ;  /* 0x0000763235057816 */ /* 0x000fe20000000005 */
[----:B0-----:R-:W-:Y:S02]  /*339d0*/  IMAD.WIDE R50, R4, 0x2, R44 ;  /* 0x0000000204327825 */ /* 0x001fe400078e022c */
[----:B------:R-:W4:Y:S04]  /*339e0*/  LDL.LU R53, [R1+0x1c] ;  /* 0x00001c0001357983 */ /* 0x000f280000300800 */
        /* <DEDUP_REMOVED lines=9> */
[----:B------:R-:W-:Y:S01]  /*33a80*/  ULDC UR4, c[0x0][0x228] ;  /* 0x00008a0000047ab9 */ /* 0x000fe20000000800 */
[----:B---3--:R-:W-:-:S06]  /*33a90*/  PRMT R5, R59, 0x7632, R5 ;  /* 0x000076323b057816 */ /* 0x008fcc0000000005 */
[----:B------:R0:W-:Y:S01]  /*33aa0*/  @P5 STG.E.U16 desc[UR8][R50.64], R59 ;  /* 0x0000003b32005986 */ /* 0x0001e2000c101508 */
[----:B------:R-:W-:Y:S01]  /*33ab0*/  ISETP.LT.AND P5, PT, R55, UR4, !P4 ;  /* 0x0000000437007c0c */ /* 0x000fe2000e7a1270 */
[----:B------:R-:W-:Y:S02]  /*33ac0*/  ULDC UR4, c[0x0][0x228] ;  /* 0x00008a0000047ab9 */ /* 0x000fe40000000800 */
[----:B------:R-:W-:Y:S01]  /*33ad0*/  ISETP.LT.AND P4, PT, R54, UR4, !P4 ;  /* 0x0000000436007c0c */ /* 0x000fe2000e781270 */
[----:B------:R-:W-:Y:S01]  /*33ae0*/  ULDC UR4, c[0x0][0x22c] ;  /* 0x00008b0000047ab9 */ /* 0x000fe20000000800 */
[C---:B0-----:R-:W-:Y:S01]  /*33af0*/  IMAD.WIDE R50, R4.reuse, 0x2, R48 ;  /* 0x0000000204327825 */ /* 0x041fe200078e0230 */
[----:B------:R-:W3:Y:S04]  /*33b00*/  LDL.LU R59, [R1+0xc] ;  /* 0x00000c00013b7983 */ /* 0x000ee80000300800 */
[----:B------:R0:W-:Y:S02]  /*33b10*/  @P6 STG.E.U16 desc[UR8][R50.64], R5 ;  /* 0x0000000532006986 */ /* 0x0001e4000c101508 */
[----:B0-----:R-:W-:-:S05]  /*33b20*/  IMAD.WIDE R50, R4, 0x2, R2 ;  /* 0x0000000204327825 */ /* 0x001fca00078e0202 */
[----:B------:R0:W-:Y:S02]  /*33b30*/  @P5 STG.E.U16 desc[UR8][R50.64], R6 ;  /* 0x0000000632005986 */ /* 0x0001e4000c101508 */
[----:B0-----:R-:W-:Y:S01]  /*33b40*/  PRMT R6, R6, 0x7632, R6 ;  /* 0x0000763206067816 */ /* 0x001fe20000000006 */
[----:B------:R-:W-:-:S05]  /*33b50*/  IMAD.WIDE R50, R4, 0x2, R44 ;  /* 0x0000000204327825 */ /* 0x000fca00078e022c */
[----:B------:R0:W-:Y:S04]  /*33b60*/  @P4 STG.E.U16 desc[UR8][R50.64], R6 ;  /* 0x0000000632004986 */ /* 0x0001e8000c101508 */
[----:B0-----:R-:W2:Y:S01]  /*33b70*/  LDL.LU R51, [R1+0x6c] ;  /* 0x00006c0001337983 */ /* 0x001ea20000300800 */
[----:B------:R-:W-:-:S05]  /*33b80*/  VIADD R5, R11, 0x6 ;  /* 0x000000060b057836 */ /* 0x000fca0000000000 */
        /* <DEDUP_REMOVED lines=11> */
[----:B------:R-:W-:Y:S01]  /*33c40*/  PRMT R50, R51, 0x7632, R50 ;  /* 0x0000763233327816 */ /* 0x000fe20000000032 */
[----:B0-----:R-:W-:-:S05]  /*33c50*/  IMAD.WIDE R4, R6, 0x2, R48 ;  /* 0x0000000206047825 */ /* 0x001fca00078e0230 */
[----:B------:R0:W-:Y:S02]  /*33c60*/  @P6 STG.E.U16 desc[UR8][R4.64], R50 ;  /* 0x0000003204006986 */ /* 0x0001e4000c101508 */
[----:B0-----:R-:W-:Y:S01]  /*33c70*/  IMAD.WIDE R4, R6, 0x2, R2 ;  /* 0x0000000206047825 */ /* 0x001fe200078e0202 */
[----:B----4-:R-:W-:-:S04]  /*33c80*/  PRMT R50, R53, 0x7632, R50 ;  /* 0x0000763235327816 */ /* 0x010fc80000000032 */
[----:B------:R0:W-:Y:S04]  /*33c90*/  @P5 STG.E.U16 desc[UR8][R4.64], R53 ;  /* 0x0000003504005986 */ /* 0x0001e8000c101508 */
[----:B0-----:R-:W2:Y:S01]  /*33ca0*/  LDL.LU R53, [R1+0x70] ;  /* 0x0000700001357983 */ /* 0x001ea20000300800 */
[----:B------:R-:W-:Y:S01]  /*33cb0*/  ISETP.LT.AND P4, PT, R54, UR4, !P4 ;  /* 0x0000000436007c0c */ /* 0x000fe2000e781270 */
[----:B------:R-:W-:Y:S01]  /*33cc0*/  IMAD.WIDE R4, R6, 0x2, R44 ;  /* 0x0000000206047825 */ /* 0x000fe200078e022c */
[----:B------:R-:W-:Y:S01]  /*33cd0*/  ULDC UR4, c[0x0][0x22c] ;  /* 0x00008b0000047ab9 */ /* 0x000fe20000000800 */
[----:B------:R-:W4:Y:S10]  /*33ce0*/  LDL.LU R51, [R1+0x100] ;  /* 0x0001000001337983 */ /* 0x000f340000300800 */
        /* <DEDUP_REMOVED lines=23> */
[----:B------:R0:W-:Y:S02]  /*33e60*/  @P4 STG.E.U16 desc[UR8][R4.64], R7 ;  /* 0x0000000704004986 */ /* 0x0001e4000c101508 */
[----:B0-----:R-:W-:-:S05]  /*33e70*/  VIADD R4, R11, 0x8 ;  /* 0x000000080b047836 */ /* 0x001fca0000000000 */
[----:B------:R-:W-:Y:S01]  /*33e80*/  ISETP.GE.AND P4, PT, R4, UR4, PT ;  /* 0x0000000404007c0c */ /* 0x000fe2000bf86270 */
[----:B------:R-:W-:-:S03]  /*33e90*/  ULDC UR4, c[0x0][0x228] ;  /* 0x00008a0000047ab9 */ /* 0x000fc60000000800 */
[----:B------:R-:W-:Y:S01]  /*33ea0*/  ISETP.LT.AND P5, PT, R61, UR4, !P4 ;  /* 0x000000043d007c0c */ /* 0x000fe2000e7a1270 */
[----:B------:R-:W-:Y:S01]  /*33eb0*/  VIADD R6, R6, UR20 ;  /* 0x0000001406067c36 */ /* 0x000fe20008000000 */
[----:B------:R-:W-:-:S03]  /*33ec0*/  ULDC UR4, c[0x0][0x228] ;  /* 0x00008a0000047ab9 */ /* 0x000fc60000000800 */
[----:B------:R-:W-:-:S08]  /*33ed0*/  IMAD.WIDE R4, R6, 0x2, R46 ;  /* 0x0000000206047825 */ /* 0x000fd000078e022e */
[----:B--2---:R0:W-:Y:S01]  /*33ee0*/  @P5 STG.E.U16 desc[UR8][R4.64], R53 ;  /* 0x0000003504005986 */ /* 0x0041e2000c101508 */
[----:B------:R-:W-:-:S03]  /*33ef0*/  PRMT R7, R53, 0x7632, R7 ;  /* 0x0000763235077816 */ /* 0x000fc60000000007 */
[----:B0-----:R-:W2:Y:S01]  /*33f00*/  LDL.LU R53, [R1+0x20] ;  /* 0x0000200001357983 */ /* 0x001ea20000300800 */
[----:B------:R-:W-:Y:S01]  /*33f10*/  ISETP.LT.AND P6, PT, R60, UR4, !P4 ;  /* 0x000000043c007c0c */ /* 0x000fe2000e7c1270 */
[----:B------:R-:W-:Y:S02]  /*33f20*/  ULDC UR4, c[0x0][0x228] ;  /* 0x00008a0000047ab9 */ /* 0x000fe40000000800 */
[----:B------:R-:W-:Y:S01]  /*33f30*/  ISETP.LT.AND P5, PT, R55, UR4, !P4 ;  /* 0x0000000437007c0c */ /* 0x000fe2000e7a1270 */
[----:B------:R-:W-:Y:S01]  /*33f40*/  IMAD.WIDE R4, R6, 0x2, R48 ;  /* 0x0000000206047825 */ /* 0x000fe200078e0230 */
[----:B------:R-:W-:Y:S02]  /*33f50*/  ULDC UR4, c[0x0][0x228] ;  /* 0x00008a0000047ab9 */ /* 0x000fe40000000800 */
[----:B------:R-:W-:Y:S01]  /*33f60*/  ISETP.LT.AND P4, PT, R54, UR4, !P4 ;  /* 0x0000000436007c0c */ /* 0x000fe2000e781270 */
[----:B------:R-:W-:-:S05]  /*33f70*/  ULDC UR4, c[0x0][0x22c] ;  /* 0x00008b0000047ab9 */ /* 0x000fca0000000800 */
[----:B------:R0:W-:Y:S02]  /*33f80*/  @P6 STG.E.U16 desc[UR8][R4.64], R7 ;  /* 0x0000000704006986 */ /* 0x0001e4000c101508 */
[----:B0-----:R-:W-:Y:S01]  /*33f90*/  IMAD.WIDE R4, R6, 0x2, R2 ;  /* 0x0000000206047825 */ /* 0x001fe200078e0202 */
[----:B----4-:R-:W-:-:S04]  /*33fa0*/  PRMT R7, R51, 0x7632, R7 ;  /* 0x0000763233077816 */ /* 0x010fc80000000007 */
[----:B------:R0:W-:Y:S02]  /*33fb0*/  @P5 STG.E.U16 desc[UR8][R4.64], R51 ;  /* 0x0000003304005986 */ /* 0x0001e4000c101508 */
        /* <DEDUP_REMOVED lines=8> */
[----:B---3--:R-:W-:Y:S01]  /*34040*/  PRMT R7, R59, 0x7632, R7 ;  /* 0x000076323b077816 */ /* 0x008fe20000000007 */
[----:B------:R-:W-:Y:S02]  /*34050*/  ULDC UR4, c[0x0][0x228] ;  /* 0x00008a0000047ab9 */ /* 0x000fe40000000800 */
[----:B------:R-:W-:-:S08]  /*34060*/  IMAD.WIDE R4, R6, 0x2, R46 ;  /* 0x0000000206047825 */ /* 0x000fd000078e022e */
[----:B------:R0:W-:Y:S01]  /*34070*/  @P5 STG.E.U16 desc[UR8][R4.64], R59 ;  /* 0x0000003b04005986 */ /* 0x0001e2000c101508 */
[----:B------:R-:W-:Y:S01]  /*34080*/  ISETP.LT.AND P6, PT, R60, UR4, !P4 ;  /* 0x000000043c007c0c */ /* 0x000fe2000e7c1270 */
[----:B------:R-:W-:Y:S02]  /*34090*/  ULDC UR4, c[0x0][0x228] ;  /* 0x00008a0000047ab9 */ /* 0x000fe40000000800 */
[----:B0-----:R-:W3:Y:S01]  /*340a0*/  LDL.LU R59, [R1+0x104] ;  /* 0x00010400013b7983 */ /* 0x001ee20000300800 */
[----:B------:R-:W-:Y:S01]  /*340b0*/  ISETP.LT.AND P5, PT, R55, UR4, !P4 ;  /* 0x0000000437007c0c */ /* 0x000fe2000e7a1270 */
[----:B------:R-:W-:Y:S01]  /*340c0*/  IMAD.WIDE R4, R6, 0x2, R48 ;  /* 0x0000000206047825 */ /* 0x000fe200078e0230 */
[----:B------:R-:W-:-:S07]  /*340d0*/  ULDC UR4, c[0x0][0x228] ;  /* 0x00008a0000047ab9 */ /* 0x000fce0000000800 */
[----:B------:R0:W-:Y:S02]  /*340e0*/  @P6 STG.E.U16 desc[UR8][R4.64], R7 ;  /* 0x0000000704006986 */ /* 0x0001e4000c101508 */
[----:B0-----:R-:W-:-:S05]  /*340f0*/  IMAD.WIDE R4, R6, 0x2, R2 ;  /* 0x0000000206047825 */ /* 0x001fca00078e0202 */
[----:B--2---:R0:W-:Y:S01]  /*34100*/  @P5 STG.E.U16 desc[UR8][R4.64], R53 ;  /* 0x0000003504005986 */ /* 0x0041e2000c101508 */
[----:B------:R-:W-:-:S03]  /*34110*/  PRMT R7, R53, 0x7632, R7 ;  /* 0x0000763235077816 */ /* 0x000fc60000000007 */
[----:B0-----:R-:W2:Y:S01]  /*34120*/  LDL.LU R53, [R1+0x114] ;  /* 0x0001140001357983 */ /* 0x001ea20000300800 */
[----:B------:R-:W-:Y:S01]  /*34130*/  ISETP.LT.AND P4, PT, R54, UR4, !P4 ;  /* 0x0000000436007c0c */ /* 0x000fe2000e781270 */
[----:B------:R-:W-:Y:S01]  /*34140*/  IMAD.WIDE R4, R6, 0x2, R44 ;  /* 0x0000000206047825 */ /* 0x000fe200078e022c */
[----:B------:R-:W-:-:S11]  /*34150*/  ULDC UR4, c[0x0][0x22c] ;  /* 0x00008b0000047ab9 */ /* 0x000fd60000000800 */
[----:B------:R0:W-:Y:S02]  /*34160*/  @P4 STG.E.U16 desc[UR8][R4.64], R7 ;  /* 0x0000000704004986 */ /* 0x0001e4000c101508 */
[----:B0-----:R-:W-:-:S05]  /*34170*/  VIADD R4, R11, 0xa ;  /* 0x0000000a0b047836 */ /* 0x001fca0000000000 */
[----:B------:R-:W-:Y:S01]  /*34180*/  ISETP.GE.AND P4, PT, R4, UR4, PT ;  /* 0x0000000404007c0c */ /* 0x000fe2000bf86270 */
[----:B------:R-:W-:-:S03]  /*34190*/  ULDC UR4, c[0x0][0x228] ;  /* 0x00008a0000047ab9 */ /* 0x000fc60000000800 */
[----:B------:R-:W-:Y:S01]  /*341a0*/  ISETP.LT.AND P5, PT, R61, UR4, !P4 ;  /* 0x000000043d007c0c */ /* 0x000fe2000e7a1270 */
[----:B------:R-:W-:Y:S01]  /*341b0*/  VIADD R6, R6, UR20 ;  /* 0x0000001406067c36 */ /* 0x000fe20008000000 */
[----:B------:R-:W-:-:S03]  /*341c0*/  ULDC UR4, c[0x0][0x228] ;  /* 0x00008a0000047ab9 */ /* 0x000fc60000000800 */
[----:B------:R-:W-:Y:S01]  /*341d0*/  IMAD.WIDE R4, R6, 0x2, R46 ;  /* 0x0000000206047825 */ /* 0x000fe200078e022e */
[----:B----4-:R-:W-:Y:S02]  /*341e0*/  PRMT R7, R51, 0x7632, R7 ;  /* 0x0000763233077816 */ /* 0x010fe40000000007 */
[----:B------:R-:W-:Y:S01]  /*341f0*/  ISETP.LT.AND P6, PT, R60, UR4, !P4 ;  /* 0x000000043c007c0c */ /* 0x000fe2000e7c1270 */
[----:B------:R-:W-:-:S04]  /*34200*/  ULDC UR4, c[0x0][0x228] ;  /* 0x00008a0000047ab9 */ /* 0x000fc80000000800 */
[----:B------:R0:W-:Y:S01]  /*34210*/  @P5 STG.E.U16 desc[UR8][R4.64], R51 ;  /* 0x0000003304005986 */ /* 0x0001e2000c101508 */
[----:B------:R-:W-:Y:S01]  /*34220*/  ISETP.LT.AND P5, PT, R55, UR4, !P4 ;  /* 0x0000000437007c0c */ /* 0x000fe2000e7a1270 */
[----:B------:R-:W-:Y:S02]  /*34230*/  ULDC UR4, c[0x0][0x228] ;  /* 0x00008a0000047ab9 */ /* 0x000fe40000000800 */
[----:B0-----:R-:W4:Y:S01]  /*34240*/  LDL.LU R51, [R1+0x24] ;  /* 0x0000240001337983 */ /* 0x001f220000300800 */
[----:B------:R-:W-:Y:S01]  /*34250*/  IMAD.WIDE R4, R6, 0x2, R48 ;  /* 0x0000000206047825 */ /* 0x000fe200078e0230 */
[----:B------:R-:W-:Y:S01]  /*34260*/  ISETP.LT.AND P4, PT, R54, UR4, !P4 ;  /* 0x0000000436007c0c */ /* 0x000fe2000e781270 */
[----:B------:R-:W-:-:S03]  /*34270*/  ULDC UR4, c[0x0][0x22c] ;  /* 0x00008b0000047ab9 */ /* 0x000fc60000000800 */
[----:B------:R0:W-:Y:S02]  /*34280*/  @P6 STG.E.U16 desc[UR8][R4.64], R7 ;  /* 0x0000000704006986 */ /* 0x0001e4000c101508 */
[----:B0-----:R-:W-:Y:S01]  /*34290*/  IMAD.WIDE R4, R6, 0x2, R2 ;  /* 0x0000000206047825 */ /* 0x001fe200078e0202 */
[----:B---3--:R-:W-:-:S04]  /*342a0*/  PRMT R7, R59, 0x7632, R7 ;  /* 0x000076323b077816 */ /* 0x008fc80000000007 */
[----:B------:R0:W-:Y:S02]  /*342b0*/  @P5 STG.E.U16 desc[UR8][R4.64], R59 ;  /* 0x0000003b04005986 */ /* 0x0001e4000c101508 */
[----:B0-----:R-:W-:Y:S02]  /*342c0*/  IMAD.WIDE R4, R6, 0x2, R44 ;  /* 0x0000000206047825 */ /* 0x001fe400078e022c */
[----:B------:R-:W3:Y:S04]  /*342d0*/  LDL.LU R59, [R1+0x78] ;  /* 0x00007800013b7983 */ /* 0x000ee80000300800 */
        /* <DEDUP_REMOVED lines=33> */
[----:B---3--:R-:W-:Y:S01]  /*344f0*/  PRMT R6, R59, 0x7632, R6 ;  /* 0x000076323b067816 */ /* 0x008fe20000000006 */
[----:B------:R-:W-:-:S06]  /*34500*/  ULDC UR4, c[0x0][0x228] ;  /* 0x00008a0000047ab9 */ /* 0x000fcc0000000800 */
[----:B------:R0:W-:Y:S02]  /*34510*/  @P5 STG.E.U16 desc[UR8][R4.64], R59 ;  /* 0x0000003b04005986 */ /* 0x0001e4000c101508 */
[C---:B0-----:R-:W-:Y:S02]  /*34520*/  IMAD.WIDE R4, R50.reuse, 0x2, R48 ;  /* 0x0000000232047825 */ /* 0x041fe400078e0230 */
[----:B------:R-:W3:Y:S04]  /*34530*/  LDL.LU R59, [R1+0x28] ;  /* 0x00002800013b7983 */ /* 0x000ee80000300800 */
[----:B------:R0:W-:Y:S01]  /*34540*/  @P6 STG.E.U16 desc[UR8][R4.64], R6 ;  /* 0x0000000604006986 */ /* 0x0001e2000c101508 */
[----:B------:R-:W-:Y:S01]  /*34550*/  ISETP.LT.AND P6, PT, R55, UR4, !P4 ;  /* 0x0000000437007c0c */ /* 0x000fe2000e7c1270 */
[----:B------:R-:W-:Y:S01]  /*34560*/  ULDC UR4, c[0x0][0x22c] ;  /* 0x00008b0000047ab9 */ /* 0x000fe20000000800 */
[----:B0-----:R-:W-:-:S11]  /*34570*/  IMAD.WIDE R4, R50, 0x2, R2 ;  /* 0x0000000232047825 */ /* 0x001fd600078e0202 */
[----:B--2---:R0:W-:Y:S02]  /*34580*/  @P6 STG.E.U16 desc[UR8][R4.64], R53 ;  /* 0x0000003504006986 */ /* 0x0041e4000c101508 */
[----:B0-----:R-:W-:Y:S02]  /*34590*/  PRMT R5, R53, 0x7632, R5 ;  /* 0x0000763235057816 */ /* 0x001fe40000000005 */
[----:B------:R-:W2:Y:S01]  /*345a0*/  LDL.LU R53, [R1+0x7c] ;  /* 0x00007c0001357983 */ /* 0x000ea20000300800 */
[----:B------:R-:W-:Y:S01]  /*345b0*/  VIADD R6, R11, 0xd ;  /* 0x0000000d0b067836 */ /* 0x000fe20000000000 */
[----:B------:R-:W-:Y:S01]  /*345c0*/  ISETP.LT.AND P4, PT, R54, UR6, !P4 ;  /* 0x0000000636007c0c */ /* 0x000fe2000e781270 */
[----:B------:R-:W-:Y:S01]  /*345d0*/  VIADD R4, R50, UR20 ;  /* 0x0000001432047c36 */ /* 0x000fe20008000000 */
[----:B------:R-:W-:Y:S02]  /*345e0*/  ULDC UR6, c[0x0][0x228] ;  /* 0x00008a0000067ab9 */ /* 0x000fe40000000800 */
[----:B------:R-:W-:Y:S01]  /*345f0*/  ISETP.GE.AND P5, PT, R6, UR4, PT ;  /* 0x0000000406007c0c */ /* 0x000fe2000bfa6270 */
[----:B------:R-:W-:Y:S01]  /*34600*/  ULDC UR4, c[0x0][0x228] ;  /* 0x00008a0000047ab9 */ /* 0x000fe20000000800 */
[----:B------:R-:W-:-:S02]  /*34610*/  IMAD.WIDE R6, R50, 0x2, R44 ;  /* 0x0000000232067825 */ /* 0x000fc400078e022c */
[----:B------:R-:W-:Y:S01]  /*34620*/  ISETP.LT.AND P6, PT, R61, UR4, !P5 ;  /* 0x000000043d007c0c */ /* 0x000fe2000efc1270 */
[----:B------:R-:W-:-:S04]  /*34630*/  ULDC UR4, c[0x0][0x228] ;  /* 0x00008a0000047ab9 */ /* 0x000fc80000000800 */
[----:B------:R0:W-:Y:S01]  /*34640*/  @P4 STG.E.U16 desc[UR8][R6.64], R5 ;  /* 0x0000000506004986 */ /* 0x0001e2000c101508 */
[----:B------:R-:W-:Y:S01]  /*34650*/  ISETP.LT.AND P4, PT, R60, UR4, !P5 ;  /* 0x000000043c007c0c */ /* 0x000fe2000ef81270 */
[----:B------:R-:W-:Y:S01]  /*34660*/  ULDC UR4, c[0x0][0x228] ;  /* 0x00008a0000047ab9 */ /* 0x000fe20000000800 */
[----:B0-----:R-:W-:-:S05]  /*34670*/  IMAD.WIDE R6, R4, 0x2, R46 ;  /* 0x0000000204067825 */ /* 0x001fca00078e022e */
[----:B----4-:R0:W-:Y:S01]  /*34680*/  @P6 STG.E.U16 desc[UR8][R6.64], R51 ;  /* 0x0000003306006986 */ /* 0x0101e2000c101508 */
[----:B------:R-:W-:Y:S02]  /*34690*/  PRMT R5, R51, 0x7632, R5 ;  /* 0x0000763233057816 */ /* 0x000fe40000000005 */
[----:B------:R-:W-:Y:S01]  /*346a0*/  ISETP.LT.AND P6, PT, R55, UR4, !P5 ;  /* 0x0000000437007c0c */ /* 0x000fe2000efc1270 */
[----:B------:R-:W-:Y:S01]  /*346b0*/  ULDC UR4, c[0x0][0x228] ;  /* 0x00008a0000047ab9 */ /* 0x000fe20000000800 */
[----:B0-----:R-:W4:Y:S01]  /*346c0*/  LDL.LU R51, [R1+0x10c] ;  /* 0x00010c0001337983 */ /* 0x001f220000300800 */
[----:B------:R-:W-:Y:S01]  /*346d0*/  IMAD.WIDE R6, R4, 0x2, R48 ;  /* 0x0000000204067825 */ /* 0x000fe200078e0230 */
[----:B------:R-:W-:Y:S01]  /*346e0*/  ISETP.LT.AND P5, PT, R54, UR4, !P5 ;  /* 0x0000000436007c0c */ /* 0x000fe2000efa1270 */
[----:B------:R-:W-:-:S03]  /*346f0*/  ULDC UR4, c[0x0][0x22c] ;  /* 0x00008b0000047ab9 */ /* 0x000fc60000000800 */
[----:B------:R0:W-:Y:S02]  /*34700*/  @P4 STG.E.U16 desc[UR8][R6.64], R5 ;  /* 0x0000000506004986 */ /* 0x0001e4000c101508 */
[----:B0-----:R-:W-:Y:S02]  /*34710*/  VIADD R5, R11, 0xe ;  /* 0x0000000e0b057836 */ /* 0x001fe40000000000 */
[----:B------:R-:W-:-:S03]  /*34720*/  IMAD.WIDE R6, R4, 0x2, R2 ;  /* 0x0000000204067825 */ /* 0x000fc600078e0202 */
[----:B------:R-:W-:Y:S01]  /*34730*/  ISETP.GE.AND P4, PT, R5, UR4, PT ;  /* 0x0000000405007c0c */ /* 0x000fe2000bf86270 */
[----:B------:R-:W-:Y:S01]  /*34740*/  ULDC UR4, c[0x0][0x228] ;  /* 0x00008a0000047ab9 */ /* 0x000fe20000000800 */
[----:B---3--:R0:W-:Y:S01]  /*34750*/  @P6 STG.E.U16 desc[UR8][R6.64], R59 ;  /* 0x0000003b06006986 */ /* 0x0081e2000c101508 */
[----:B------:R-:W-:Y:S02]  /*34760*/  PRMT R5, R59, 0x7632, R5 ;  /* 0x000076323b057816 */ /* 0x000fe40000000005 */
[----:B------:R-:W-:Y:S01]  /*34770*/  ISETP.LT.AND P6, PT, R61, UR4, !P4 ;  /* 0x000000043d007c0c */ /* 0x000fe2000e7c1270 */
[----:B------:R-:W-:Y:S01]  /*34780*/  ULDC UR4, c[0x0][0x228] ;  /* 0x00008a0000047ab9 */ /* 0x000fe20000000800 */
[----:B0-----:R-:W3:Y:S01]  /*34790*/  LDL.LU R59, [R1+0x11c] ;  /* 0x00011c00013b7983 */ /* 0x001ee20000300800 */
[----:B------:R-:W-:-:S04]  /*347a0*/  IMAD.WIDE R6, R4, 0x2, R44 ;  /* 0x0000000204067825 */ /* 0x000fc800078e022c */
[----:B------:R-:W-:Y:S01]  /*347b0*/  VIADD R4, R4, UR20 ;  /* 0x0000001404047c36 */ /* 0x000fe20008000000 */
[----:B------:R0:W-:Y:S03]  /*347c0*/  @P5 STG.E.U16 desc[UR8][R6.64], R5 ;  /* 0x0000000506005986 */ /* 0x0001e6000c101508 */
[----:B0-----:R-:W-:Y:S01]  /*347d0*/  IMAD.WIDE R6, R4, 0x2, R46 ;  /* 0x0000000204067825 */ /* 0x001fe200078e022e */
[----:B--2---:R-:W-:-:S04]  /*347e0*/  PRMT R5, R53, 0x7632, R5 ;  /* 0x0000763235057816 */ /* 0x004fc80000000005 */
[----:B------:R0:W-:Y:S04]  /*347f0*/  @P6 STG.E.U16 desc[UR8][R6.64], R53 ;  /* 0x0000003506006986 */ /* 0x0001e8000c101508 */
[----:B0-----:R-:W2:Y:S01]  /*34800*/  LDL.LU R53, [R1+0x2c] ;  /* 0x00002c0001357983 */ /* 0x001ea20000300800 */
[----:B------:R-:W-:Y:S01]  /*34810*/  ISETP.LT.AND P5, PT, R60, UR4, !P4 ;  /* 0x000000043c007c0c */ /* 0x000fe2000e7a1270 */
[----:B------:R-:W-:Y:S01]  /*34820*/  ULDC UR4, c[0x0][0x228] ;  /* 0x00008a0000047ab9 */ /* 0x000fe20000000800 */
[----:B------:R-:W-:Y:S01]  /*34830*/  IMAD.WIDE R6, R4, 0x2, R48 ;  /* 0x0000000204067825 */ /* 0x000fe200078e0230 */
[----:B------:R-:W-:Y:S01]  /*34840*/  ISETP.LT.AND P6, PT, R55, UR4, !P4 ;  /* 0x0000000437007c0c */ /* 0x000fe2000e7c1270 */
[----:B------:R-:W-:Y:S01]  /*34850*/  ULDC UR4, c[0x0][0x22c] ;  /* 0x00008b0000047ab9 */ /* 0x000fe20000000800 */
[----:B------:R-:W-:Y:S01]  /*34860*/  ISETP.LT.AND P4, PT, R54, UR6, !P4 ;  /* 0x0000000636007c0c */ /* 0x000fe2000e781270 */
[----:B------:R-:W-:-:S07]  /*34870*/  ULDC UR6, c[0x0][0x228] ;  /* 0x00008a0000067ab9 */ /* 0x000fce0000000800 */
[----:B------:R0:W-:Y:S02]  /*34880*/  @P5 STG.E.U16 desc[UR8][R6.64], R5 ;  /* 0x0000000506005986 */ /* 0x0001e4000c101508 */
[----:B0-----:R-:W-:Y:S02]  /*34890*/  VIADD R5, R11, 0xf ;  /* 0x0000000f0b057836 */ /* 0x001fe40000000000 */
[----:B------:R-:W-:-:S03]  /*348a0*/  IMAD.WIDE R6, R4, 0x2, R2 ;  /* 0x0000000204067825 */ /* 0x000fc600078e0202 */
[----:B------:R-:W-:Y:S01]  /*348b0*/  ISETP.GE.AND P5, PT, R5, UR4, PT ;  /* 0x0000000405007c0c */ /* 0x000fe2000bfa6270 */
[----:B------:R-:W-:Y:S02]  /*348c0*/  ULDC UR4, c[0x0][0x248] ;  /* 0x0000920000047ab9 */ /* 0x000fe40000000800 */
[C---:B------:R-:W-:Y:S01]  /*348d0*/  VIADD R50, R4.reuse, UR4 ;  /* 0x0000000404327c36 */ /* 0x040fe20008000000 */
[----:B------:R-:W-:Y:S01]  /*348e0*/  ULDC UR4, c[0x0][0x228] ;  /* 0x00008a0000047ab9 */ /* 0x000fe20000000800 */
[----:B----4-:R0:W-:Y:S01]  /*348f0*/  @P6 STG.E.U16 desc[UR8][R6.64], R51 ;  /* 0x0000003306006986 */ /* 0x0101e2000c101508 */
[----:B------:R-:W-:Y:S02]  /*34900*/  PRMT R5, R51, 0x7632, R5 ;  /* 0x0000763233057816 */ /* 0x000fe40000000005 */
[----:B------:R-:W-:Y:S01]  /*34910*/  ISETP.LT.AND P6, PT, R61, UR6, !P5 ;  /* 0x000000063d007c0c */ /* 0x000fe2000efc1270 */
[----:B------:R-:W-:Y:S01]  /*34920*/  ULDC UR6, c[0x0][0x228] ;  /* 0x00008a0000067ab9 */ /* 0x000fe20000000800 */
[----:B0-----:R-:W-:-:S05]  /*34930*/  IMAD.WIDE R6, R4, 0x2, R44 ;  /* 0x0000000204067825 */ /* 0x001fca00078e022c */
[----:B------:R0:W-:Y:S01]  /*34940*/  @P4 STG.E.U16 desc[UR8][R6.64], R5 ;  /* 0x0000000506004986 */ /* 0x0001e2000c101508 */
[----:B------:R-:W-:Y:S01]  /*34950*/  ISETP.LT.AND P4, PT, R60, UR4, !P5 ;  /* 0x000000043c007c0c */ /* 0x000fe2000ef81270 */
[----:B------:R-:W-:Y:S01]  /*34960*/  ULDC UR4, c[0x0][0x228] ;  /* 0x00008a0000047ab9 */ /* 0x000fe20000000800 */
[----:B0-----:R-:W-:-:S05]  /*34970*/  IMAD.WIDE R4, R50, 0x2, R46 ;  /* 0x0000000232047825 */ /* 0x001fca00078e022e */
[----:B---3--:R0:W-:Y:S01]  /*34980*/  @P6 STG.E.U16 desc[UR8][R4.64], R59 ;  /* 0x0000003b04006986 */ /* 0x0081e2000c101508 */
[----:B------:R-:W-:Y:S02]  /*34990*/  PRMT R6, R59, 0x7632, R6 ;  /* 0x000076323b067816 */ /* 0x000fe40000000006 */
[----:B------:R-:W-:Y:S01]  /*349a0*/  ISETP.LT.AND P6, PT, R55, UR4, !P5 ;  /* 0x0000000437007c0c */ /* 0x000fe2000efc1270 */
[----:B------:R-:W-:Y:S01]  /*349b0*/  ULDC UR4, c[0x0][0x22c] ;  /* 0x00008b0000047ab9 */ /* 0x000fe20000000800 */
[----:B0-----:R-:W-:Y:S01]  /*349c0*/  IMAD.WIDE R4, R50, 0x2, R48 ;  /* 0x0000000232047825 */ /* 0x001fe200078e0230 */
[----:B------:R-:W3:Y:S04]  /*349d0*/  LDL.LU R59, [R1+0x140] ;  /* 0x00014000013b7983 */ /* 0x000ee80000300800 */
[----:B------:R0:W-:Y:S02]  /*349e0*/  @P4 STG.E.U16 desc[UR8][R4.64], R6 ;  /* 0x0000000604004986 */ /* 0x0001e4000c101508 */
[----:B0-----:R-:W-:-:S02]  /*349f0*/  VIADD R6, R11, 0x10 ;  /* 0x000000100b067836 */ /* 0x001fc40000000000 */
[----:B------:R-:W-:-:S03]  /*34a00*/  IMAD.WIDE R4, R50, 0x2, R2 ;  /* 0x0000000232047825 */ /* 0x000fc600078e0202 */
[----:B------:R-:W-:Y:S01]  /*34a10*/  ISETP.GE.AND P4, PT, R6, UR4, PT ;  /* 0x0000000406007c0c */ /* 0x000fe2000bf86270 */
[----:B------:R-:W-:Y:S01]  /*34a20*/  ULDC UR4, c[0x0][0x228] ;  /* 0x00008a0000047ab9 */ /* 0x000fe20000000800 */
[----:B--2---:R0:W-:Y:S02]  /*34a30*/  @P6 STG.E.U16 desc[UR8][R4.64], R53 ;  /* 0x0000003504006986 */ /* 0x0041e4000c101508 */
[----:B------:R-:W-:Y:S01]  /*34a40*/  ISETP.LT.AND P6, PT, R61, UR4, !P4 ;  /* 0x000000043d007c0c */ /* 0x000fe2000e7c1270 */
[----:B------:R-:W-:Y:S01]  /*34a50*/  ULDC UR4, c[0x0][0x248] ;  /* 0x0000920000047ab9 */ /* 0x000fe20000000800 */
[----:B------:R-:W-:Y:S01]  /*34a60*/  PRMT R52, R53, 0x7632, R52 ;  /* 0x0000763235347816 */ /* 0x000fe20000000034 */
[----:B------:R-:W-:Y:S01]  /*34a70*/  VIADD R51, R50, UR4 ;  /* 0x0000000432337c36 */ /* 0x000fe20008000000 */
[----:B------:R-:W-:Y:S01]  /*34a80*/  ISETP.LT.AND P5, PT, R54, UR6, !P5 ;  /* 0x0000000636007c0c */ /* 0x000fe2000efa1270 */
[----:B------:R-:W-:Y:S01]  /*34a90*/  ULDC UR4, c[0x0][0x228] ;  /* 0x00008a0000047ab9 */ /* 0x000fe20000000800 */
[----:B------:R-:W-:Y:S01]  /*34aa0*/  ULDC UR6, c[0x0][0x228] ;  /* 0x00008a0000067ab9 */ /* 0x000fe20000000800 */
[----:B0-----:R-:W2:Y:S01]  /*34ab0*/  LDL.LU R53, [R1+0x1c0] ;  /* 0x0001c00001357983 */ /* 0x001ea20000300800 */
[----:B------:R-:W-:-:S03]  /*34ac0*/  IMAD.WIDE R4, R50, 0x2, R44 ;  /* 0x0000000232047825 */ /* 0x000fc600078e022c */
[----:B------:R-:W4:Y:S06]  /*34ad0*/  LDL.LU R50, [R1+0x130] ;  /* 0x0001300001327983 */ /* 0x000f2c0000300800 */
[----:B------:R0:W-:Y:S01]  /*34ae0*/  @P5 STG.E.U16 desc[UR8][R4.64], R52 ;  /* 0x0000003404005986 */ /* 0x0001e2000c101508 */
[----:B------:R-:W-:Y:S01]  /*34af0*/  ISETP.LT.AND P5, PT, R60, UR4, !P4 ;  /* 0x000000043c007c0c */ /* 0x000fe2000e7a1270 */
[----:B------:R-:W-:Y:S01]  /*34b00*/  IMAD.WIDE R6, R51, 0x2, R46 ;  /* 0x0000000233067825 */ /* 0x000fe200078e022e */
[----:B------:R-:W-:-:S03]  /*34b10*/  ULDC UR4, c[0x0][0x22c] ;  /* 0x00008b0000047ab9 */ /* 0x000fc60000000800 */
[----:B0-----:R-:W-:Y:S01]  /*34b20*/  IMAD.WIDE R4, R51, 0x2, R48 ;  /* 0x0000000233047825 */ /* 0x001fe200078e0230 */
[----:B----4-:R0:W-:Y:S01]  /*34b30*/  @P6 STG.E.U16 desc[UR8][R6.64], R50 ;  /* 0x0000003206006986 */ /* 0x0101e2000c101508 */
[----:B------:R-:W-:Y:S02]  /*34b40*/  PRMT R52, R50, 0x7632, R52 ;  /* 0x0000763232347816 */ /* 0x000fe40000000034 */
[----:B------:R-:W-:Y:S01]  /*34b50*/  ISETP.LT.AND P6, PT, R55, UR6, !P4 ;  /* 0x0000000637007c0c */ /* 0x000fe2000e7c1270 */
[----:B------:R-:W-:-:S03]  /*34b60*/  ULDC UR6, c[0x0][0x228] ;  /* 0x00008a0000067ab9 */ /* 0x000fc60000000800 */
[----:B------:R4:W-:Y:S01]  /*34b70*/  @P5 STG.E.U16 desc[UR8][R4.64], R52 ;  /* 0x0000003404005986 */ /* 0x0009e2000c101508 */
[----:B0-----:R-:W-:-:S05]  /*34b80*/  VIADD R50, R11, 0x11 ;  /* 0x000000110b327836 */ /* 0x001fca0000000000 */
[----:B------:R-:W-:Y:S01]  /*34b90*/  ISETP.GE.AND P5, PT, R50, UR4, PT ;  /* 0x0000000432007c0c */ /* 0x000fe2000bfa6270 */
[----:B------:R-:W-:Y:S01]  /*34ba0*/  IMAD.WIDE R6, R51, 0x2, R2 ;  /* 0x0000000233067825 */ /* 0x000fe200078e0202 */
[----:B------:R-:W2:Y:S01]  /*34bb0*/  LDL.LU R50, [R1+0x120] ;  /* 0x0001200001327983 */ /* 0x000ea20000300800 */
[----:B------:R-:W-:Y:S01]  /*34bc0*/  ISETP.LT.AND P4, PT, R54, UR6, !P4 ;  /* 0x0000000636007c0c */ /* 0x000fe2000e781270 */
[----:B------:R-:W-:Y:S01]  /*34bd0*/  ULDC UR6, c[0x0][0x228] ;  /* 0x00008a0000067ab9 */ /* 0x000fe20000000800 */
[----:B------:R-:W-:Y:S01]  /*34be0*/  ULDC UR4, c[0x0][0x248] ;  /* 0x0000920000047ab9 */ /* 0x000fe20000000800 */
[----:B---3--:R0:W-:Y:S01]  /*34bf0*/  @P6 STG.E.U16 desc[UR8][R6.64], R59 ;  /* 0x0000003b06006986 */ /* 0x0081e2000c101508 */
[----:B------:R-:W-:Y:S01]  /*34c00*/  ISETP.LT.AND P6, PT, R61, UR6, !P5 ;  /* 0x000000063d007c0c */ /* 0x000fe2000efc1270 */
[----:B----4-:R-:W-:Y:S01]  /*34c10*/  IMAD.WIDE R4, R51, 0x2, R44 ;  /* 0x0000000233047825 */ /* 0x010fe200078e022c */
[----:B------:R-:W-:Y:S01]  /*34c20*/  ULDC UR6, c[0x0][0x228] ;  /* 0x00008a0000067ab9 */ /* 0x000fe20000000800 */
[----:B0-----:R-:W-:-:S02]  /*34c30*/  PRMT R7, R59, 0x7632, R7 ;  /* 0x000076323b077816 */ /* 0x001fc40000000007 */
[----:B------:R-:W3:Y:S01]  /*34c40*/  LDL.LU R59, [R1+0x134] ;  /* 0x00013400013b7983 */ /* 0x000ee20000300800 */
[----:B------:R-:W-:Y:S01]  /*34c50*/  VIADD R6, R51, UR4 ;  /* 0x0000000433067c36 */ /* 0x000fe20008000000 */
[----:B------:R-:W-:Y:S02]  /*34c60*/  ULDC UR4, c[0x0][0x228] ;  /* 0x00008a0000047ab9 */ /* 0x000fe40000000800 */
[----:B------:R0:W-:Y:S02]  /*34c70*/  @P4 STG.E.U16 desc[UR8][R4.64], R7 ;  /* 0x0000000704004986 */ /* 0x0001e4000c101508 */
        /* <DEDUP_REMOVED lines=15> */
[----:B------:R-:W-:Y:S01]  /*34d70*/  ULDC UR4, c[0x0][0x228] ;  /* 0x00008a0000047ab9 */ /* 0x000fe20000000800 */
[----:B------:R0:W-:Y:S02]  /*34d80*/  @P6 STG.E.U16 desc[UR8][R4.64], R50 ;  /* 0x0000003204006986 */ /* 0x0001e4000c101508 */
[----:B------:R-:W-:Y:S01]  /*34d90*/  ISETP.LT.AND P6, PT, R61, UR4, !P4 ;  /* 0x000000043d007c0c */ /* 0x000fe2000e7c1270 */
[----:B------:R-:W-:Y:S01]  /*34da0*/  ULDC UR4, c[0x0][0x248] ;  /* 0x0000920000047ab9 */ /* 0x000fe20000000800 */
[----:B------:R-:W-:Y:S01]  /*34db0*/  PRMT R51, R50, 0x7632, R51 ;  /* 0x0000763232337816 */ /* 0x000fe20000000033 */
[C---:B0-----:R-:W-:Y:S01]  /*34dc0*/  VIADD R50, R6.reuse, UR4 ;  /* 0x0000000406327c36 */ /* 0x041fe20008000000 */
[----:B------:R-:W-:Y:S01]  /*34dd0*/  ULDC UR4, c[0x0][0x228] ;  /* 0x00008a0000047ab9 */ /* 0x000fe20000000800 */
[----:B------:R-:W-:-:S04]  /*34de0*/  IMAD.WIDE R4, R6, 0x2, R44 ;  /* 0x0000000206047825 */ /* 0x000fc800078e022c */
[----:B------:R-:W-:Y:S01]  /*34df0*/  IMAD.WIDE R6, R50, 0x2, R46 ;  /* 0x0000000232067825 */ /* 0x000fe200078e022e */
[----:B------:R0:W-:Y:S01]  /*34e00*/  @P5 STG.E.U16 desc[UR8][R4.64], R51 ;  /* 0x0000003304005986 */ /* 0x0001e2000c101508 */
[----:B------:R-:W-:Y:S01]  /*34e10*/  ISETP.LT.AND P5, PT, R60, UR4, !P4 ;  /* 0x000000043c007c0c */ /* 0x000fe2000e7a1270 */
[----:B------:R-:W-:Y:S02]  /*34e20*/  ULDC UR4, c[0x0][0x22c] ;  /* 0x00008b0000047ab9 */ /* 0x000fe40000000800 */
[----:B---3--:R3:W-:Y:S01]  /*34e30*/  @P6 STG.E.U16 desc[UR8][R6.64], R59 ;  /* 0x0000003b06006986 */ /* 0x0087e2000c101508 */
[----:B------:R-:W-:Y:S01]  /*34e40*/  ISETP.LT.AND P6, PT, R55, UR6, !P4 ;  /* 0x0000000637007c0c */ /* 0x000fe2000e7c1270 */
[----:B------:R-:W-:Y:S01]  /*34e50*/  ULDC UR6, c[0x0][0x228] ;  /* 0x00008a0000067ab9 */ /* 0x000fe20000000800 */
[----:B------:R-:W-:Y:S01]  /*34e60*/  PRMT R52, R59, 0x7632, R52 ;  /* 0x000076323b347816 */ /* 0x000fe20000000034 */
[----:B0-----:R-:W-:-:S04]  /*34e70*/  IMAD.WIDE R4, R50, 0x2, R48 ;  /* 0x0000000232047825 */ /* 0x001fc800078e0230 */
[----:B------:R-:W-:Y:S02]  /*34e80*/  VIADD R51, R11, 0x13 ;  /* 0x000000130b337836 */ /* 0x000fe40000000000 */
[C---:B---3--:R-:W-:Y:S01]  /*34e90*/  IMAD.WIDE R6, R50.reuse, 0x2, R2 ;  /* 0x0000000232067825 */ /* 0x048fe200078e0202 */
[----:B------:R0:W-:Y:S02]  /*34ea0*/  @P5 STG.E.U16 desc[UR8][R4.64], R52 ;  /* 0x0000003404005986 */ /* 0x0001e4000c101508 */
[----:B------:R-:W-:Y:S01]  /*34eb0*/  ISETP.GE.AND P5, PT, R51, UR4, PT ;  /* 0x0000000433007c0c */ /* 0x000fe2000bfa6270 */
[----:B------:R-:W-:Y:S01]  /*34ec0*/  ULDC UR4, c[0x0][0x248] ;  /* 0x0000920000047ab9 */ /* 0x000fe20000000800 */
[----:B------:R-:W3:Y:S04]  /*34ed0*/  LDL.LU R59, [R1+0x124] ;  /* 0x00012400013b7983 */ /* 0x000ee80000300800 */
[----:B--2---:R2:W-:Y:S01]  /*34ee0*/  @P6 STG.E.U16 desc[UR8][R6.64], R53 ;  /* 0x0000003506006986 */ /* 0x0045e2000c101508 */
[----:B0-----:R-:W-:Y:S01]  /*34ef0*/  IMAD.WIDE R4, R50, 0x2, R44 ;  /* 0x0000000232047825 */ /* 0x001fe200078e022c */
[----:B--2---:R-:W-:-:S03]  /*34f00*/  PRMT R7, R53, 0x7632, R7 ;  /* 0x0000763235077816 */ /* 0x004fc60000000007 */
[----:B------:R-:W-:Y:S01]  /*34f10*/  VIADD R6, R50, UR4 ;  /* 0x0000000432067c36 */ /* 0x000fe20008000000 */
[----:B------:R-:W2:Y:S01]  /*34f20*/  LDL.LU R53, [R1+0x138] ;  /* 0x0001380001357983 */ /* 0x000ea20000300800 */
[----:B------:R-:W-:Y:S01]  /*34f30*/  ISETP.LT.AND P4, PT, R54, UR6, !P4 ;  /* 0x0000000636007c0c */ /* 0x000fe2000e781270 */
[----:B------:R-:W-:Y:S01]  /*34f40*/  ULDC UR6, c[0x0][0x228] ;  /* 0x00008a0000067ab9 */ /* 0x000fe20000000800 */
[----:B------:R-:W-:Y:S01]  /*34f50*/  ULDC UR4, c[0x0][0x228] ;  /* 0x00008a0000047ab9 */ /* 0x000fe20000000800 */
[----:B------:R-:W4:Y:S01]  /*34f60*/  LDL.LU R50, [R1+0x1c4] ;  /* 0x0001c40001327983 */ /* 0x000f220000300800 */
[----:B------:R-:W-:Y:S01]  /*34f70*/  ISETP.LT.AND P6, PT, R61, UR6, !P5 ;  /* 0x000000063d007c0c */ /* 0x000fe2000efc1270 */
[----:B------:R-:W-:-:S08]  /*34f80*/  ULDC UR6, c[0x0][0x228] ;  /* 0x00008a0000067ab9 */ /* 0x000fd00000000800 */
[----:B------:R0:W-:Y:S01]  /*34f90*/  @P4 STG.E.U16 desc[UR8][R4.64], R7 ;  /* 0x0000000704004986 */ /* 0x0001e2000c101508 */
[----:B------:R-:W-:Y:S01]  /*34fa0*/  ISETP.LT.AND P4, PT, R60, UR4, !P5 ;  /* 0x000000043c007c0c */ /* 0x000fe2000ef81270 */
[----:B------:R-:W-:Y:S01]  /*34fb0*/  ULDC UR4, c[0x0][0x228] ;  /* 0x00008a0000047ab9 */ /* 0x000fe20000000800 */
[----:B0-----:R-:W-:Y:S01]  /*34fc0*/  IMAD.WIDE R4, R6, 0x2, R46 ;  /* 0x0000000206047825 */ /* 0x001fe200078e022e */
[----:B---3--:R-:W-:-:S04]  /*34fd0*/  PRMT R51, R59, 0x7632, R51 ;  /* 0x000076323b337816 */ /* 0x008fc80000000033 */
[----:B----4-:R0:W-:Y:S01]  /*34fe0*/  @P6 STG.E.U16 desc[UR8][R4.64], R50 ;  /* 0x0000003204006986 */ /* 0x0101e2000c101508 */
[----:B------:R-:W-:Y:S02]  /*34ff0*/  PRMT R7, R50, 0x7632, R7 ;  /* 0x0000763232077816 */ /* 0x000fe40000000007 */
[----:B------:R-:W-:Y:S01]  /*35000*/  ISETP.LT.AND P6, PT, R55, UR4, !P5 ;  /* 0x0000000437007c0c */ /* 0x000fe2000efc1270 */
[----:B------:R-:W-:Y:S01]  /*35010*/  ULDC UR4, c[0x0][0x22c] ;  /* 0x00008b0000047ab9 */ /* 0x000fe20000000800 */
[----:B------:R-:W-:Y:S01]  /*35020*/  ISETP.LT.AND P5, PT, R54, UR6, !P5 ;  /* 0x0000000636007c0c */ /* 0x000fe2000efa1270 */
[----:B------:R-:W-:Y:S01]  /*35030*/  ULDC UR6, c[0x0][0x228] ;  /* 0x00008a0000067ab9 */ /* 0x000fe20000000800 */
[----:B0-----:R-:W-:-:S05]  /*35040*/  IMAD.WIDE R4, R6, 0x2, R48 ;  /* 0x0000000206047825 */ /* 0x001fca00078e0230 */
[----:B------:R0:W-:Y:S02]  /*35050*/  @P4 STG.E.U16 desc[UR8][R4.64], R7 ;  /* 0x0000000704004986 */ /* 0x0001e4000c101508 */
[----:B0-----:R-:W-:Y:S02]  /*35060*/  VIADD R7, R11, 0x14 ;  /* 0x000000140b077836 */ /* 0x001fe40000000000 */
[----:B------:R-:W-:-:S03]  /*35070*/  IMAD.WIDE R4, R6, 0x2, R2 ;  /* 0x0000000206047825 */ /* 0x000fc600078e0202 */
[----:B------:R-:W-:Y:S01]  /*35080*/  ISETP.GE.AND P4, PT, R7, UR4, PT ;  /* 0x0000000407007c0c */ /* 0x000fe2000bf86270 */
[----:B------:R-:W-:Y:S01]  /*35090*/  ULDC UR4, c[0x0][0x228] ;  /* 0x00008a0000047ab9 */ /* 0x000fe20000000800 */
[----:B------:R0:W-:Y:S02]  /*350a0*/  @P6 STG.E.U16 desc[UR8][R4.64], R59 ;  /* 0x0000003b04006986 */ /* 0x0001e4000c101508 */
[----:B------:R-:W-:Y:S01]  /*350b0*/  ISETP.LT.AND P6, PT, R61, UR4, !P4 ;  /* 0x000000043d007c0c */ /* 0x000fe2000e7c1270 */
[----:B------:R-:W-:Y:S02]  /*350c0*/  ULDC UR4, c[0x0][0x248] ;  /* 0x0000920000047ab9 */ /* 0x000fe40000000800 */
[C---:B------:R-:W-:Y:S01]  /*350d0*/  VIADD R50, R6.reuse, UR4 ;  /* 0x0000000406327c36 */ /* 0x040fe20008000000 */
[----:B------:R-:W-:Y:S01]  /*350e0*/  ULDC UR4, c[0x0][0x228] ;  /* 0x00008a0000047ab9 */ /* 0x000fe20000000800 */
[----:B0-----:R-:W-:Y:S01]  /*350f0*/  IMAD.WIDE R4, R6, 0x2, R44 ;  /* 0x0000000206047825 */ /* 0x001fe200078e022c */
[----:B--2---:R-:W-:Y:S01]  /*35100*/  PRMT R52, R53, 0x7632, R52 ;  /* 0x0000763235347816 */ /* 0x004fe20000000034 */
[----:B------:R-:W2:Y:S04]  /*35110*/  LDL.LU R59, [R1+0x1c8] ;  /* 0x0001c800013b7983 */ /* 0x000ea80000300800 */
[----:B------:R0:W-:Y:S01]  /*35120*/  @P5 STG.E.U16 desc[UR8][R4.64], R51 ;  /* 0x0000003304005986 */ /* 0x0001e2000c101508 */
[----:B------:R-:W-:Y:S01]  /*35130*/  ISETP.LT.AND P5, PT, R60, UR4, !P4 ;  /* 0x000000043c007c0c */ /* 0x000fe2000e7a1270 */
[----:B------:R-:W-:Y:S01]  /*35140*/  IMAD.WIDE R6, R50, 0x2, R46 ;  /* 0x0000000232067825 */ /* 0x000fe200078e022e */
[----:B------:R-:W-:-:S04]  /*35150*/  ULDC UR4, c[0x0][0x22c] ;  /* 0x00008b0000047ab9 */ /* 0x000fc80000000800 */
[----:B------:R3:W-:Y:S01]  /*35160*/  @P6 STG.E.U16 desc[UR8][R6.64], R53 ;  /* 0x0000003506006986 */ /* 0x0007e2000c101508 */
[----:B0-----:R-:W-:-:S06]  /*35170*/  IMAD.WIDE R4, R50, 0x2, R48 ;  /* 0x0000000232047825 */ /* 0x001fcc00078e0230 */
[----:B------:R0:W-:Y:S04]  /*35180*/  @P5 STG.E.U16 desc[UR8][R4.64], R52 ;  /* 0x0000003404005986 */ /* 0x0001e8000c101508 */
[----:B---3--:R-:W3:Y:S04]  /*35190*/  LDL.LU R53, [R1+0x128] ;  /* 0x0001280001357983 */ /* 0x008ee80000300800 */
[----:B0-----:R-:W4:Y:S01]  /*351a0*/  LDL.LU R5, [R1+0x148] ;  /* 0x0001480001057983 */ /* 0x001f220000300800 */
[----:B------:R-:W-:Y:S01]  /*351b0*/  ISETP.LT.AND P6, PT, R55, UR6, !P4 ;  /* 0x0000000637007c0c */ /* 0x000fe2000e7c1270 */
[----:B------:R-:W-:Y:S01]  /*351c0*/  VIADD R51, R11, 0x15 ;  /* 0x000000150b337836 */ /* 0x000fe20000000000 */
[----:B------:R-:W-:Y:S01]  /*351d0*/  ULDC UR6, c[0x0][0x228] ;  /* 0x00008a0000067ab9 */ /* 0x000fe20000000800 */
[----:B------:R-:W-:Y:S01]  /*351e0*/  IMAD.WIDE R6, R50, 0x2, R2 ;  /* 0x0000000232067825 */ /* 0x000fe200078e0202 */
[----:B------:R-:W3:Y:S02]  /*351f0*/  LDL.LU R52, [R1+0x13c] ;  /* 0x00013c0001347983 */ /* 0x000ee40000300800 */
[----:B------:R-:W-:Y:S01]  /*35200*/  ISETP.GE.AND P5, PT, R51, UR4, PT ;  /* 0x0000000433007c0c */ /* 0x000fe2000bfa6270 */
[----:B------:R-:W-:Y:S01]  /*35210*/  ULDC UR4, c[0x0][0x248] ;  /* 0x0000920000047ab9 */ /* 0x000fe20000000800 */
[----:B------:R-:W-:Y:S01]  /*35220*/  ISETP.LT.AND P4, PT, R54, UR6, !P4 ;  /* 0x0000000636007c0c */ /* 0x000fe2000e781270 */
[----:B------:R-:W-:-:S04]  /*35230*/  ULDC UR6, c[0x0][0x228] ;  /* 0x00008a0000067ab9 */ /* 0x000fc80000000800 */
[----:B----4-:R0:W-:Y:S02]  /*35240*/  @P6 STG.E.U16 desc[UR8][R6.64], R5 ;  /* 0x0000000506006986 */ /* 0x0101e4000c101508 */
[----:B0-----:R-:W-:Y:S01]  /*35250*/  PRMT R7, R5, 0x7632, R7 ;  /* 0x0000763205077816 */ /* 0x001fe20000000007 */
[----:B------:R-:W-:-:S04]  /*35260*/  IMAD.WIDE R4, R50, 0x2, R44 ;  /* 0x0000000232047825 */ /* 0x000fc800078e022c */
[----:B------:R-:W-:Y:S01]  /*35270*/  VIADD R6, R50, UR4 ;  /* 0x0000000432067c36 */ /* 0x000fe20008000000 */
[----:B------:R-:W-:Y:S01]  /*35280*/  ISETP.LT.AND P6, PT, R61, UR6, !P5 ;  /* 0x000000063d007c0c */ /* 0x000fe2000efc1270 */
[----:B------:R-:W4:Y:S01]  /*35290*/  LDL.LU R50, [R1+0x12a8] ;  /* 0x0012a80001327983 */ /* 0x000f220000300800 */
[----:B------:R-:W-:Y:S01]  /*352a0*/  ULDC UR4, c[0x0][0x228] ;  /* 0x00008a0000047ab9 */ /* 0x000fe20000000800 */
[----:B------:R-:W-:Y:S02]  /*352b0*/  ULDC UR6, c[0x0][0x228] ;  /* 0x00008a0000067ab9 */ /* 0x000fe40000000800 */
[----:B------:R0:W-:Y:S01]  /*352c0*/  @P4 STG.E.U16 desc[UR8][R4.64], R7 ;  /* 0x0000000704004986 */ /* 0x0001e2000c101508 */
[----:B------:R-:W-:Y:S01]  /*352d0*/  ISETP.LT.AND P4, PT, R60, UR4, !P5 ;  /* 0x000000043c007c0c */ /* 0x000fe2000ef81270 */
[----:B------:R-:W-:Y:S01]  /*352e0*/  ULDC UR4, c[0x0][0x228] ;  /* 0x00008a0000047ab9 */ /* 0x000fe20000000800 */
[----:B0-----:R-:W-:Y:S01]  /*352f0*/  IMAD.WIDE R4, R6, 0x2, R46 ;  /* 0x0000000206047825 */ /* 0x001fe200078e022e */
[----:B--2---:R-:W-:-:S04]  /*35300*/  PRMT R7, R59, 0x7632, R7 ;  /* 0x000076323b077816 */ /* 0x004fc80000000007 */
[----:B------:R0:W-:Y:S01]  /*35310*/  @P6 STG.E.U16 desc[UR8][R4.64], R59 ;  /* 0x0000003b04006986 */ /* 0x0001e2000c101508 */
[----:B------:R-:W-:Y:S01]  /*35320*/  ISETP.LT.AND P6, PT, R55, UR4, !P5 ;  /* 0x0000000437007c0c */ /* 0x000fe2000efc1270 */
[----:B------:R-:W-:Y:S01]  /*35330*/  ULDC UR4, c[0x0][0x22c] ;  /* 0x00008b0000047ab9 */ /* 0x000fe20000000800 */
[----:B------:R-:W-:Y:S01]  /*35340*/  ISETP.LT.AND P5, PT, R54, UR6, !P5 ;  /* 0x0000000636007c0c */ /* 0x000fe2000efa1270 */
[----:B------:R-:W-:Y:S01]  /*35350*/  ULDC UR6, c[0x0][0x228] ;  /* 0x00008a0000067ab9 */ /* 0x000fe20000000800 */
[C---:B0-----:R-:W-:Y:S01]  /*35360*/  IMAD.WIDE R4, R6.reuse, 0x2, R48 ;  /* 0x0000000206047825 */ /* 0x041fe200078e0230 */
[----:B---3--:R-:W-:Y:S01]  /*35370*/  PRMT R51, R53, 0x7632, R51 ;  /* 0x0000763235337816 */ /* 0x008fe20000000033 */
[----:B------:R-:W2:Y:S04]  /*35380*/  LDL.LU R59, [R1+0x14c] ;  /* 0x00014c00013b7983 */ /* 0x000ea80000300800 */
[----:B------:R0:W-:Y:S02]  /*35390*/  @P4 STG.E.U16 desc[UR8][R4.64], R7 ;  /* 0x0000000704004986 */ /* 0x0001e4000c101508 */
[----:B0-----:R-:W-:-:S05]  /*353a0*/  IMAD.WIDE R4, R6, 0x2, R2 ;  /* 0x0000000206047825 */ /* 0x001fca00078e0202 */
[----:B------:R0:W-:Y:S02]  /*353b0*/  @P6 STG.E.U16 desc[UR8][R4.64], R53 ;  /* 0x0000003504006986 */ /* 0x0001e4000c101508 */
[----:B0-----:R-:W-:Y:S02]  /*353c0*/  IMAD.WIDE R4, R6, 0x2, R44 ;  /* 0x0000000206047825 */ /* 0x001fe400078e022c */
[----:B------:R-:W3:Y:S04]  /*353d0*/  LDL.LU R53, [R1+0x1cc] ;  /* 0x0001cc0001357983 */ /* 0x000ee80000300800 */
[----:B------:R0:W-:Y:S02]  /*353e0*/  @P5 STG.E.U16 desc[UR8][R4.64], R51 ;  /* 0x0000003304005986 */ /* 0x0001e4000c101508 */
[----:B0-----:R-:W-:-:S02]  /*353f0*/  PRMT R51, R52, 0x7632, R51 ;  /* 0x0000763234337816 */ /* 0x001fc40000000033 */
[----:B----4-:R-:W-:Y:S01]  /*35400*/  ISETP.GE.AND P4, PT, R50, UR4, PT ;  /* 0x0000000432007c0c */ /* 0x010fe2000bf86270 */
[----:B------:R-:W-:-:S03]  /*35410*/  ULDC UR4, c[0x0][0x228] ;  /* 0x00008a0000047ab9 */ /* 0x000fc60000000800 */
[----:B------:R-:W-:Y:S01]  /*35420*/  ISETP.LT.AND P6, PT, R61, UR4, !P4 ;  /* 0x000000043d007c0c */ /* 0x000fe2000e7c1270 */
[----:B------:R-:W-:Y:S02]  /*35430*/  ULDC UR4, c[0x0][0x248] ;  /* 0x0000920000047ab9 */ /* 0x000fe40000000800 */
[----:B------:R-:W-:Y:S01]  /*35440*/  VIADD R50, R6, UR4 ;  /* 0x0000000406327c36 */ /* 0x000fe20008000000 */
[----:B------:R-:W-:Y:S02]  /*35450*/  ULDC UR4, c[0x0][0x228] ;  /* 0x00008a0000047ab9 */ /* 0x000fe40000000800 */
[----:B------:R-:W-:Y:S01]  /*35460*/  ISETP.LT.AND P5, PT, R60, UR4, !P4 ;  /* 0x000000043c007c0c */ /* 0x000fe2000e7a1270 */
[----:B------:R-:W-:Y:S01]  /*35470*/  IMAD.WIDE R6, R50, 0x2, R46 ;  /* 0x0000000232067825 */ /* 0x000fe200078e022e */
[----:B------:R-:W-:-:S03]  /*35480*/  ULDC UR4, c[0x0][0x228] ;  /* 0x00008a0000047ab9 */ /* 0x000fc60000000800 */
[C---:B------:R-:W-:Y:S02]  /*35490*/  IMAD.WIDE R4, R50.reuse, 0x2, R48 ;  /* 0x0000000232047825 */ /* 0x040fe400078e0230 */
[----:B------:R0:W-:Y:S06]  /*354a0*/  @P6 STG.E.U16 desc[UR8][R6.64], R52 ;  /* 0x0000003406006986 */ /* 0x0001ec000c101508 */
[----:B------:R4:W-:Y:S04]  /*354b0*/  @P5 STG.E.U16 desc[UR8][R4.64], R51 ;  /* 0x0000003304005986 */ /* 0x0009e8000c101508 */
[----:B0-----:R-:W3:Y:S04]  /*354c0*/  LDL.LU R52, [R1+0x12c] ;  /* 0x00012c0001347983 */ /* 0x001ee80000300800 */
[----:B----4-:R-:W4:Y:S01]  /*354d0*/  LDL.LU R5, [R1+0x12ac] ;  /* 0x0012ac0001057983 */ /* 0x010f220000300800 */
[----:B------:R-:W-:Y:S01]  /*354e0*/  ISETP.LT.AND P6, PT, R55, UR4, !P4 ;  /* 0x0000000437007c0c */ /* 0x000fe2000e7c1270 */
[----:B------:R-:W-:Y:S01]  /*354f0*/  IMAD.WIDE R6, R50, 0x2, R2 ;  /* 0x0000000232067825 */ /* 0x000fe200078e0202 */
[----:B------:R-:W-:Y:S01]  /*35500*/  ULDC UR4, c[0x0][0x22c] ;  /* 0x00008b0000047ab9 */ /* 0x000fe20000000800 */
[----:B--2---:R-:W-:-:S10]  /*35510*/  PRMT R51, R59, 0x7632, R51 ;  /* 0x000076323b337816 */ /* 0x004fd40000000033 */
[----:B------:R0:W-:Y:S04]  /*35520*/  @P6 STG.E.U16 desc[UR8][R6.64], R59 ;  /* 0x0000003b06006986 */ /* 0x0001e8000c101508 */
[----:B0-----:R-:W2:Y:S01]  /*35530*/  LDL.LU R59, [R1+0x1e0] ;  /* 0x0001e000013b7983 */ /* 0x001ea20000300800 */
[----:B----4-:R-:W-:Y:S01]  /*35540*/  ISETP.GE.AND P5, PT, R5, UR4, PT ;  /* 0x0000000405007c0c */ /* 0x010fe2000bfa6270 */
[----:B------:R-:W-:Y:S01]  /*35550*/  ULDC UR4, c[0x0][0x248] ;  /* 0x0000920000047ab9 */ /* 0x000fe20000000800 */
[----:B------:R-:W-:-:S04]  /*35560*/  IMAD.WIDE R4, R50, 0x2, R44 ;  /* 0x0000000232047825 */ /* 0x000fc800078e022c */
[----:B------:R-:W-:Y:S01]  /*35570*/  VIADD R6, R50, UR4 ;  /* 0x0000000432067c36 */ /* 0x000fe20008000000 */
[----:B------:R-:W-:Y:S01]  /*35580*/  ISETP.LT.AND P4, PT, R54, UR6, !P4 ;  /* 0x0000000636007c0c */ /* 0x000fe2000e781270 */
[----:B------:R-:W4:Y:S01]  /*35590*/  LDL.LU R50, [R1+0x12b0] ;  /* 0x0012b00001327983 */ /* 0x000f220000300800 */
[----:B------:R-:W-:Y:S01]  /*355a0*/  ULDC UR6, c[0x0][0x228] ;  /* 0x00008a0000067ab9 */ /* 0x000fe20000000800 */
[----:B------:R-:W-:Y:S01]  /*355b0*/  ULDC UR4, c[0x0][0x228] ;  /* 0x00008a0000047ab9 */ /* 0x000fe20000000800 */
[----:B------:R-:W-:Y:S01]  /*355c0*/  ISETP.LT.AND P6, PT, R61, UR6, !P5 ;  /* 0x000000063d007c0c */ /* 0x000fe2000efc1270 */
[----:B------:R-:W-:-:S08]  /*355d0*/  ULDC UR6, c[0x0][0x228] ;  /* 0x00008a0000067ab9 */ /* 0x000fd00000000800 */
[----:B------:R0:W-:Y:S01]  /*355e0*/  @P4 STG.E.U16 desc[UR8][R4.64], R51 ;  /* 0x0000003304004986 */ /* 0x0001e2000c101508 */
[----:B------:R-:W-:Y:S01]  /*355f0*/  ISETP.LT.AND P4, PT, R60, UR4, !P5 ;  /* 0x000000043c007c0c */ /* 0x000fe2000ef81270 */
[----:B------:R-:W-:Y:S01]  /*35600*/  ULDC UR4, c[0x0][0x228] ;  /* 0x00008a0000047ab9 */ /* 0x000fe20000000800 */
[----:B---3--:R-:W-:Y:S01]  /*35610*/  PRMT R7, R53, 0x7632, R7 ;  /* 0x0000763235077816 */ /* 0x008fe20000000007 */
[----:B0-----:R-:W-:-:S05]  /*35620*/  IMAD.WIDE R4, R6, 0x2, R46 ;  /* 0x0000000206047825 */ /* 0x001fca00078e022e */
[----:B------:R0:W-:Y:S01]  /*35630*/  @P6 STG.E.U16 desc[UR8][R4.64], R53 ;  /* 0x0000003504006986 */ /* 0x0001e2000c101508 */
[----:B------:R-:W-:Y:S01]  /*35640*/  ISETP.LT.AND P6, PT, R55, UR4, !P5 ;  /* 0x0000000437007c0c */ /* 0x000fe2000efc1270 */
[----:B------:R-:W-:Y:S01]  /*35650*/  ULDC UR4, c[0x0][0x22c] ;  /* 0x00008b0000047ab9 */ /* 0x000fe20000000800 */
[----:B------:R-:W-:Y:S01]  /*35660*/  ISETP.LT.AND P5, PT, R54, UR6, !P5 ;  /* 0x0000000636007c0c */ /* 0x000fe2000efa1270 */
[----:B------:R-:W-:Y:S01]  /*35670*/  ULDC UR6, c[0x0][0x228] ;  /* 0x00008a0000067ab9 */ /* 0x000fe20000000800 */
[----:B0-----:R-:W-:Y:S01]  /*35680*/  IMAD.WIDE R4, R6, 0x2, R48 ;  /* 0x0000000206047825 */ /* 0x001fe200078e0230 */
[----:B------:R-:W-:Y:S01]  /*35690*/  PRMT R51, R52, 0x7632, R51 ;  /* 0x0000763234337816 */ /* 0x000fe20000000033 */
[----:B------:R-:W3:Y:S04]  /*356a0*/  LDL.LU R53, [R1+0x1f0] ;  /* 0x0001f00001357983 */ /* 0x000ee80000300800 */
[----:B------:R0:W-:Y:S02]  /*356b0*/  @P4 STG.E.U16 desc[UR8][R4.64], R7 ;  /* 0x0000000704004986 */ /* 0x0001e4000c101508 */
[----:B0-----:R-:W-:-:S05]  /*356c0*/  IMAD.WIDE R4, R6, 0x2, R2 ;  /* 0x0000000206047825 */ /* 0x001fca00078e0202 */
[----:B------:R0:W-:Y:S04]  /*356d0*/  @P6 STG.E.U16 desc[UR8][R4.64], R52 ;  /* 0x0000003404006986 */ /* 0x0001e8000c101508 */
[----:B0-----:R-:W3:Y:S01]  /*356e0*/  LDL.LU R52, [R1+0x200] ;  /* 0x0002000001347983 */ /* 0x001ee20000300800 */
[----:B----4-:R-:W-:Y:S01]  /*356f0*/  ISETP.GE.AND P4, PT, R50, UR4, PT ;  /* 0x0000000432007c0c */ /* 0x010fe2000bf86270 */
[----:B------:R-:W-:-:S03]  /*35700*/  ULDC UR4, c[0x0][0x228] ;  /* 0x00008a0000047ab9 */ /* 0x000fc60000000800 */
[----:B------:R-:W-:Y:S01]  /*35710*/  ISETP.LT.AND P6, PT, R61, UR4, !P4 ;  /* 0x000000043d007c0c */ /* 0x000fe2000e7c1270 */
[----:B------:R-:W-:Y:S02]  /*35720*/  ULDC UR4, c[0x0][0x248] ;  /* 0x0000920000047ab9 */ /* 0x000fe40000000800 */
[C---:B------:R-:W-:Y:S01]  /*35730*/  VIADD R50, R6.reuse, UR4 ;  /* 0x0000000406327c36 */ /* 0x040fe20008000000 */
[----:B------:R-:W-:Y:S01]  /*35740*/  ULDC UR4, c[0x0][0x228] ;  /* 0x00008a0000047ab9 */ /* 0x000fe20000000800 */
[----:B------:R-:W-:-:S05]  /*35750*/  IMAD.WIDE R6, R6, 0x2, R44 ;  /* 0x0000000206067825 */ /* 0x000fca00078e022c */
[----:B------:R0:W-:Y:S01]  /*35760*/  @P5 STG.E.U16 desc[UR8][R6.64], R51 ;  /* 0x0000003306005986 */ /* 0x0001e2000c101508 */
[----:B------:R-:W-:Y:S01]  /*35770*/  ISETP.LT.AND P5, PT, R60, UR4, !P4 ;  /* 0x000000043c007c0c */ /* 0x000fe2000e7a1270 */
[----:B------:R-:W-:Y:S01]  /*35780*/  IMAD.WIDE R4, R50, 0x2, R46 ;  /* 0x0000000232047825 */ /* 0x000fe200078e022e */
[----:B------:R-:W-:-:S04]  /*35790*/  ULDC UR4, c[0x0][0x22c] ;  /* 0x00008b0000047ab9 */ /* 0x000fc80000000800 */
[----:B--2---:R2:W-:Y:S01]  /*357a0*/  @P6 STG.E.U16 desc[UR8][R4.64], R59 ;  /* 0x0000003b04006986 */ /* 0x0045e2000c101508 */
[----:B0-----:R-:W-:Y:S01]  /*357b0*/  PRMT R51, R59, 0x7632, R51 ;  /* 0x000076323b337816 */ /* 0x001fe20000000033 */
[C---:B--2---:R-:W-:Y:S02]  /*357c0*/  IMAD.WIDE R4, R50.reuse, 0x2, R48 ;  /* 0x0000000232047825 */ /* 0x044fe400078e0230 */
[----:B------:R-:W2:Y:S04]  /*357d0*/  LDL.LU R59, [R1+0x1d0] ;  /* 0x0001d000013b7983 */ /* 0x000ea80000300800 */
[----:B------:R0:W-:Y:S04]  /*357e0*/  @P5 STG.E.U16 desc[UR8][R4.64], R51 ;  /* 0x0000003304005986 */ /* 0x0001e8000c101508 */
[----:B0-----:R-:W4:Y:S01]  /*357f0*/  LDL.LU R5, [R1+0x12b4] ;  /* 0x0012b40001057983 */ /* 0x001f220000300800 */
[----:B------:R-:W-:Y:S01]  /*35800*/  ISETP.LT.AND P6, PT, R55, UR6, !P4 ;  /* 0x0000000637007c0c */ /* 0x000fe2000e7c1270 */
[----:B------:R-:W-:Y:S01]  /*35810*/  IMAD.WIDE R6, R50, 0x2, R2 ;  /* 0x0000000232067825 */ /* 0x000fe200078e0202 */
[----:B------:R-:W-:-:S11]  /*35820*/  ULDC UR6, c[0x0][0x228] ;  /* 0x00008a0000067ab9 */ /* 0x000fd60000000800 */
[----:B---3--:R0:W-:Y:S02]  /*35830*/  @P6 STG.E.U16 desc[UR8][R6.64], R53 ;  /* 0x0000003506006986 */ /* 0x0081e4000c101508 */
[----:B0-----:R-:W-:Y:S02]  /*35840*/  PRMT R7, R53, 0x7632, R7 ;  /* 0x0000763235077816 */ /* 0x001fe40000000007 */
[----:B------:R-:W3:Y:S01]  /*35850*/  LDL.LU R53, [R1+0x1e4] ;  /* 0x0001e40001357983 */ /* 0x000ee20000300800 */
        /* <DEDUP_REMOVED lines=13> */
[----:B0-----:R-:W-:Y:S01]  /*35930*/  IMAD.WIDE R4, R6, 0x2, R46 ;  /* 0x0000000206047825 */ /* 0x001fe200078e022e */
[----:B------:R-:W-:-:S04]  /*35940*/  PRMT R7, R52, 0x7632, R7 ;  /* 0x0000763234077816 */ /* 0x000fc80000000007 */
[----:B------:R0:W-:Y:S01]  /*35950*/  @P6 STG.E.U16 desc[UR8][R4.64], R52 ;  /* 0x0000003404006986 */ /* 0x0001e2000c101508 */
[----:B------:R-:W-:Y:S01]  /*35960*/  ISETP.LT.AND P6, PT, R55, UR4, !P5 ;  /* 0x0000000437007c0c */ /* 0x000fe2000efc1270 */
[----:B------:R-:W-:Y:S01]  /*35970*/  ULDC UR4, c[0x0][0x22c] ;  /* 0x00008b0000047ab9 */ /* 0x000fe20000000800 */
[----:B------:R-:W-:Y:S01]  /*35980*/  ISETP.LT.AND P5, PT, R54, UR6, !P5 ;  /* 0x0000000636007c0c */ /* 0x000fe2000efa1270 */
[----:B------:R-:W-:Y:S01]  /*35990*/  ULDC UR6, c[0x0][0x228] ;  /* 0x00008a0000067ab9 */ /* 0x000fe20000000800 */
[C---:B0-----:R-:W-:Y:S01]  /*359a0*/  IMAD.WIDE R4, R6.reuse, 0x2, R48 ;  /* 0x0000000206047825 */ /* 0x041fe200078e0230 */
[----:B--2---:R-:W-:Y:S01]  /*359b0*/  PRMT R51, R59, 0x7632, R51 ;  /* 0x000076323b337816 */ /* 0x004fe20000000033 */
[----:B------:R-:W2:Y:S04]  /*359c0*/  LDL.LU R52, [R1+0x1f4] ;  /* 0x0001f40001347983 */ /* 0x000ea80000300800 */
[----:B------:R0:W-:Y:S02]  /*359d0*/  @P4 STG.E.U16 desc[UR8][R4.64], R7 ;  /* 0x0000000704004986 */ /* 0x0001e4000c101508 */
[----:B0-----:R-:W-:-:S05]  /*359e0*/  IMAD.WIDE R4, R6, 0x2, R2 ;  /* 0x0000000206047825 */ /* 0x001fca00078e0202 */
[----:B------:R0:W-:Y:S02]  /*359f0*/  @P6 STG.E.U16 desc[UR8][R4.64], R59 ;  /* 0x0000003b04006986 */ /* 0x0001e4000c101508 */
[----:B0-----:R-:W-:Y:S02]  /*35a00*/  IMAD.WIDE R4, R6, 0x2, R44 ;  /* 0x0000000206047825 */ /* 0x001fe400078e022c */
[----:B------:R-:W2:Y:S04]  /*35a10*/  LDL.LU R59, [R1+0x204] ;  /* 0x00020400013b7983 */ /* 0x000ea80000300800 */
[----:B------:R3:W-:Y:S02]  /*35a20*/  @P5 STG.E.U16 desc[UR8][R4.64], R51 ;  /* 0x0000003304005986 */ /* 0x0007e4000c101508 */
[----:B---3--:R-:W-:-:S02]  /*35a30*/  PRMT R51, R53, 0x7632, R51 ;  /* 0x0000763235337816 */ /* 0x008fc40000000033 */
        /* <DEDUP_REMOVED lines=12> */
[----:B0-----:R-:W4:Y:S04]  /*35b00*/  LDL.LU R53, [R1+0x1d4] ;  /* 0x0001d40001357983 */ /* 0x001f280000300800 */
[----:B---3--:R-:W3:Y:S01]  /*35b10*/  LDL.LU R5, [R1+0x12bc] ;  /* 0x0012bc0001057983 */ /* 0x008ee20000300800 */
[----:B------:R-:W-:Y:S01]  /*35b20*/  ISETP.LT.AND P6, PT, R55, UR6, !P4 ;  /* 0x0000000637007c0c */ /* 0x000fe2000e7c1270 */
[----:B------:R-:W-:Y:S01]  /*35b30*/  IMAD.WIDE R6, R50, 0x2, R2 ;  /* 0x0000000232067825 */ /* 0x000fe200078e0202 */
[----:B------:R-:W-:-:S11]  /*35b40*/  ULDC UR6, c[0x0][0x228] ;  /* 0x00008a0000067ab9 */ /* 0x000fd60000000800 */
[----:B--2---:R0:W-:Y:S02]  /*35b50*/  @P6 STG.E.U16 desc[UR8][R6.64], R52 ;  /* 0x0000003406006986 */ /* 0x0041e4000c101508 */
[----:B0-----:R-:W-:Y:S02]  /*35b60*/  PRMT R7, R52, 0x7632, R7 ;  /* 0x0000763234077816 */ /* 0x001fe40000000007 */
[----:B------:R-:W2:Y:S01]  /*35b70*/  LDL.LU R52, [R1+0x1e8] ;  /* 0x0001e80001347983 */ /* 0x000ea20000300800 */
[----:B------:R-:W-:Y:S01]  /*35b80*/  ISETP.LT.AND P4, PT, R54, UR6, !P4 ;  /* 0x0000000636007c0c */ /* 0x000fe2000e781270 */
[----:B------:R-:W-:Y:S01]  /*35b90*/  ULDC UR6, c[0x0][0x228] ;  /* 0x00008a0000067ab9 */ /* 0x000fe20000000800 */
[----:B---3--:R-:W-:Y:S01]  /*35ba0*/  ISETP.GE.AND P5, PT, R5, UR4, PT ;  /* 0x0000000405007c0c */ /* 0x008fe2000bfa6270 */
[----:B------:R-:W-:Y:S01]  /*35bb0*/  ULDC UR4, c[0x0][0x248] ;  /* 0x0000920000047ab9 */ /* 0x000fe20000000800 */
[----:B------:R-:W-:-:S04]  /*35bc0*/  IMAD.WIDE R4, R50, 0x2, R44 ;  /* 0x0000000232047825 */ /* 0x000fc800078e022c */
[----:B------:R-:W-:Y:S01]  /*35bd0*/  VIADD R6, R50, UR4 ;  /* 0x0000000432067c36 */ /* 0x000fe20008000000 */
[----:B------:R-:W-:Y:S01]  /*35be0*/  ISETP.LT.AND P6, PT, R61, UR6, !P5 ;  /* 0x000000063d007c0c */ /* 0x000fe2000efc1270 */
[----:B------:R-:W3:Y:S01]  /*35bf0*/  LDL.LU R50, [R1+0x12c0] ;  /* 0x0012c00001327983 */ /* 0x000ee20000300800 */
[----:B------:R-:W-:Y:S01]  /*35c00*/  ULDC UR4, c[0x0][0x228] ;  /* 0x00008a0000047ab9 */ /* 0x000fe20000000800 */
[----:B------:R-:W-:Y:S02]  /*35c10*/  ULDC UR6, c[0x0][0x228] ;  /* 0x00008a0000067ab9 */ /* 0x000fe40000000800 */
[----:B------:R0:W-:Y:S01]  /*35c20*/  @P4 STG.E.U16 desc[UR8][R4.64], R7 ;  /* 0x0000000704004986 */ /* 0x0001e2000c101508 */
[----:B------:R-:W-:Y:S01]  /*35c30*/  ISETP.LT.AND P4, PT, R60, UR4, !P5 ;  /* 0x000000043c007c0c */ /* 0x000fe2000ef81270 */
[----:B------:R-:W-:Y:S01]  /*35c40*/  ULDC UR4, c[0x0][0x228] ;  /* 0x00008a0000047ab9 */ /* 0x000fe20000000800 */
[----:B0-----:R-:W-:-:S05]  /*35c50*/  IMAD.WIDE R4, R6, 0x2, R46 ;  /* 0x0000000206047825 */ /* 0x001fca00078e022e */
[----:B------:R0:W-:Y:S01]  /*35c60*/  @P6 STG.E.U16 desc[UR8][R4.64], R59 ;  /* 0x0000003b04006986 */ /* 0x0001e2000c101508 */
[----:B------:R-:W-:Y:S01]  /*35c70*/  ISETP.LT.AND P6, PT, R55, UR4, !P5 ;  /* 0x0000000437007c0c */ /* 0x000fe2000efc1270 */
[----:B------:R-:W-:Y:S01]  /*35c80*/  ULDC UR4, c[0x0][0x22c] ;  /* 0x00008b0000047ab9 */ /* 0x000fe20000000800 */
[----:B0-----:R-:W-:Y:S01]  /*35c90*/  IMAD.MOV.U32 R5, RZ, RZ, R59 ;  /* 0x000000ffff057224 */ /* 0x001fe200078e003b */
[----:B------:R-:W-:Y:S01]  /*35ca0*/  ISETP.LT.AND P5, PT, R54, UR6, !P5 ;  /* 0x0000000636007c0c */ /* 0x000fe2000efa1270 */
[----:B------:R-:W3:Y:S01]  /*35cb0*/  LDL.LU R59, [R1+0x1440] ;  /* 0x00144000013b7983 */ /* 0x000ee20000300800 */
[----:B----4-:R-:W-:Y:S01]  /*35cc0*/  PRMT R51, R53, 0x7632, R51 ;  /* 0x0000763235337816 */ /* 0x010fe20000000033 */
[----:B------:R-:W-:Y:S01]  /*35cd0*/  ULDC UR6, c[0x0][0x228] ;  /* 0x00008a0000067ab9 */ /* 0x000fe20000000800 */
[----:B------:R-:W-:Y:S01]  /*35ce0*/  PRMT R7, R5, 0x7632, R7 ;  /* 0x0000763205077816 */ /* 0x000fe20000000007 */
[----:B------:R-:W-:-:S05]  /*35cf0*/  IMAD.WIDE R4, R6, 0x2, R48 ;  /* 0x0000000206047825 */ /* 0x000fca00078e0230 */
[----:B------:R0:W-:Y:S02]  /*35d00*/  @P4 STG.E.U16 desc[UR8][R4.64], R7 ;  /* 0x0000000704004986 */ /* 0x0001e4000c101508 */
[----:B0-----:R-:W-:-:S05]  /*35d10*/  IMAD.WIDE R4, R6, 0x2, R2 ;  /* 0x0000000206047825 */ /* 0x001fca00078e0202 */
[----:B------:R0:W-:Y:S02]  /*35d20*/  @P6 STG.E.U16 desc[UR8][R4.64], R53 ;  /* 0x0000003504006986 */ /* 0x0001e4000c101508 */
[----:B0-----:R-:W-:Y:S02]  /*35d30*/  IMAD.WIDE R4, R6, 0x2, R44 ;  /* 0x0000000206047825 */ /* 0x001fe400078e022c */
[----:B------:R-:W4:Y:S04]  /*35d40*/  LDL.LU R53, [R1+0x208] ;  /* 0x0002080001357983 */ /* 0x000f280000300800 */
[----:B------:R2:W-:Y:S02]  /*35d50*/  @P5 STG.E.U16 desc[UR8][R4.64], R51 ;  /* 0x0000003304005986 */ /* 0x0005e4000c101508 */
[----:B--2---:R-:W-:-:S02]  /*35d60*/  PRMT R51, R52, 0x7632, R51 ;  /* 0x0000763234337816 */ /* 0x004fc40000000033 */
[----:B---3--:R-:W-:Y:S01]  /*35d70*/  ISETP.GE.AND P4, PT, R50, UR4, PT ;  /* 0x0000000432007c0c */ /* 0x008fe2000bf86270 */
        /* <DEDUP_REMOVED lines=12> */
[----:B--2---:R-:W2:Y:S04]  /*35e40*/  LDL.LU R4, [R1+0x12c4] ;  /* 0x0012c40001047983 */ /* 0x004ea80000300800 */
[----:B------:R-:W4:Y:S01]  /*35e50*/  LDL.LU R5, [R1+0x1f8] ;  /* 0x0001f80001057983 */ /* 0x000f220000300800 */
[----:B------:R-:W-:Y:S01]  /*35e60*/  ISETP.LT.AND P6, PT, R55, UR6, !P4 ;  /* 0x0000000637007c0c */ /* 0x000fe2000e7c1270 */
[----:B------:R-:W-:Y:S01]  /*35e70*/  ULDC UR6, c[0x0][0x228] ;  /* 0x00008a0000067ab9 */ /* 0x000fe20000000800 */
[----:B------:R-:W-:Y:S01]  /*35e80*/  IMAD.WIDE R6, R50, 0x2, R2 ;  /* 0x0000000232067825 */ /* 0x000fe200078e0202 */
[----:B------:R-:W-:Y:S01]  /*35e90*/  ISETP.LT.AND P4, PT, R54, UR6, !P4 ;  /* 0x0000000636007c0c */ /* 0x000fe2000e781270 */
[----:B------:R-:W-:Y:S01]  /*35ea0*/  ULDC UR6, c[0x0][0x228] ;  /* 0x00008a0000067ab9 */ /* 0x000fe20000000800 */
[----:B--2---:R-:W-:Y:S01]  /*35eb0*/  ISETP.GE.AND P5, PT, R4, UR4, PT ;  /* 0x0000000404007c0c */ /* 0x004fe2000bfa6270 */
[----:B------:R-:W-:-:S07]  /*35ec0*/  ULDC UR4, c[0x0][0x248] ;  /* 0x0000920000047ab9 */ /* 0x000fce0000000800 */
[----:B----4-:R0:W-:Y:S01]  /*35ed0*/  @P6 STG.E.U16 desc[UR8][R6.64], R5 ;  /* 0x0000000506006986 */ /* 0x0101e2000c101508 */
[----:B------:R-:W-:Y:S01]  /*35ee0*/  ISETP.LT.AND P6, PT, R61, UR6, !P5 ;  /* 0x000000063d007c0c */ /* 0x000fe2000efc1270 */
[----:B------:R-:W-:Y:S01]  /*35ef0*/  ULDC UR6, c[0x0][0x228] ;  /* 0x00008a0000067ab9 */ /* 0x000fe20000000800 */
[----:B0-----:R-:W-:Y:S01]  /*35f00*/  PRMT R7, R5, 0x7632, R7 ;  /* 0x0000763205077816 */ /* 0x001fe20000000007 */
[----:B------:R-:W-:-:S04]  /*35f10*/  IMAD.WIDE R4, R50, 0x2, R44 ;  /* 0x0000000232047825 */ /* 0x000fc800078e022c */
[----:B------:R-:W-:Y:S01]  /*35f20*/  VIADD R6, R50, UR4 ;  /* 0x0000000432067c36 */ /* 0x000fe20008000000 */
[----:B------:R-:W-:Y:S01]  /*35f30*/  ULDC UR4, c[0x0][0x228] ;  /* 0x00008a0000047ab9 */ /* 0x000fe20000000800 */
[----:B------:R0:W-:Y:S01]  /*35f40*/  @P4 STG.E.U16 desc[UR8][R4.64], R7 ;  /* 0x0000000704004986 */ /* 0x0001e2000c101508 */
[----:B------:R-:W-:Y:S01]  /*35f50*/  ISETP.LT.AND P4, PT, R60, UR4, !P5 ;  /* 0x000000043c007c0c */ /* 0x000fe2000ef81270 */
[----:B------:R-:W-:Y:S02]  /*35f60*/  ULDC UR4, c[0x0][0x228] ;  /* 0x00008a0000047ab9 */ /* 0x000fe40000000800 */
[----:B------:R-:W2:Y:S01]  /*35f70*/  LDL.LU R50, [R1+0x12c8] ;  /* 0x0012c80001327983 */ /* 0x000ea20000300800 */
[----:B0-----:R-:W-:Y:S01]  /*35f80*/  IMAD.WIDE R4, R6, 0x2, R46 ;  /* 0x0000000206047825 */ /* 0x001fe200078e022e */
[----:B------:R-:W-:-:S04]  /*35f90*/  PRMT R7, R53, 0x7632, R7 ;  /* 0x0000763235077816 */ /* 0x000fc80000000007 */
[----:B------:R0:W-:Y:S01]  /*35fa0*/  @P6 STG.E.U16 desc[UR8][R4.64], R53 ;  /* 0x0000003504006986 */ /* 0x0001e2000c101508 */
[----:B------:R-:W-:Y:S01]  /*35fb0*/  ISETP.LT.AND P6, PT, R55, UR4, !P5 ;  /* 0x0000000437007c0c */ /* 0x000fe2000efc1270 */
[----:B------:R-:W-:Y:S01]  /*35fc0*/  ULDC UR4, c[0x0][0x22c] ;  /* 0x00008b0000047ab9 */ /* 0x000fe20000000800 */
[----:B------:R-:W-:Y:S01]  /*35fd0*/  ISETP.LT.AND P5, PT, R54, UR6, !P5 ;  /* 0x0000000636007c0c */ /* 0x000fe2000efa1270 */
[----:B------:R-:W-:Y:S01]  /*35fe0*/  ULDC UR6, c[0x0][0x228] ;  /* 0x00008a0000067ab9 */ /* 0x000fe20000000800 */
[----:B0-----:R-:W-:Y:S01]  /*35ff0*/  IMAD.WIDE R4, R6, 0x2, R48 ;  /* 0x0000000206047825 */ /* 0x001fe200078e0230 */
[----:B---3--:R-:W-:Y:S01]  /*36000*/  PRMT R51, R52, 0x7632, R51 ;  /* 0x0000763234337816 */ /* 0x008fe20000000033 */
[----:B------:R-:W3:Y:S04]  /*36010*/  LDL.LU R53, [R1+0x1fc] ;  /* 0x0001fc0001357983 */ /* 0x000ee80000300800 */
[----:B------:R0:W-:Y:S02]  /*36020*/  @P4 STG.E.U16 desc[UR8][R4.64], R7 ;  /* 0x0000000704004986 */ /* 0x0001e4000c101508 */
[----:B0-----:R-:W-:-:S05]  /*36030*/  IMAD.WIDE R4, R6, 0x2, R2 ;  /* 0x0000000206047825 */ /* 0x001fca00078e0202 */
[----:B------:R0:W-:Y:S02]  /*36040*/  @P6 STG.E.U16 desc[UR8][R4.64], R52 ;  /* 0x0000003404006986 */ /* 0x0001e4000c101508 */
[----:B0-----:R-:W-:Y:S02]  /*36050*/  IMAD.WIDE R4, R6, 0x2, R44 ;  /* 0x0000000206047825 */ /* 0x001fe400078e022c */
[----:B------:R-:W4:Y:S04]  /*36060*/  LDL.LU R52, [R1+0x20c] ;  /* 0x00020c0001347983 */ /* 0x000f280000300800 */
[----:B------:R0:W-:Y:S04]  /*36070*/  @P5 STG.E.U16 desc[UR8][R4.64], R51 ;  /* 0x0000003304005986 */ /* 0x0001e8000c101508 */
[----:B0-----:R-:W3:Y:S01]  /*36080*/  LDL.LU R5, [R1+0x1ec] ;  /* 0x0001ec0001057983 */ /* 0x001ee20000300800 */
[----:B--2---:R-:W-:Y:S01]  /*36090*/  ISETP.GE.AND P4, PT, R50, UR4, PT ;  /* 0x0000000432007c0c */ /* 0x004fe2000bf86270 */
[----:B------:R-:W-:-:S03]  /*360a0*/  ULDC UR4, c[0x0][0x228] ;  /* 0x00008a0000047ab9 */ /* 0x000fc60000000800 */
[----:B------:R-:W-:Y:S01]  /*360b0*/  ISETP.LT.AND P6, PT, R61, UR4, !P4 ;  /* 0x000000043d007c0c */ /* 0x000fe2000e7c1270 */
[----:B------:R-:W-:Y:S02]  /*360c0*/  ULDC UR4, c[0x0][0x248] ;  /* 0x0000920000047ab9 */ /* 0x000fe40000000800 */
[----:B------:R-:W-:Y:S01]  /*360d0*/  VIADD R50, R6, UR4 ;  /* 0x0000000406327c36 */ /* 0x000fe20008000000 */
[----:B------:R-:W-:Y:S02]  /*360e0*/  ULDC UR4, c[0x0][0x228] ;  /* 0x00008a0000047ab9 */ /* 0x000fe40000000800 */
[----:B------:R-:W-:Y:S01]  /*360f0*/  ISETP.LT.AND P5, PT, R60, UR4, !P4 ;  /* 0x000000043c007c0c */ /* 0x000fe2000e7a1270 */
[----:B------:R-:W-:Y:S01]  /*36100*/  IMAD.WIDE R6, R50, 0x2, R46 ;  /* 0x0000000232067825 */ /* 0x000fe200078e022e */
[----:B------:R-:W-:-:S05]  /*36110*/  ULDC UR4, c[0x0][0x228] ;  /* 0x00008a0000047ab9 */ /* 0x000fca0000000800 */
[----:B---3--:R0:W-:Y:S01]  /*36120*/  @P6 STG.E.U16 desc[UR8][R6.64], R5 ;  /* 0x0000000506006986 */ /* 0x0081e2000c101508 */
[----:B------:R-:W-:Y:S01]  /*36130*/  PRMT R51, R5, 0x7632, R51 ;  /* 0x0000763205337816 */ /* 0x000fe20000000033 */
[----:B0-----:R-:W-:-:S05]  /*36140*/  IMAD.WIDE R4, R50, 0x2, R48 ;  /* 0x0000000232047825 */ /* 0x001fca00078e0230 */
[----:B------:R0:W-:Y:S04]  /*36150*/  @P5 STG.E.U16 desc[UR8][R4.64], R51 ;  /* 0x0000003304005986 */ /* 0x0001e8000c101508 */
[----:B0-----:R-:W2:Y:S01]  /*36160*/  LDL.LU R5, [R1+0x12cc] ;  /* 0x0012cc0001057983 */ /* 0x001ea20000300800 */
[----:B------:R-:W-:Y:S01]  /*36170*/  ISETP.LT.AND P6, PT, R55, UR4, !P4 ;  /* 0x0000000437007c0c */ /* 0x000fe2000e7c1270 */
[----:B------:R-:W-:Y:S01]  /*36180*/  IMAD.WIDE R6, R50, 0x2, R2 ;  /* 0x0000000232067825 */ /* 0x000fe200078e0202 */
[----:B------:R-:W-:Y:S01]  /*36190*/  ULDC UR4, c[0x0][0x22c] ;  /* 0x00008b0000047ab9 */ /* 0x000fe20000000800 */
[----:B------:R-:W-:-:S10]  /*361a0*/  PRMT R51, R53, 0x7632, R51 ;  /* 0x0000763235337816 */ /* 0x000fd40000000033 */
[----:B------:R0:W-:Y:S04]  /*361b0*/  @P6 STG.E.U16 desc[UR8][R6.64], R53 ;  /* 0x0000003506006986 */ /* 0x0001e8000c101508 */
[----:B0-----:R-:W3:Y:S01]  /*361c0*/  LDL.LU R53, [R1+0x12d0] ;  /* 0x0012d00001357983 */ /* 0x001ee20000300800 */
[----:B------:R-:W-:Y:S01]  /*361d0*/  ISETP.LT.AND P4, PT, R54, UR6, !P4 ;  /* 0x0000000636007c0c */ /* 0x000fe2000e781270 */
[----:B------:R-:W-:Y:S01]  /*361e0*/  ULDC UR6, c[0x0][0x228] ;  /* 0x00008a0000067ab9 */ /* 0x000fe20000000800 */
[----:B--2---:R-:W-:Y:S01]  /*361f0*/  ISETP.GE.AND P5, PT, R5, UR4, PT ;  /* 0x0000000405007c0c */ /* 0x004fe2000bfa6270 */
[----:B------:R-:W-:Y:S01]  /*36200*/  ULDC UR4, c[0x0][0x248] ;  /* 0x0000920000047ab9 */ /* 0x000fe20000000800 */
[----:B------:R-:W-:-:S04]  /*36210*/  IMAD.WIDE R4, R50, 0x2, R44 ;  /* 0x0000000232047825 */ /* 0x000fc800078e022c */
[----:B------:R-:W-:Y:S01]  /*36220*/  VIADD R6, R50, UR4 ;  /* 0x0000000432067c36 */ /* 0x000fe20008000000 */
[----:B------:R-:W-:Y:S01]  /*36230*/  ISETP.LT.AND P6, PT, R61, UR6, !P5 ;  /* 0x000000063d007c0c */ /* 0x000fe2000efc1270 */
[----:B------:R-:W2:Y:S01]  /*36240*/  LDL.LU R50, [R1+0x1dc] ;  /* 0x0001dc0001327983 */ /* 0x000ea20000300800 */
[----:B------:R-:W-:Y:S01]  /*36250*/  ULDC UR4, c[0x0][0x228] ;  /* 0x00008a0000047ab9 */ /* 0x000fe20000000800 */
[----:B----4-:R-:W-:Y:S01]  /*36260*/  PRMT R7, R52, 0x7632, R7 ;  /* 0x0000763234077816 */ /* 0x010fe20000000007 */
[----:B------:R-:W-:Y:S01]  /*36270*/  ULDC UR6, c[0x0][0x228] ;  /* 0x00008a0000067ab9 */ /* 0x000fe20000000800 */
[----:B------:R0:W-:Y:S01]  /*36280*/  @P4 STG.E.U16 desc[UR8][R4.64], R51 ;  /* 0x0000003304004986 */ /* 0x0001e2000c101508 */
[----:B------:R-:W-:Y:S01]  /*36290*/  ISETP.LT.AND P4, PT, R60, UR4, !P5 ;  /* 0x000000043c007c0c */ /* 0x000fe2000ef81270 */
[----:B------:R-:W-:Y:S01]  /*362a0*/  ULDC UR4, c[0x0][0x228] ;  /* 0x00008a0000047ab9 */ /* 0x000fe20000000800 */
[----:B0-----:R-:W-:-:S05]  /*362b0*/  IMAD.WIDE R4, R6, 0x2, R46 ;  /* 0x0000000206047825 */ /* 0x001fca00078e022e */
[----:B------:R0:W-:Y:S01]  /*362c0*/  @P6 STG.E.U16 desc[UR8][R4.64], R52 ;  /* 0x0000003404006986 */ /* 0x0001e2000c101508 */
[----:B------:R-:W-:Y:S01]  /*362d0*/  ISETP.LT.AND P6, PT, R55, UR4, !P5 ;  /* 0x0000000437007c0c */ /* 0x000fe2000efc1270 */
[----:B------:R-:W-:Y:S01]  /*362e0*/  ULDC UR4, c[0x0][0x22c] ;  /* 0x00008b0000047ab9 */ /* 0x000fe20000000800 */
[----:B------:R-:W-:Y:S01]  /*362f0*/  ISETP.LT.AND P5, PT, R54, UR6, !P5 ;  /* 0x0000000636007c0c */ /* 0x000fe2000efa1270 */
[----:B------:R-:W-:Y:S01]  /*36300*/  ULDC UR6, c[0x0][0x228] ;  /* 0x00008a0000067ab9 */ /* 0x000fe20000000800 */
[----:B0-----:R-:W-:Y:S01]  /*36310*/  IMAD.WIDE R4, R6, 0x2, R48 ;  /* 0x0000000206047825 */ /* 0x001fe200078e0230 */
[----:B------:R-:W4:Y:S04]  /*36320*/  LDL.LU R52, [R1+0x50] ;  /* 0x0000500001347983 */ /* 0x000f280000300800 */
[----:B------:R0:W-:Y:S01]  /*36330*/  @P4 STG.E.U16 desc[UR8][R4.64], R7 ;  /* 0x0000000704004986 */ /* 0x0001e2000c101508 */
[----:B---3--:R-:W-:Y:S01]  /*36340*/  ISETP.GE.AND P4, PT, R53, UR4, PT ;  /* 0x0000000435007c0c */ /* 0x008fe2000bf86270 */
[----:B------:R-:W-:-:S02]  /*36350*/  ULDC UR4, c[0x0][0x228] ;  /* 0x00008a0000047ab9 */ /* 0x000fc40000000800 */
[----:B------:R-:W3:Y:S01]  /*36360*/  LDL.LU R53, [R1+0x40] ;  /* 0x0000400001357983 */ /* 0x000ee20000300800 */
[----:B0-----:R-:W-:-:S05]  /*36370*/  IMAD.WIDE R4, R6, 0x2, R2 ;  /* 0x0000000206047825 */ /* 0x001fca00078e0202 */
[----:B--2---:R0:W-:Y:S01]  /*36380*/  @P6 STG.E.U16 desc[UR8][R4.64], R50 ;  /* 0x0000003204006986 */ /* 0x0041e2000c101508 */
[----:B------:R-:W-:Y:S01]  /*36390*/  ISETP.LT.AND P6, PT, R61, UR4, !P4 ;  /* 0x000000043d007c0c */ /* 0x000fe2000e7c1270 */
[----:B------:R-:W-:Y:S01]  /*363a0*/  ULDC UR4, c[0x0][0x248] ;  /* 0x0000920000047ab9 */ /* 0x000fe20000000800 */
[----:B------:R-:W-:Y:S01]  /*363b0*/  PRMT R51, R50, 0x7632, R51 ;  /* 0x0000763232337816 */ /* 0x000fe20000000033 */
[C---:B0-----:R-:W-:Y:S01]  /*363c0*/  VIADD R50, R6.reuse, UR4 ;  /* 0x0000000406327c36 */ /* 0x041fe20008000000 */
[----:B------:R-:W-:Y:S01]  /*363d0*/  ULDC UR4, c[0x0][0x228] ;  /* 0x00008a0000047ab9 */ /* 0x000fe20000000800 */
[----:B------:R-:W-:-:S05]  /*363e0*/  IMAD.WIDE R6, R6, 0x2, R44 ;  /* 0x0000000206067825 */ /* 0x000fca00078e022c */
[----:B------:R0:W-:Y:S04]  /*363f0*/  @P5 STG.E.U16 desc[UR8][R6.64], R51 ;  /* 0x0000003306005986 */ /* 0x0001e8000c101508 */
[----:B0-----:R-:W2:Y:S01]  /*36400*/  LDL.LU R7, [R1+0x210] ;  /* 0x0002100001077983 */ /* 0x001ea20000300800 */
[----:B------:R-:W-:Y:S01]  /*36410*/  ISETP.LT.AND P5, PT, R60, UR4, !P4 ;  /* 0x000000043c007c0c */ /* 0x000fe2000e7a1270 */
[----:B------:R-:W-:Y:S01]  /*36420*/  IMAD.WIDE R4, R50, 0x2, R46 ;  /* 0x0000000232047825 */ /* 0x000fe200078e022e */
[----:B------:R-:W-:-:S04]  /*36430*/  ULDC UR4, c[0x0][0x22c] ;  /* 0x00008b0000047ab9 */ /* 0x000fc80000000800 */
[----:B--2---:R0:W-:Y:S01]  /*36440*/  @P6 STG.E.U16 desc[UR8][R4.64], R7 ;  /* 0x0000000704006986 */ /* 0x0041e2000c101508 */
[----:B------:R-:W-:Y:S01]  /*36450*/  PRMT R51, R7, 0x7632, R51 ;  /* 0x0000763207337816 */ /* 0x000fe20000000033 */
[----:B0-----:R-:W-:-:S05]  /*36460*/  IMAD.WIDE R4, R50, 0x2, R48 ;  /* 0x0000000232047825 */ /* 0x001fca00078e0230 */
[----:B------:R0:W-:Y:S04]  /*36470*/  @P5 STG.E.U16 desc[UR8][R4.64], R51 ;  /* 0x0000003304005986 */ /* 0x0001e8000c101508 */
[----:B0-----:R-:W2:Y:S01]  /*36480*/  LDL.LU R5, [R1+0x12d4] ;  /* 0x0012d40001057983 */ /* 0x001ea20000300800 */
[----:B------:R-:W-:Y:S01]  /*36490*/  ISETP.LT.AND P6, PT, R55, UR6, !P4 ;  /* 0x0000000637007c0c */ /* 0x000fe2000e7c1270 */
[----:B------:R-:W-:Y:S01]  /*364a0*/  IMAD.WIDE R6, R50, 0x2, R2 ;  /* 0x0000000232067825 */ /* 0x000fe200078e0202 */
[----:B------:R-:W-:-:S11]  /*364b0*/  ULDC UR6, c[0x0][0x228] ;  /* 0x00008a0000067ab9 */ /* 0x000fd60000000800 */
[----:B----4-:R0:W-:Y:S02]  /*364c0*/  @P6 STG.E.U16 desc[UR8][R6.64], R52 ;  /* 0x0000003406006986 */ /* 0x0101e4000c101508 */
[----:B0-----:R-:W-:Y:S02]  /*364d0*/  PRMT R7, R52, 0x7632, R7 ;  /* 0x0000763234077816 */ /* 0x001fe40000000007 */
[----:B------:R-:W4:Y:S01]  /*364e0*/  LDL.LU R52, [R1+0x12d8] ;  /* 0x0012d80001347983 */ /* 0x000f220000300800 */
[----:B------:R-:W-:Y:S01]  /*364f0*/  ISETP.LT.AND P4, PT, R54, UR6, !P4 ;  /* 0x0000000636007c0c */ /* 0x000fe2000e781270 */
[----:B------:R-:W-:Y:S01]  /*36500*/  ULDC UR6, c[0x0][0x228] ;  /* 0x00008a0000067ab9 */ /* 0x000fe20000000800 */
[----:B--2---:R-:W-:Y:S01]  /*36510*/  ISETP.GE.AND P5, PT, R5, UR4, PT ;  /* 0x0000000405007c0c */ /* 0x004fe2000bfa6270 */
[----:B------:R-:W-:Y:S01]  /*36520*/  ULDC UR4, c[0x0][0x248] ;  /* 0x0000920000047ab9 */ /* 0x000fe20000000800 */
[C---:B------:R-:W-:Y:S02]  /*36530*/  IMAD.WIDE R4, R50.reuse, 0x2, R44 ;  /* 0x0000000232047825 */ /* 0x040fe400078e022c */
[----:B------:R-:W-:Y:S01]  /*36540*/  ISETP.LT.AND P6, PT, R61, UR6, !P5 ;  /* 0x000000063d007c0c */ /* 0x000fe2000efc1270 */
[----:B------:R-:W-:Y:S01]  /*36550*/  ULDC UR6, c[0x0][0x228] ;  /* 0x00008a0000067ab9 */ /* 0x000fe20000000800 */
[----:B------:R-:W-:Y:S01]  /*36560*/  VIADD R6, R50, UR4 ;  /* 0x0000000432067c36 */ /* 0x000fe20008000000 */
[----:B------:R-:W-:-:S04]  /*36570*/  ULDC UR4, c[0x0][0x228] ;  /* 0x00008a0000047ab9 */ /* 0x000fc80000000800 */
[----:B------:R0:W-:Y:S01]  /*36580*/  @P4 STG.E.U16 desc[UR8][R4.64], R7 ;  /* 0x0000000704004986 */ /* 0x0001e2000c101508 */
[----:B------:R-:W-:Y:S01]  /*36590*/  ISETP.LT.AND P4, PT, R60, UR4, !P5 ;  /* 0x000000043c007c0c */ /* 0x000fe2000ef81270 */
[----:B------:R-:W-:Y:S01]  /*365a0*/  ULDC UR4, c[0x0][0x228] ;  /* 0x00008a0000047ab9 */ /* 0x000fe20000000800 */
[----:B0-----:R-:W-:Y:S01]  /*365b0*/  IMAD.WIDE R4, R6, 0x2, R46 ;  /* 0x0000000206047825 */ /* 0x001fe200078e022e */
[----:B---3--:R-:W-:-:S04]  /*365c0*/  PRMT R7, R53, 0x7632, R7 ;  /* 0x0000763235077816 */ /* 0x008fc80000000007 */
[----:B------:R0:W-:Y:S01]  /*365d0*/  @P6 STG.E.U16 desc[UR8][R4.64], R53 ;  /* 0x0000003504006986 */ /* 0x0001e2000c101508 */
[----:B------:R-:W-:Y:S01]  /*365e0*/  ISETP.LT.AND P6, PT, R55, UR4, !P5 ;  /* 0x0000000437007c0c */ /* 0x000fe2000efc1270 */
[----:B------:R-:W-:Y:S01]  /*365f0*/  ULDC UR4, c[0x0][0x22c] ;  /* 0x00008b0000047ab9 */ /* 0x000fe20000000800 */
[----:B------:R-:W-:Y:S01]  /*36600*/  ISETP.LT.AND P5, PT, R54, UR6, !P5 ;  /* 0x0000000636007c0c */ /* 0x000fe2000efa1270 */
[----:B------:R-:W-:Y:S01]  /*36610*/  ULDC UR6, c[0x0][0x228] ;  /* 0x00008a0000067ab9 */ /* 0x000fe20000000800 */
[----:B0-----:R-:W-:Y:S01]  /*36620*/  IMAD.WIDE R4, R6, 0x2, R48 ;  /* 0x0000000206047825 */ /* 0x001fe200078e0230 */
[----:B------:R-:W2:Y:S04]  /*36630*/  LDL.LU R53, [R1+0x54] ;  /* 0x0000540001357983 */ /* 0x000ea80000300800 */
[----:B------:R0:W-:Y:S01]  /*36640*/  @P4 STG.E.U16 desc[UR8][R4.64], R7 ;  /* 0x0000000704004986 */ /* 0x0001e2000c101508 */
[----:B----4-:R-:W-:Y:S01]  /*36650*/  ISETP.GE.AND P4, PT, R52, UR4, PT ;  /* 0x0000000434007c0c */ /* 0x010fe2000bf86270 */
[----:B------:R-:W-:-:S02]  /*36660*/  ULDC UR4, c[0x0][0x228] ;  /* 0x00008a0000047ab9 */ /* 0x000fc40000000800 */
[----:B------:R-:W3:Y:S01]  /*36670*/  LDL.LU R52, [R1+0x44] ;  /* 0x0000440001347983 */ /* 0x000ee20000300800 */
[----:B0-----:R-:W-:-:S05]  /*36680*/  IMAD.WIDE R4, R6, 0x2, R2 ;  /* 0x0000000206047825 */ /* 0x001fca00078e0202 */
[----:B------:R0:W-:Y:S02]  /*36690*/  @P6 STG.E.U16 desc[UR8][R4.64], R56 ;  /* 0x0000003804006986 */ /* 0x0001e4000c101508 */
[----:B0-----:R-:W-:Y:S01]  /*366a0*/  PRMT R56, R56, 0x7632, R56 ;  /* 0x0000763238387816 */ /* 0x001fe20000000038 */
[----:B------:R-:W-:-:S05]  /*366b0*/  IMAD.WIDE R4, R6, 0x2, R44 ;  /* 0x0000000206047825 */ /* 0x000fca00078e022c */
[----:B------:R0:W-:Y:S04]  /*366c0*/  @P5 STG.E.U16 desc[UR8][R4.64], R56 ;  /* 0x0000003804005986 */ /* 0x0001e8000c101508 */
[----:B0-----:R-:W4:Y:S04]  /*366d0*/  LDL.LU R5, [R1+0x214] ;  /* 0x0002140001057983 */ /* 0x001f280000300800 */
[----:B------:R-:W3:Y:S01]  /*366e0*/  LDL.LU R56, [R1+0x12dc] ;  /* 0x0012dc0001387983 */ /* 0x000ee20000300800 */
[----:B------:R-:W-:Y:S01]  /*366f0*/  ISETP.LT.AND P6, PT, R61, UR4, !P4 ;  /* 0x000000043d007c0c */ /* 0x000fe2000e7c1270 */
[----:B------:R-:W-:-:S02]  /*36700*/  ULDC UR4, c[0x0][0x248] ;  /* 0x0000920000047ab9 */ /* 0x000fc40000000800 */
[----:B------:R-:W-:Y:S01]  /*36710*/  VIADD R50, R6, UR4 ;  /* 0x0000000406327c36 */ /* 0x000fe20008000000 */
[----:B------:R-:W-:-:S03]  /*36720*/  ULDC UR4, c[0x0][0x228] ;  /* 0x00008a0000047ab9 */ /* 0x000fc60000000800 */
[----:B------:R-:W-:Y:S01]  /*36730*/  IMAD.WIDE R6, R50, 0x2, R46 ;  /* 0x0000000232067825 */ /* 0x000fe200078e022e */
[----:B------:R-:W-:Y:S01]  /*36740*/  ISETP.LT.AND P5, PT, R60, UR4, !P4 ;  /* 0x000000043c007c0c */ /* 0x000fe2000e7a1270 */
[----:B------:R-:W-:-:S04]  /*36750*/  ULDC UR4, c[0x0][0x22c] ;  /* 0x00008b0000047ab9 */ /* 0x000fc80000000800 */
[----:B----4-:R0:W-:Y:S01]  /*36760*/  @P6 STG.E.U16 desc[UR8][R6.64], R5 ;  /* 0x0000000506006986 */ /* 0x0101e2000c101508 */
[----:B------:R-:W-:Y:S01]  /*36770*/  ISETP.LT.AND P6, PT, R55, UR6, !P4 ;  /* 0x0000000637007c0c */ /* 0x000fe2000e7c1270 */
[----:B------:R-:W-:Y:S01]  /*36780*/  ULDC UR6, c[0x0][0x228] ;  /* 0x00008a0000067ab9 */ /* 0x000fe20000000800 */
[----:B------:R-:W-:Y:S01]  /*36790*/  PRMT R51, R5, 0x7632, R51 ;  /* 0x0000763205337816 */ /* 0x000fe20000000033 */
[----:B0-----:R-:W-:-:S04]  /*367a0*/  IMAD.WIDE R4, R50, 0x2, R48 ;  /* 0x0000000232047825 */ /* 0x001fc800078e0230 */
[----:B------:R-:W-:Y:S01]  /*367b0*/  IMAD.WIDE R6, R50, 0x2, R2 ;  /* 0x0000000232067825 */ /* 0x000fe200078e0202 */
[----:B------:R-:W-:Y:S05]  /*367c0*/  @P5 STG.E.U16 desc[UR8][R4.64], R51 ;  /* 0x0000003304005986 */ /* 0x000fea000c101508 */
[----:B--2---:R0:W-:Y:S02]  /*367d0*/  @P6 STG.E.U16 desc[UR8][R6.64], R53 ;  /* 0x0000003506006986 */ /* 0x0041e4000c101508 */
[----:B0-----:R-:W-:Y:S02]  /*367e0*/  PRMT R7, R53, 0x7632, R7 ;  /* 0x0000763235077816 */ /* 0x001fe40000000007 */
[----:B------:R-:W2:Y:S01]  /*367f0*/  LDL.LU R53, [R1+0x12e0] ;  /* 0x0012e00001357983 */ /* 0x000ea20000300800 */
[----:B------:R-:W-:Y:S01]  /*36800*/  ISETP.LT.AND P4, PT, R54, UR6, !P4 ;  /* 0x0000000636007c0c */ /* 0x000fe2000e781270 */
[----:B------:R-:W-:Y:S01]  /*36810*/  ULDC UR6, c[0x0][0x228] ;  /* 0x00008a0000067ab9 */ /* 0x000fe20000000800 */
[----:B---3--:R-:W-:Y:S01]  /*36820*/  ISETP.GE.AND P5, PT, R56, UR4, PT ;  /* 0x0000000438007c0c */ /* 0x008fe2000bfa6270 */
[----:B------:R-:W-:Y:S01]  /*36830*/  ULDC UR4, c[0x0][0x248] ;  /* 0x0000920000047ab9 */ /* 0x000fe20000000800 */
[----:B------:R-:W-:-:S02]  /*36840*/  IMAD.WIDE R4, R50, 0x2, R44 ;  /* 0x0000000232047825 */ /* 0x000fc400078e022c */
        /* <DEDUP_REMOVED lines=15> */
[----:B------:R-:W3:Y:S04]  /*36940*/  LDL.LU R52, [R1+0x58] ;  /* 0x0000580001347983 */ /* 0x000ee80000300800 */
[----:B------:R0:W-:Y:S04]  /*36950*/  @P4 STG.E.U16 desc[UR8][R4.64], R7 ;  /* 0x0000000704004986 */ /* 0x0001e8000c101508 */
[----:B------:R-:W4:Y:S01]  /*36960*/  LDL.LU R56, [R1+0x12e4] ;  /* 0x0012e40001387983 */ /* 0x000f220000300800 */
[----:B0-----:R-:W-:-:S05]  /*36970*/  IMAD.WIDE R4, R6, 0x2, R2 ;  /* 0x0000000206047825 */ /* 0x001fca00078e0202 */
[----:B------:R0:W-:Y:S02]  /*36980*/  @P6 STG.E.U16 desc[UR8][R4.64], R57 ;  /* 0x0000003904006986 */ /* 0x0001e4000c101508 */
[----:B0-----:R-:W-:Y:S01]  /*36990*/  PRMT R57, R57, 0x7632, R57 ;  /* 0x0000763239397816 */ /* 0x001fe20000000039 */
[----:B------:R-:W-:-:S05]  /*369a0*/  IMAD.WIDE R4, R6, 0x2, R44 ;  /* 0x0000000206047825 */ /* 0x000fca00078e022c */
[----:B------:R0:W-:Y:S01]  /*369b0*/  @P5 STG.E.U16 desc[UR8][R4.64], R57 ;  /* 0x0000003904005986 */ /* 0x0001e2000c101508 */
[----:B--2---:R-:W-:Y:S01]  /*369c0*/  ISETP.GE.AND P4, PT, R53, UR4, PT ;  /* 0x0000000435007c0c */ /* 0x004fe2000bf86270 */
[----:B------:R-:W-:Y:S02]  /*369d0*/  ULDC UR4, c[0x0][0x228] ;  /* 0x00008a0000047ab9 */ /* 0x000fe40000000800 */
[----:B------:R-:W2:Y:S04]  /*369e0*/  LDL.LU R53, [R1+0x48] ;  /* 0x0000480001357983 */ /* 0x000ea80000300800 */
[----:B0-----:R-:W3:Y:S01]  /*369f0*/  LDL.LU R5, [R1+0x218] ;  /* 0x0002180001057983 */ /* 0x001ee20000300800 */
[----:B------:R-:W-:Y:S01]  /*36a00*/  ISETP.LT.AND P6, PT, R61, UR4, !P4 ;  /* 0x000000043d007c0c */ /* 0x000fe2000e7c1270 */
[----:B------:R-:W-:-:S02]  /*36a10*/  ULDC UR4, c[0x0][0x248] ;  /* 0x0000920000047ab9 */ /* 0x000fc40000000800 */
[----:B------:R-:W-:Y:S01]  /*36a20*/  VIADD R50, R6, UR4 ;  /* 0x0000000406327c36 */ /* 0x000fe20008000000 */
[----:B------:R-:W-:-:S03]  /*36a30*/  ULDC UR4, c[0x0][0x228] ;  /* 0x00008a0000047ab9 */ /* 0x000fc60000000800 */
[----:B------:R-:W-:Y:S01]  /*36a40*/  IMAD.WIDE R6, R50, 0x2, R46 ;  /* 0x0000000232067825 */ /* 0x000fe200078e022e */
[----:B------:R-:W-:Y:S01]  /*36a50*/  ISETP.LT.AND P5, PT, R60, UR4, !P4 ;  /* 0x000000043c007c0c */ /* 0x000fe2000e7a1270 */
[----:B------:R-:W-:-:S04]  /*36a60*/  ULDC UR4, c[0x0][0x22c] ;  /* 0x00008b0000047ab9 */ /* 0x000fc80000000800 */
[----:B---3--:R0:W-:Y:S01]  /*36a70*/  @P6 STG.E.U16 desc[UR8][R6.64], R5 ;  /* 0x0000000506006986 */ /* 0x0081e2000c101508 */
[----:B------:R-:W-:Y:S01]  /*36a80*/  ISETP.LT.AND P6, PT, R55, UR6, !P4 ;  /* 0x0000000637007c0c */ /* 0x000fe2000e7c1270 */
[----:B------:R-:W-:Y:S01]  /*36a90*/  ULDC UR6, c[0x0][0x228] ;  /* 0x00008a0000067ab9 */ /* 0x000fe20000000800 */
[----:B------:R-:W-:Y:S01]  /*36aa0*/  PRMT R51, R5, 0x7632, R51 ;  /* 0x0000763205337816 */ /* 0x000fe20000000033 */
[----:B0-----:R-:W-:-:S04]  /*36ab0*/  IMAD.WIDE R4, R50, 0x2, R48 ;  /* 0x0000000232047825 */ /* 0x001fc800078e0230 */
[----:B------:R-:W-:Y:S01]  /*36ac0*/  IMAD.WIDE R6, R50, 0x2, R2 ;  /* 0x0000000232067825 */ /* 0x000fe200078e0202 */
[----:B------:R-:W-:Y:S05]  /*36ad0*/  @P5 STG.E.U16 desc[UR8][R4.64], R51 ;  /* 0x0000003304005986 */ /* 0x000fea000c101508 */
[----:B------:R0:W-:Y:S02]  /*36ae0*/  @P6 STG.E.U16 desc[UR8][R6.64], R52 ;  /* 0x0000003406006986 */ /* 0x0001e4000c101508 */
[----:B0-----:R-:W-:Y:S02]  /*36af0*/  PRMT R7, R52, 0x7632, R7 ;  /* 0x0000763234077816 */ /* 0x001fe40000000007 */
[----:B------:R-:W3:Y:S01]  /*36b00*/  LDL.LU R52, [R1+0x12e8] ;  /* 0x0012e80001347983 */ /* 0x000ee20000300800 */
[----:B------:R-:W-:Y:S01]  /*36b10*/  ISETP.LT.AND P4, PT, R54, UR6, !P4 ;  /* 0x0000000636007c0c */ /* 0x000fe2000e781270 */
[----:B------:R-:W-:Y:S01]  /*36b20*/  ULDC UR6, c[0x0][0x228] ;  /* 0x00008a0000067ab9 */ /* 0x000fe20000000800 */
[----:B----4-:R-:W-:Y:S01]  /*36b30*/  ISETP.GE.AND P5, PT, R56, UR4, PT ;  /* 0x0000000438007c0c */ /* 0x010fe2000bfa6270 */
[C---:B------:R-:W-:Y:S01]  /*36b40*/  IMAD.WIDE R4, R50.reuse, 0x2, R44 ;  /* 0x0000000232047825 */ /* 0x040fe200078e022c */
[----:B------:R-:W-:Y:S01]  /*36b50*/  ULDC UR4, c[0x0][0x248] ;  /* 0x0000920000047ab9 */ /* 0x000fe20000000800 */
[----:B------:R-:W4:Y:S01]  /*36b60*/  LDL.LU R57, [R1+0x21c] ;  /* 0x00021c0001397983 */ /* 0x000f220000300800 */
[----:B------:R-:W-:Y:S01]  /*36b70*/  ISETP.LT.AND P6, PT, R61, UR6, !P5 ;  /* 0x000000063d007c0c */ /* 0x000fe2000efc1270 */
[----:B------:R-:W-:Y:S01]  /*36b80*/  VIADD R6, R50, UR4 ;  /* 0x0000000432067c36 */ /* 0x000fe20008000000 */
[----:B------:R-:W-:Y:S01]  /*36b90*/  ULDC UR4, c[0x0][0x228] ;  /* 0x00008a0000047ab9 */ /* 0x000fe20000000800 */
[----:B------:R-:W-:-:S04]  /*36ba0*/  ULDC UR6, c[0x0][0x228] ;  /* 0x00008a0000067ab9 */ /* 0x000fc80000000800 */
        /* <DEDUP_REMOVED lines=8> */
[----:B0-----:R-:W-:Y:S01]  /*36c30*/  IMAD.WIDE R4, R6, 0x2, R48 ;  /* 0x0000000206047825 */ /* 0x001fe200078e0230 */
[----:B------:R-:W2:Y:S04]  /*36c40*/  LDL.LU R53, [R1+0x5c] ;  /* 0x00005c0001357983 */ /* 0x000ea80000300800 */
[----:B------:R0:W-:Y:S01]  /*36c50*/  @P4 STG.E.U16 desc[UR8][R4.64], R7 ;  /* 0x0000000704004986 */ /* 0x0001e2000c101508 */
[----:B---3--:R-:W-:Y:S02]  /*36c60*/  ISETP.GE.AND P4, PT, R52, UR4, PT ;  /* 0x0000000434007c0c */ /* 0x008fe4000bf86270 */
[----:B------:R-:W-:Y:S01]  /*36c70*/  ISETP.LT.AND P5, PT, R54, UR6, !P5 ;  /* 0x0000000636007c0c */ /* 0x000fe2000efa1270 */
[----:B------:R-:W3:Y:S01]  /*36c80*/  LDL.LU R52, [R1+0x12ec] ;  /* 0x0012ec0001347983 */ /* 0x000ee20000300800 */
[----:B0-----:R-:W-:Y:S01]  /*36c90*/  IMAD.WIDE R4, R6, 0x2, R2 ;  /* 0x0000000206047825 */ /* 0x001fe200078e0202 */
[----:B------:R-:W-:Y:S01]  /*36ca0*/  ULDC UR4, c[0x0][0x228] ;  /* 0x00008a0000047ab9 */ /* 0x000fe20000000800 */
[----:B----4-:R-:W-:Y:S01]  /*36cb0*/  PRMT R51, R57, 0x7632, R51 ;  /* 0x0000763239337816 */ /* 0x010fe20000000033 */
[----:B------:R-:W4:Y:S01]  /*36cc0*/  LDL.LU R56, [R1+0x4c] ;  /* 0x00004c0001387983 */ /* 0x000f220000300800 */
[----:B------:R-:W-:-:S03]  /*36cd0*/  ULDC UR6, c[0x0][0x228] ;  /* 0x00008a0000067ab9 */ /* 0x000fc60000000800 */
[----:B------:R0:W-:Y:S01]  /*36ce0*/  @P6 STG.E.U16 desc[UR8][R4.64], R58 ;  /* 0x0000003a04006986 */ /* 0x0001e2000c101508 */
[----:B------:R-:W-:Y:S01]  /*36cf0*/  ISETP.LT.AND P6, PT, R61, UR4, !P4 ;  /* 0x000000043d007c0c */ /* 0x000fe2000e7c1270 */
[----:B------:R-:W-:Y:S02]  /*36d00*/  ULDC UR4, c[0x0][0x248] ;  /* 0x0000920000047ab9 */ /* 0x000fe40000000800 */
[----:B------:R-:W-:Y:S01]  /*36d10*/  VIADD R50, R6, UR4 ;  /* 0x0000000406327c36 */ /* 0x000fe20008000000 */
[----:B------:R-:W-:Y:S01]  /*36d20*/  ULDC UR4, c[0x0][0x228] ;  /* 0x00008a0000047ab9 */ /* 0x000fe20000000800 */
[----:B0-----:R-:W-:Y:S01]  /*36d30*/  PRMT R58, R58, 0x7632, R58 ;  /* 0x000076323a3a7816 */ /* 0x001fe2000000003a */
[----:B------:R-:W-:-:S05]  /*36d40*/  IMAD.WIDE R4, R6, 0x2, R44 ;  /* 0x0000000206047825 */ /* 0x000fca00078e022c */
[----:B------:R0:W-:Y:S01]  /*36d50*/  @P5 STG.E.U16 desc[UR8][R4.64], R58 ;  /* 0x0000003a04005986 */ /* 0x0001e2000c101508 */
[----:B------:R-:W-:Y:S01]  /*36d60*/  ISETP.LT.AND P5, PT, R60, UR4, !P4 ;  /* 0x000000043c007c0c */ /* 0x000fe2000e7a1270 */
[----:B------:R-:W-:Y:S01]  /*36d70*/  IMAD.WIDE R6, R50, 0x2, R46 ;  /* 0x0000000232067825 */ /* 0x000fe200078e022e */
[----:B------:R-:W-:-:S04]  /*36d80*/  ULDC UR4, c[0x0][0x228] ;  /* 0x00008a0000047ab9 */ /* 0x000fc80000000800 */
[----:B------:R1:W-:Y:S01]  /*36d90*/  @P6 STG.E.U16 desc[UR8][R6.64], R57 ;  /* 0x0000003906006986 */ /* 0x0003e2000c101508 */
[----:B------:R-:W-:Y:S01]  /*36da0*/  ISETP.LT.AND P6, PT, R55, UR4, !P4 ;  /* 0x0000000437007c0c */ /* 0x000fe2000e7c1270 */
[----:B------:R-:W-:Y:S01]  /*36db0*/  ULDC UR4, c[0x0][0x22c] ;  /* 0x00008b0000047ab9 */ /* 0x000fe20000000800 */
[----:B0-----:R-:W-:-:S05]  /*36dc0*/  IMAD.WIDE R4, R50, 0x2, R48 ;  /* 0x0000000232047825 */ /* 0x001fca00078e0230 */
[----:B------:R0:W-:Y:S01]  /*36dd0*/  @P5 STG.E.U16 desc[UR8][R4.64], R51 ;  /* 0x0000003304005986 */ /* 0x0001e2000c101508 */
[----:B------:R-:W-:Y:S01]  /*36de0*/  ISETP.LT.AND P4, PT, R54, UR6, !P4 ;  /* 0x0000000636007c0c */ /* 0x000fe2000e781270 */
[----:B-1----:R-:W-:Y:S01]  /*36df0*/  IMAD.WIDE R6, R50, 0x2, R2 ;  /* 0x0000000232067825 */ /* 0x002fe200078e0202 */
[----:B------:R-:W-:-:S04]  /*36e00*/  ULDC UR6, c[0x0][0x228] ;  /* 0x00008a0000067ab9 */ /* 0x000fc80000000800 */
[----:B--2---:R1:W-:Y:S01]  /*36e10*/  @P6 STG.E.U16 desc[UR8][R6.64], R53 ;  /* 0x0000003506006986 */ /* 0x0043e2000c101508 */
[----:B0-----:R-:W-:Y:S01]  /*36e20*/  PRMT R51, R53, 0x7632, R51 ;  /* 0x0000763235337816 */ /* 0x001fe20000000033 */
[----:B------:R-:W-:-:S05]  /*36e30*/  IMAD.WIDE R4, R50, 0x2, R44 ;  /* 0x0000000232047825 */ /* 0x000fca00078e022c */
[----:B------:R0:W-:Y:S01]  /*36e40*/  @P4 STG.E.U16 desc[UR8][R4.64], R51 ;  /* 0x0000003304004986 */ /* 0x0001e2000c101508 */
[----:B---3--:R-:W-:Y:S01]  /*36e50*/  ISETP.GE.AND P5, PT, R52, UR4, PT ;  /* 0x0000000434007c0c */ /* 0x008fe2000bfa6270 */
[----:B------:R-:W-:Y:S02]  /*36e60*/  ULDC UR4, c[0x0][0x248] ;  /* 0x0000920000047ab9 */ /* 0x000fe40000000800 */
[----:B------:R-:W2:Y:S01]  /*36e70*/  LDL.LU R52, [R1+0x12f0] ;  /* 0x0012f00001347983 */ /* 0x000ea20000300800 */
[----:B------:R-:W-:Y:S01]  /*36e80*/  ISETP.LT.AND P6, PT, R61, UR6, !P5 ;  /* 0x000000063d007c0c */ /* 0x000fe2000efc1270 */
[----:B-1----:R-:W-:Y:S02]  /*36e90*/  VIADD R6, R50, UR4 ;  /* 0x0000000432067c36 */ /* 0x002fe40008000000 */
[----:B------:R-:W3:Y:S01]  /*36ea0*/  LDL.LU R53, [R1+0x80] ;  /* 0x0000800001357983 */ /* 0x000ee20000300800 */
[----:B----4-:R-:W-:Y:S01]  /*36eb0*/  PRMT R7, R56, 0x7632, R7 ;  /* 0x0000763238077816 */ /* 0x010fe20000000007 */
[----:B------:R-:W-:Y:S01]  /*36ec0*/  ULDC UR4, c[0x0][0x228] ;  /* 0x00008a0000047ab9 */ /* 0x000fe20000000800 */
[----:B0-----:R-:W-:Y:S01]  /*36ed0*/  IMAD.WIDE R4, R6, 0x2, R46 ;  /* 0x0000000206047825 */ /* 0x001fe200078e022e */
[----:B------:R-:W4:Y:S01]  /*36ee0*/  LDL.LU R57, [R1+0x90] ;  /* 0x0000900001397983 */ /* 0x000f220000300800 */
[----:B------:R-:W-:-:S05]  /*36ef0*/  ULDC UR6, c[0x0][0x228] ;  /* 0x00008a0000067ab9 */ /* 0x000fca0000000800 */
[----:B------:R0:W-:Y:S04]  /*36f00*/  @P6 STG.E.U16 desc[UR8][R4.64], R56 ;  /* 0x0000003804006986 */ /* 0x0001e8000c101508 */
[----:B0-----:R-:W4:Y:S01]  /*36f10*/  LDL.LU R56, [R1+0x12f4] ;  /* 0x0012f40001387983 */ /* 0x001f220000300800 */
[----:B------:R-:W-:Y:S01]  /*36f20*/  ISETP.LT.AND P4, PT, R60, UR4, !P5 ;  /* 0x000000043c007c0c */ /* 0x000fe2000ef81270 */
[----:B------:R-:W-:Y:S02]  /*36f30*/  ULDC UR4, c[0x0][0x228] ;  /* 0x00008a0000047ab9 */ /* 0x000fe40000000800 */
[----:B------:R-:W-:Y:S01]  /*36f40*/  ISETP.LT.AND P6, PT, R55, UR4, !P5 ;  /* 0x0000000437007c0c */ /* 0x000fe2000efc1270 */
[----:B------:R-:W-:Y:S01]  /*36f50*/  IMAD.WIDE R4, R6, 0x2, R48 ;  /* 0x0000000206047825 */ /* 0x000fe200078e0230 */
[----:B------:R-:W-:Y:S01]  /*36f60*/  ULDC UR4, c[0x0][0x22c] ;  /* 0x00008b0000047ab9 */ /* 0x000fe20000000800 */
[----:B------:R-:W-:Y:S01]  /*36f70*/  ISETP.LT.AND P5, PT, R54, UR6, !P5 ;  /* 0x0000000636007c0c */ /* 0x000fe2000efa1270 */
[----:B------:R-:W-:-:S06]  /*36f80*/  ULDC UR6, c[0x0][0x228] ;  /* 0x00008a0000067ab9 */ /* 0x000fcc0000000800 */
[----:B------:R0:W-:Y:S01]  /*36f90*/  @P4 STG.E.U16 desc[UR8][R4.64], R7 ;  /* 0x0000000704004986 */ /* 0x0001e2000c101508 */
[----:B------:R-:W-:Y:S01]  /*36fa0*/  PRMT R51, R59, 0x7632, R51 ;  /* 0x000076323b337816 */ /* 0x000fe20000000033 */
[----:B0-----:R-:W-:-:S05]  /*36fb0*/  IMAD.WIDE R4, R6, 0x2, R2 ;  /* 0x0000000206047825 */ /* 0x001fca00078e0202 */
[----:B------:R0:W-:Y:S01]  /*36fc0*/  @P6 STG.E.U16 desc[UR8][R4.64], R59 ;  /* 0x0000003b04006986 */ /* 0x0001e2000c101508 */
[----:B--2---:R-:W-:Y:S01]  /*36fd0*/  ISETP.GE.AND P4, PT, R52, UR4, PT ;  /* 0x0000000434007c0c */ /* 0x004fe2000bf86270 */
[----:B------:R-:W-:Y:S02]  /*36fe0*/  ULDC UR4, c[0x0][0x228] ;  /* 0x00008a0000047ab9 */ /* 0x000fe40000000800 */
[----:B------:R-:W2:Y:S01]  /*36ff0*/  LDL.LU R52, [R1+0xb0] ;  /* 0x0000b00001347983 */ /* 0x000ea20000300800 */
[----:B------:R-:W-:Y:S01]  /*37000*/  ISETP.LT.AND P6, PT, R61, UR4, !P4 ;  /* 0x000000043d007c0c */ /* 0x000fe2000e7c1270 */
[----:B------:R-:W-:Y:S02]  /*37010*/  ULDC UR4, c[0x0][0x248] ;  /* 0x0000920000047ab9 */ /* 0x000fe40000000800 */
[C---:B------:R-:W-:Y:S01]  /*37020*/  VIADD R50, R6.reuse, UR4 ;  /* 0x0000000406327c36 */ /* 0x040fe20008000000 */
[----:B------:R-:W-:Y:S01]  /*37030*/  ULDC UR4, c[0x0][0x228] ;  /* 0x00008a0000047ab9 */ /* 0x000fe20000000800 */
[----:B------:R-:W-:-:S05]  /*37040*/  IMAD.WIDE R6, R6, 0x2, R44 ;  /* 0x0000000206067825 */ /* 0x000fca00078e022c */
[----:B------:R1:W-:Y:S01]  /*37050*/  @P5 STG.E.U16 desc[UR8][R6.64], R51 ;  /* 0x0000003306005986 */ /* 0x0003e2000c101508 */
[----:B------:R-:W-:Y:S01]  /*37060*/  ISETP.LT.AND P5, PT, R60, UR4, !P4 ;  /* 0x000000043c007c0c */ /* 0x000fe2000e7a1270 */
[----:B0-----:R-:W-:Y:S01]  /*37070*/  IMAD.WIDE R4, R50, 0x2, R46 ;  /* 0x0000000232047825 */ /* 0x001fe200078e022e */
[----:B------:R-:W-:-:S04]  /*37080*/  ULDC UR4, c[0x0][0x22c] ;  /* 0x00008b0000047ab9 */ /* 0x000fc80000000800 */
[----:B---3--:R0:W-:Y:S01]  /*37090*/  @P6 STG.E.U16 desc[UR8][R4.64], R53 ;  /* 0x0000003504006986 */ /* 0x0081e2000c101508 */
[----:B-1----:R-:W-:Y:S01]  /*370a0*/  PRMT R51, R53, 0x7632, R51 ;  /* 0x0000763235337816 */ /* 0x002fe20000000033 */
[----:B0-----:R-:W-:Y:S02]  /*370b0*/  IMAD.WIDE R4, R50, 0x2, R48 ;  /* 0x0000000232047825 */ /* 0x001fe400078e0230 */
[----:B------:R-:W3:Y:S04]  /*370c0*/  LDL.LU R53, [R1+0x30] ;  /* 0x0000300001357983 */ /* 0x000ee80000300800 */
[----:B------:R0:W-:Y:S01]  /*370d0*/  @P5 STG.E.U16 desc[UR8][R4.64], R51 ;  /* 0x0000003304005986 */ /* 0x0001e2000c101508 */
[----:B----4-:R-:W-:Y:S01]  /*370e0*/  ISETP.GE.AND P5, PT, R56, UR4, PT ;  /* 0x0000000438007c0c */ /* 0x010fe2000bfa6270 */
[----:B------:R-:W-:Y:S01]  /*370f0*/  IMAD.WIDE R6, R50, 0x2, R2 ;  /* 0x0000000232067825 */ /* 0x000fe200078e0202 */
[----:B------:R-:W-:Y:S01]  /*37100*/  ISETP.LT.AND P6, PT, R55, UR6, !P4 ;  /* 0x0000000637007c0c */ /* 0x000fe2000e7c1270 */
[----:B------:R-:W4:Y:S01]  /*37110*/  LDL.LU R56, [R1+0x12f8] ;  /* 0x0012f80001387983 */ /* 0x000f220000300800 */
[----:B------:R-:W-:Y:S01]  /*37120*/  ULDC UR6, c[0x0][0x228] ;  /* 0x00008a0000067ab9 */ /* 0x000fe20000000800 */
[----:B------:R-:W-:Y:S01]  /*37130*/  ULDC UR4, c[0x0][0x248] ;  /* 0x0000920000047ab9 */ /* 0x000fe20000000800 */
[----:B------:R-:W-:Y:S01]  /*37140*/  ISETP.LT.AND P4, PT, R54, UR6, !P4 ;  /* 0x0000000636007c0c */ /* 0x000fe2000e781270 */
[----:B------:R-:W-:Y:S01]  /*37150*/  ULDC UR6, c[0x0][0x228] ;  /* 0x00008a0000067ab9 */ /* 0x000fe20000000800 */
[----:B0-----:R-:W-:-:S07]  /*37160*/  IMAD.WIDE R4, R50, 0x2, R44 ;  /* 0x0000000232047825 */ /* 0x001fce00078e022c */
[----:B------:R0:W-:Y:S01]  /*37170*/  @P6 STG.E.U16 desc[UR8][R6.64], R57 ;  /* 0x0000003906006986 */ /* 0x0001e2000c101508 */
[----:B------:R-:W-:Y:S01]  /*37180*/  ISETP.LT.AND P6, PT, R61, UR6, !P5 ;  /* 0x000000063d007c0c */ /* 0x000fe2000efc1270 */
[----:B------:R-:W-:Y:S01]  /*37190*/  ULDC UR6, c[0x0][0x228] ;  /* 0x00008a0000067ab9 */ /* 0x000fe20000000800 */
[----:B0-----:R-:W-:Y:S01]  /*371a0*/  PRMT R7, R57, 0x7632, R7 ;  /* 0x0000763239077816 */ /* 0x001fe20000000007 */
[----:B------:R-:W-:Y:S01]  /*371b0*/  VIADD R6, R50, UR4 ;  /* 0x0000000432067c36 */ /* 0x000fe20008000000 */
[----:B------:R-:W-:Y:S01]  /*371c0*/  ULDC UR4, c[0x0][0x228] ;  /* 0x00008a0000047ab9 */ /* 0x000fe20000000800 */
[----:B------:R-:W3:Y:S04]  /*371d0*/  LDL.LU R57, [R1+0x84] ;  /* 0x0000840001397983 */ /* 0x000ee80000300800 */
[----:B------:R0:W-:Y:S01]  /*371e0*/  @P4 STG.E.U16 desc[UR8][R4.64], R7 ;  /* 0x0000000704004986 */ /* 0x0001e2000c101508 */
[----:B------:R-:W-:Y:S01]  /*371f0*/  ISETP.LT.AND P4, PT, R60, UR4, !P5 ;  /* 0x000000043c007c0c */ /* 0x000fe2000ef81270 */
[----:B------:R-:W-:Y:S01]  /*37200*/  ULDC UR4, c[0x0][0x228] ;  /* 0x00008a0000047ab9 */ /* 0x000fe20000000800 */
[----:B0-----:R-:W-:-:S05]  /*37210*/  IMAD.WIDE R4, R6, 0x2, R46 ;  /* 0x0000000206047825 */ /* 0x001fca00078e022e */
[----:B--2---:R0:W-:Y:S01]  /*37220*/  @P6 STG.E.U16 desc[UR8][R4.64], R52 ;  /* 0x0000003404006986 */ /* 0x0041e2000c101508 */
[----:B------:R-:W-:Y:S02]  /*37230*/  PRMT R7, R52, 0x7632, R7 ;  /* 0x0000763234077816 */ /* 0x000fe40000000007 */
[----:B------:R-:W-:Y:S01]  /*37240*/  ISETP.LT.AND P6, PT, R55, UR4, !P5 ;  /* 0x0000000437007c0c */ /* 0x000fe2000efc1270 */
[----:B------:R-:W-:Y:S01]  /*37250*/  ULDC UR4, c[0x0][0x22c] ;  /* 0x00008b0000047ab9 */ /* 0x000fe20000000800 */
[----:B0-----:R-:W-:Y:S01]  /*37260*/  IMAD.WIDE R4, R6, 0x2, R48 ;  /* 0x0000000206047825 */ /* 0x001fe200078e0230 */
[----:B------:R-:W2:Y:S04]  /*37270*/  LDL.LU R52, [R1+0x94] ;  /* 0x0000940001347983 */ /* 0x000ea80000300800 */
[----:B------:R0:W-:Y:S01]  /*37280*/  @P4 STG.E.U16 desc[UR8][R4.64], R7 ;  /* 0x0000000704004986 */ /* 0x0001e2000c101508 */
[----:B----4-:R-:W-:-:S02]  /*37290*/  ISETP.GE.AND P4, PT, R56, UR4, PT ;  /* 0x0000000438007c0c */ /* 0x010fc4000bf86270 */
[----:B------:R-:W-:Y:S01]  /*372a0*/  ISETP.LT.AND P5, PT, R54, UR6, !P5 ;  /* 0x0000000636007c0c */ /* 0x000fe2000efa1270 */
[----:B------:R-:W4:Y:S01]  /*372b0*/  LDL.LU R56, [R1+0x12fc] ;  /* 0x0012fc0001387983 */ /* 0x000f220000300800 */
[C---:B0-----:R-:W-:Y:S01]  /*372c0*/  IMAD.WIDE R4, R6.reuse, 0x2, R2 ;  /* 0x0000000206047825 */ /* 0x041fe200078e0202 */
[----:B------:R-:W-:Y:S01]  /*372d0*/  ULDC UR4, c[0x0][0x228] ;  /* 0x00008a0000047ab9 */ /* 0x000fe20000000800 */
[----:B---3--:R-:W-:Y:S01]  /*372e0*/  PRMT R51, R53, 0x7632, R51 ;  /* 0x0000763235337816 */ /* 0x008fe20000000033 */
[----:B------:R-:W-:Y:S02]  /*372f0*/  ULDC UR6, c[0x0][0x228] ;  /* 0x00008a0000067ab9 */ /* 0x000fe40000000800 */
[----:B------:R0:W-:Y:S01]  /*37300*/  @P6 STG.E.U16 desc[UR8][R4.64], R53 ;  /* 0x0000003504006986 */ /* 0x0001e2000c101508 */
[----:B------:R-:W-:Y:S01]  /*37310*/  ISETP.LT.AND P6, PT, R61, UR4, !P4 ;  /* 0x000000043d007c0c */ /* 0x000fe2000e7c1270 */
[----:B------:R-:W-:Y:S02]  /*37320*/  ULDC UR4, c[0x0][0x248] ;  /* 0x0000920000047ab9 */ /* 0x000fe40000000800 */
[C---:B------:R-:W-:Y:S01]  /*37330*/  VIADD R50, R6.reuse, UR4 ;  /* 0x0000000406327c36 */ /* 0x040fe20008000000 */
[----:B------:R-:W-:Y:S01]  /*37340*/  ULDC UR4, c[0x0][0x228] ;  /* 0x00008a0000047ab9 */ /* 0x000fe20000000800 */
[----:B0-----:R-:W-:Y:S01]  /*37350*/  IMAD.WIDE R4, R6, 0x2, R44 ;  /* 0x0000000206047825 */ /* 0x001fe200078e022c */
[----:B------:R-:W3:Y:S04]  /*37360*/  LDL.LU R53, [R1+0xb4] ;  /* 0x0000b40001357983 */ /* 0x000ee80000300800 */
[----:B------:R0:W-:Y:S01]  /*37370*/  @P5 STG.E.U16 desc[UR8][R4.64], R51 ;  /* 0x0000003304005986 */ /* 0x0001e2000c101508 */
[----:B------:R-:W-:Y:S01]  /*37380*/  ISETP.LT.AND P5, PT, R60, UR4, !P4 ;  /* 0x000000043c007c0c */ /* 0x000fe2000e7a1270 */
[----:B------:R-:W-:Y:S01]  /*37390*/  IMAD.WIDE R6, R50, 0x2, R46 ;  /* 0x0000000232067825 */ /* 0x000fe200078e022e */
[----:B------:R-:W-:-:S04]  /*373a0*/  ULDC UR4, c[0x0][0x22c] ;  /* 0x00008b0000047ab9 */ /* 0x000fc80000000800 */
[----:B------:R1:W-:Y:S01]  /*373b0*/  @P6 STG.E.U16 desc[UR8][R6.64], R57 ;  /* 0x0000003906006986 */ /* 0x0003e2000c101508 */
[----:B0-----:R-:W-:Y:S01]  /*373c0*/  PRMT R51, R57, 0x7632, R51 ;  /* 0x0000763239337816 */ /* 0x001fe20000000033 */
[----:B------:R-:W-:-:S05]  /*373d0*/  IMAD.WIDE R4, R50, 0x2, R48 ;  /* 0x0000000232047825 */ /* 0x000fca00078e0230 */
[----:B------:R0:W-:Y:S04]  /*373e0*/  @P5 STG.E.U16 desc[UR8][R4.64], R51 ;  /* 0x0000003304005986 */ /* 0x0001e8000c101508 */
[----:B-1----:R-:W3:Y:S01]  /*373f0*/  LDL.LU R57, [R1+0x34] ;  /* 0x0000340001397983 */ /* 0x002ee20000300800 */
[----:B----4-:R-:W-:Y:S02]  /*37400*/  ISETP.GE.AND P5, PT, R56, UR4, PT ;  /* 0x0000000438007c0c */ /* 0x010fe4000bfa6270 */
[----:B------:R-:W-:Y:S01]  /*37410*/  ISETP.LT.AND P6, PT, R55, UR6, !P4 ;  /* 0x0000000637007c0c */ /* 0x000fe2000e7c1270 */
[----:B------:R-:W4:Y:S01]  /*37420*/  LDL.LU R56, [R1+0x1300] ;  /* 0x0013000001387983 */ /* 0x000f220000300800 */
[----:B------:R-:W-:Y:S01]  /*37430*/  ULDC UR6, c[0x0][0x228] ;  /* 0x00008a0000067ab9 */ /* 0x000fe20000000800 */
[----:B------:R-:W-:Y:S01]  /*37440*/  IMAD.WIDE R6, R50, 0x2, R2 ;  /* 0x0000000232067825 */ /* 0x000fe200078e0202 */
[----:B------:R-:W-:Y:S01]  /*37450*/  ISETP.LT.AND P4, PT, R54, UR6, !P4 ;  /* 0x0000000636007c0c */ /* 0x000fe2000e781270 */
[----:B------:R-:W-:Y:S01]  /*37460*/  ULDC UR6, c[0x0][0x228] ;  /* 0x00008a0000067ab9 */ /* 0x000fe20000000800 */
[----:B------:R-:W-:Y:S01]  /*37470*/  ULDC UR4, c[0x0][0x248] ;  /* 0x0000920000047ab9 */ /* 0x000fe20000000800 */
[----:B0-----:R-:W-:-:S06]  /*37480*/  IMAD.WIDE R4, R50, 0x2, R44 ;  /* 0x0000000232047825 */ /* 0x001fcc00078e022c */
[----:B--2---:R0:W-:Y:S01]  /*37490*/  @P6 STG.E.U16 desc[UR8][R6.64], R52 ;  /* 0x0000003406006986 */ /* 0x0041e2000c101508 */
[----:B------:R-:W-:Y:S01]  /*374a0*/  ISETP.LT.AND P6, PT, R61, UR6, !P5 ;  /* 0x000000063d007c0c */ /* 0x000fe2000efc1270 */
[----:B------:R-:W-:Y:S01]  /*374b0*/  ULDC UR6, c[0x0][0x228] ;  /* 0x00008a0000067ab9 */ /* 0x000fe20000000800 */
[----:B0-----:R-:W-:Y:S01]  /*374c0*/  PRMT R7, R52, 0x7632, R7 ;  /* 0x0000763234077816 */ /* 0x001fe20000000007 */
[----:B------:R-:W-:Y:S01]  /*374d0*/  VIADD R6, R50, UR4 ;  /* 0x0000000432067c36 */ /* 0x000fe20008000000 */
[----:B------:R-:W-:Y:S01]  /*374e0*/  ULDC UR4, c[0x0][0x228] ;  /* 0x00008a0000047ab9 */ /* 0x000fe20000000800 */
[----:B------:R-:W2:Y:S04]  /*374f0*/  LDL.LU R52, [R1+0x88] ;  /* 0x0000880001347983 */ /* 0x000ea80000300800 */
        /* <DEDUP_REMOVED lines=8> */
[----:B0-----:R-:W-:Y:S01]  /*37580*/  IMAD.WIDE R4, R6, 0x2, R48 ;  /* 0x0000000206047825 */ /* 0x001fe200078e0230 */
[----:B------:R-:W3:Y:S04]  /*37590*/  LDL.LU R53, [R1+0x98] ;  /* 0x0000980001357983 */ /* 0x000ee80000300800 */
[----:B------:R0:W-:Y:S01]  /*375a0*/  @P4 STG.E.U16 desc[UR8][R4.64], R7 ;  /* 0x0000000704004986 */ /* 0x0001e2000c101508 */
[----:B----4-:R-:W-:Y:S02]  /*375b0*/  ISETP.GE.AND P4, PT, R56, UR4, PT ;  /* 0x0000000438007c0c */ /* 0x010fe4000bf86270 */
[----:B------:R-:W-:Y:S01]  /*375c0*/  ISETP.LT.AND P5, PT, R54, UR6, !P5 ;  /* 0x0000000636007c0c */ /* 0x000fe2000efa1270 */
[----:B------:R-:W4:Y:S01]  /*375d0*/  LDL.LU R56, [R1+0x1304] ;  /* 0x0013040001387983 */ /* 0x000f220000300800 */
[----:B0-----:R-:W-:Y:S01]  /*375e0*/  IMAD.WIDE R4, R6, 0x2, R2 ;  /* 0x0000000206047825 */ /* 0x001fe200078e0202 */
[----:B------:R-:W-:Y:S01]  /*375f0*/  ULDC UR4, c[0x0][0x228] ;  /* 0x00008a0000047ab9 */ /* 0x000fe20000000800 */
[----:B------:R-:W-:Y:S01]  /*37600*/  PRMT R51, R57, 0x7632, R51 ;  /* 0x0000763239337816 */ /* 0x000fe20000000033 */
[----:B------:R-:W-:-:S02]  /*37610*/  ULDC UR6, c[0x0][0x228] ;  /* 0x00008a0000067ab9 */ /* 0x000fc40000000800 */
        /* <DEDUP_REMOVED lines=11> */
[----:B--2---:R1:W-:Y:S01]  /*376d0*/  @P6 STG.E.U16 desc[UR8][R6.64], R52 ;  /* 0x0000003406006986 */ /* 0x0043e2000c101508 */
[----:B0-----:R-:W-:Y:S01]  /*376e0*/  PRMT R51, R52, 0x7632, R51 ;  /* 0x0000763234337816 */ /* 0x001fe20000000033 */
[----:B------:R-:W-:-:S05]  /*376f0*/  IMAD.WIDE R4, R50, 0x2, R48 ;  /* 0x0000000232047825 */ /* 0x000fca00078e0230 */
[----:B------:R0:W-:Y:S04]  /*37700*/  @P5 STG.E.U16 desc[UR8][R4.64], R51 ;  /* 0x0000003304005986 */ /* 0x0001e8000c101508 */
[----:B-1----:R-:W2:Y:S01]  /*37710*/  LDL.LU R52, [R1+0x38] ;  /* 0x0000380001347983 */ /* 0x002ea20000300800 */
        /* <DEDUP_REMOVED lines=9> */
[----:B---3--:R0:W-:Y:S01]  /*377b0*/  @P6 STG.E.U16 desc[UR8][R6.64], R53 ;  /* 0x0000003506006986 */ /* 0x0081e2000c101508 */
        /* <DEDUP_REMOVED lines=22> */
[----:B--2---:R-:W-:Y:S01]  /*37920*/  PRMT R51, R52, 0x7632, R51 ;  /* 0x0000763234337816 */ /* 0x004fe20000000033 */
[----:B------:R-:W-:-:S02]  /*37930*/  ULDC UR6, c[0x0][0x228] ;  /* 0x00008a0000067ab9 */ /* 0x000fc40000000800 */
[----:B------:R0:W-:Y:S01]  /*37940*/  @P6 STG.E.U16 desc[UR8][R4.64], R52 ;  /* 0x0000003404006986 */ /* 0x0001e2000c101508 */
[----:B------:R-:W-:Y:S01]  /*37950*/  ISETP.LT.AND P6, PT, R61, UR4, !P4 ;  /* 0x000000043d007c0c */ /* 0x000fe2000e7c1270 */
[----:B------:R-:W-:Y:S02]  /*37960*/  ULDC UR4, c[0x0][0x248] ;  /* 0x0000920000047ab9 */ /* 0x000fe40000000800 */
[C---:B------:R-:W-:Y:S01]  /*37970*/  VIADD R50, R6.reuse, UR4 ;  /* 0x0000000406327c36 */ /* 0x040fe20008000000 */
[----:B------:R-:W-:Y:S01]  /*37980*/  ULDC UR4, c[0x0][0x228] ;  /* 0x00008a0000047ab9 */ /* 0x000fe20000000800 */
[----:B0-----:R-:W-:Y:S01]  /*37990*/  IMAD.WIDE R4, R6, 0x2, R44 ;  /* 0x0000000206047825 */ /* 0x001fe200078e022c */
[----:B------:R-:W2:Y:S04]  /*379a0*/  LDL.LU R52, [R1+0xbc] ;  /* 0x0000bc0001347983 */ /* 0x000ea80000300800 */
[----:B------:R0:W-:Y:S01]  /*379b0*/  @P5 STG.E.U16 desc[UR8][R4.64], R51 ;  /* 0x0000003304005986 */ /* 0x0001e2000c101508 */
[----:B------:R-:W-:Y:S01]  /*379c0*/  ISETP.LT.AND P5, PT, R60, UR4, !P4 ;  /* 0x000000043c007c0c */ /* 0x000fe2000e7a1270 */
[----:B------:R-:W-:Y:S01]  /*379d0*/  IMAD.WIDE R6, R50, 0x2, R46 ;  /* 0x0000000232067825 */ /* 0x000fe200078e022e */
[----:B------:R-:W-:-:S04]  /*379e0*/  ULDC UR4, c[0x0][0x228] ;  /* 0x00008a0000047ab9 */ /* 0x000fc80000000800 */
[----:B---3--:R1:W-:Y:S01]  /*379f0*/  @P6 STG.E.U16 desc[UR8][R6.64], R53 ;  /* 0x0000003506006986 */ /* 0x0083e2000c101508 */
[----:B------:R-:W-:Y:S01]  /*37a00*/  ISETP.LT.AND P6, PT, R55, UR4, !P4 ;  /* 0x0000000437007c0c */ /* 0x000fe2000e7c1270 */
[----:B------:R-:W-:Y:S01]  /*37a10*/  ULDC UR4, c[0x0][0x22c] ;  /* 0x00008b0000047ab9 */ /* 0x000fe20000000800 */
[----:B0-----:R-:W-:Y:S01]  /*37a20*/  PRMT R51, R53, 0x7632, R51 ;  /* 0x0000763235337816 */ /* 0x001fe20000000033 */
[----:B------:R-:W-:-:S05]  /*37a30*/  IMAD.WIDE R4, R50, 0x2, R48 ;  /* 0x0000000232047825 */ /* 0x000fca00078e0230 */
[----:B------:R0:W-:Y:S04]  /*37a40*/  @P5 STG.E.U16 desc[UR8][R4.64], R51 ;  /* 0x0000003304005986 */ /* 0x0001e8000c101508 */
[----:B-1----:R-:W3:Y:S01]  /*37a50*/  LDL.LU R53, [R1+0x3c] ;  /* 0x00003c0001357983 */ /* 0x002ee20000300800 */
[----:B----4-:R-:W-:Y:S02]  /*37a60*/  ISETP.GE.AND P5, PT, R56, UR4, PT ;  /* 0x0000000438007c0c */ /* 0x010fe4000bfa6270 */
[----:B------:R-:W-:Y:S01]  /*37a70*/  ISETP.LT.AND P4, PT, R54, UR6, !P4 ;  /* 0x0000000636007c0c */ /* 0x000fe2000e781270 */
[----:B------:R-:W4:Y:S01]  /*37a80*/  LDL.LU R56, [R1+0x1310] ;  /* 0x0013100001387983 */ /* 0x000f220000300800 */
[C---:B------:R-:W-:Y:S01]  /*37a90*/  IMAD.WIDE R6, R50.reuse, 0x2, R2 ;  /* 0x0000000232067825 */ /* 0x040fe200078e0202 */
[----:B------:R-:W-:Y:S01]  /*37aa0*/  ULDC UR6, c[0x0][0x228] ;  /* 0x00008a0000067ab9 */ /* 0x000fe20000000800 */
[----:B0-----:R-:W-:Y:S01]  /*37ab0*/  PRMT R51, R57, 0x7632, R51 ;  /* 0x0000763239337816 */ /* 0x001fe20000000033 */
[----:B------:R-:W-:Y:S01]  /*37ac0*/  ULDC UR4, c[0x0][0x248] ;  /* 0x0000920000047ab9 */ /* 0x000fe20000000800 */
[----:B------:R-:W-:Y:S01]  /*37ad0*/  IMAD.WIDE R4, R50, 0x2, R44 ;  /* 0x0000000232047825 */ /* 0x000fe200078e022c */
[----:B------:R0:W-:Y:S01]  /*37ae0*/  @P6 STG.E.U16 desc[UR8][R6.64], R57 ;  /* 0x0000003906006986 */ /* 0x0001e2000c101508 */
[----:B------:R-:W-:Y:S01]  /*37af0*/  ISETP.LT.AND P6, PT, R61, UR6, !P5 ;  /* 0x000000063d007c0c */ /* 0x000fe2000efc1270 */
[----:B------:R-:W-:-:S04]  /*37b00*/  ULDC UR6, c[0x0][0x228] ;  /* 0x00008a0000067ab9 */ /* 0x000fc80000000800 */
[----:B------:R1:W-:Y:S01]  /*37b10*/  @P4 STG.E.U16 desc[UR8][R4.64], R51 ;  /* 0x0000003304004986 */ /* 0x0003e2000c101508 */
[----:B0-----:R-:W-:Y:S01]  /*37b20*/  VIADD R6, R50, UR4 ;  /* 0x0000000432067c36 */ /* 0x001fe20008000000 */
[----:B------:R-:W-:Y:S02]  /*37b30*/  ULDC UR4, c[0x0][0x228] ;  /* 0x00008a0000047ab9 */ /* 0x000fe40000000800 */
[----:B------:R-:W3:Y:S01]  /*37b40*/  LDL.LU R57, [R1+0xc0] ;  /* 0x0000c00001397983 */ /* 0x000ee20000300800 */
[----:B------:R-:W-:Y:S01]  /*37b50*/  ISETP.LT.AND P4, PT, R60, UR4, !P5 ;  /* 0x000000043c007c0c */ /* 0x000fe2000ef81270 */
[----:B------:R-:W-:Y:S01]  /*37b60*/  ULDC UR4, c[0x0][0x228] ;  /* 0x00008a0000047ab9 */ /* 0x000fe20000000800 */
[----:B-1----:R-:W-:Y:S01]  /*37b70*/  IMAD.WIDE R4, R6, 0x2, R46 ;  /* 0x0000000206047825 */ /* 0x002fe200078e022e */
[----:B--2---:R-:W-:-:S04]  /*37b80*/  PRMT R7, R52, 0x7632, R7 ;  /* 0x0000763234077816 */ /* 0x004fc80000000007 */
[----:B------:R0:W-:Y:S01]  /*37b90*/  @P6 STG.E.U16 desc[UR8][R4.64], R52 ;  /* 0x0000003404006986 */ /* 0x0001e2000c101508 */
[----:B------:R-:W-:Y:S01]  /*37ba0*/  ISETP.LT.AND P6, PT, R55, UR4, !P5 ;  /* 0x0000000437007c0c */ /* 0x000fe2000efc1270 */
[----:B------:R-:W-:Y:S01]  /*37bb0*/  ULDC UR4, c[0x0][0x22c] ;  /* 0x00008b0000047ab9 */ /* 0x000fe20000000800 */
[----:B0-----:R-:W-:Y:S01]  /*37bc0*/  IMAD.WIDE R4, R6, 0x2, R48 ;  /* 0x0000000206047825 */ /* 0x001fe200078e0230 */
[----:B------:R-:W2:Y:S04]  /*37bd0*/  LDL.LU R52, [R1+0xd0] ;  /* 0x0000d00001347983 */ /* 0x000ea80000300800 */
[----:B------:R0:W-:Y:S01]  /*37be0*/  @P4 STG.E.U16 desc[UR8][R4.64], R7 ;  /* 0x0000000704004986 */ /* 0x0001e2000c101508 */
[----:B----4-:R-:W-:Y:S01]  /*37bf0*/  ISETP.GE.AND P4, PT, R56, UR4, PT ;  /* 0x0000000438007c0c */ /* 0x010fe2000bf86270 */
[----:B0-----:R-:W-:-:S02]  /*37c00*/  IMAD.WIDE R4, R6, 0x2, R2 ;  /* 0x0000000206047825 */ /* 0x001fc400078e0202 */
[----:B------:R-:W4:Y:S01]  /*37c10*/  LDL.LU R56, [R1+0x1314] ;  /* 0x0013140001387983 */ /* 0x000f220000300800 */
[----:B------:R-:W-:Y:S01]  /*37c20*/  ISETP.LT.AND P5, PT, R54, UR6, !P5 ;  /* 0x0000000636007c0c */ /* 0x000fe2000efa1270 */
[----:B------:R-:W-:Y:S01]  /*37c30*/  ULDC UR4, c[0x0][0x228] ;  /* 0x00008a0000047ab9 */ /* 0x000fe20000000800 */
[----:B---3--:R-:W-:Y:S01]  /*37c40*/  PRMT R51, R53, 0x7632, R51 ;  /* 0x0000763235337816 */ /* 0x008fe20000000033 */
[----:B------:R0:W-:Y:S01]  /*37c50*/  @P6 STG.E.U16 desc[UR8][R4.64], R53 ;  /* 0x0000003504006986 */ /* 0x0001e2000c101508 */
[----:B------:R-:W-:Y:S01]  /*37c60*/  ISETP.LT.AND P6, PT, R61, UR4, !P4 ;  /* 0x000000043d007c0c */ /* 0x000fe2000e7c1270 */
[----:B------:R-:W-:Y:S01]  /*37c70*/  ULDC UR4, c[0x0][0x248] ;  /* 0x0000920000047ab9 */ /* 0x000fe20000000800 */
[----:B------:R-:W-:Y:S01]  /*37c80*/  ULDC UR6, c[0x0][0x228] ;  /* 0x00008a0000067ab9 */ /* 0x000fe20000000800 */
[C---:B------:R-:W-:Y:S01]  /*37c90*/  VIADD R50, R6.reuse, UR4 ;  /* 0x0000000406327c36 */ /* 0x040fe20008000000 */
[----:B------:R-:W-:Y:S01]  /*37ca0*/  ULDC UR4, c[0x0][0x228] ;  /* 0x00008a0000047ab9 */ /* 0x000fe20000000800 */
[----:B------:R-:W-:-:S05]  /*37cb0*/  IMAD.WIDE R6, R6, 0x2, R44 ;  /* 0x0000000206067825 */ /* 0x000fca00078e022c */
[----:B------:R1:W-:Y:S01]  /*37cc0*/  @P5 STG.E.U16 desc[UR8][R6.64], R51 ;  /* 0x0000003306005986 */ /* 0x0003e2000c101508 */
[----:B------:R-:W-:Y:S01]  /*37cd0*/  ISETP.LT.AND P5, PT, R60, UR4, !P4 ;  /* 0x000000043c007c0c */ /* 0x000fe2000e7a1270 */
[C---:B0-----:R-:W-:Y:S01]  /*37ce0*/  IMAD.WIDE R4, R50.reuse, 0x2, R46 ;  /* 0x0000000232047825 */ /* 0x041fe200078e022e */
[----:B------:R-:W-:Y:S01]  /*37cf0*/  ULDC UR4, c[0x0][0x22c] ;  /* 0x00008b0000047ab9 */ /* 0x000fe20000000800 */
[----:B------:R-:W3:Y:S04]  /*37d00*/  LDL.LU R53, [R1+0xf0] ;  /* 0x0000f00001357983 */ /* 0x000ee80000300800 */
[----:B------:R0:W-:Y:S01]  /*37d10*/  @P6 STG.E.U16 desc[UR8][R4.64], R57 ;  /* 0x0000003904006986 */ /* 0x0001e2000c101508 */
[----:B-1----:R-:W-:Y:S01]  /*37d20*/  PRMT R51, R57, 0x7632, R51 ;  /* 0x0000763239337816 */ /* 0x002fe20000000033 */
[----:B0-----:R-:W-:-:S02]  /*37d30*/  IMAD.WIDE R4, R50, 0x2, R48 ;  /* 0x0000000232047825 */ /* 0x001fc400078e0230 */
[----:B------:R-:W3:Y:S04]  /*37d40*/  LDL.LU R57, [R1+0xa0] ;  /* 0x0000a00001397983 */ /* 0x000ee80000300800 */
[----:B------:R0:W-:Y:S01]  /*37d50*/  @P5 STG.E.U16 desc[UR8][R4.64], R51 ;  /* 0x0000003304005986 */ /* 0x0001e2000c101508 */
        /* <DEDUP_REMOVED lines=127> */
[----:B----4-:R-:W-:Y:S02]  /*38550*/  ISETP.GE.AND P4, PT, R56, UR4, PT ;  /* 0x0000000438007c0c */ /* 0x010fe4000bf86270 */
[----:B------:R-:W-:Y:S01]  /*38560*/  ISETP.LT.AND P5, PT, R54, UR6, !P5 ;  /* 0x0000000636007c0c */ /* 0x000fe2000efa1270 */
[----:B------:R-:W4:Y:S01]  /*38570*/  LDL.LU R56, [R1+0x132c] ;  /* 0x00132c0001387983 */ /* 0x000f220000300800 */
[----:B0-----:R-:W-:Y:S01]  /*38580*/  IMAD.WIDE R4, R6, 0x2, R2 ;  /* 0x0000000206047825 */ /* 0x001fe200078e0202 */
[----:B------:R-:W-:Y:S01]  /*38590*/  ULDC UR4, c[0x0][0x228] ;  /* 0x00008a0000047ab9 */ /* 0x000fe20000000800 */
[----:B---3--:R-:W-:Y:S01]  /*385a0*/  PRMT R51, R53, 0x7632, R51 ;  /* 0x0000763235337816 */ /* 0x008fe20000000033 */
        /* <DEDUP_REMOVED lines=22> */
[----:B------:R-:W-:Y:S01]  /*38710*/  IMAD.WIDE R6, R50, 0x2, R2 ;  /* 0x0000000232067825 */ /* 0x000fe200078e0202 */
[----:B------:R-:W-:Y:S01]  /*38720*/  ULDC UR6, c[0x0][0x228] ;  /* 0x00008a0000067ab9 */ /* 0x000fe20000000800 */
[----:B--2---:R-:W-:Y:S01]  /*38730*/  PRMT R51, R52, 0x7632, R51 ;  /* 0x0000763234337816 */ /* 0x004fe20000000033 */
        /* <DEDUP_REMOVED lines=8> */
[----:B------:R-:W2:Y:S01]  /*387c0*/  LDL.LU R52, [R1+0x150] ;  /* 0x0001500001347983 */ /* 0x000ea20000300800 */
[----:B------:R-:W-:Y:S01]  /*387d0*/  ISETP.LT.AND P4, PT, R60, UR4, !P5 ;  /* 0x000000043c007c0c */ /* 0x000fe2000ef81270 */
[----:B------:R-:W-:Y:S01]  /*387e0*/  ULDC UR4, c[0x0][0x228] ;  /* 0x00008a0000047ab9 */ /* 0x000fe20000000800 */
[----:B-1----:R-:W-:Y:S01]  /*387f0*/  IMAD.WIDE R4, R6, 0x2, R46 ;  /* 0x0000000206047825 */ /* 0x002fe200078e022e */
[----:B---3--:R-:W-:-:S04]  /*38800*/  PRMT R7, R53, 0x7632, R7 ;  /* 0x0000763235077816 */ /* 0x008fc80000000007 */
[----:B------:R0:W-:Y:S01]  /*38810*/  @P6 STG.E.U16 desc[UR8][R4.64], R53 ;  /* 0x0000003504006986 */ /* 0x0001e2000c101508 */
[----:B------:R-:W-:Y:S01]  /*38820*/  ISETP.LT.AND P6, PT, R55, UR4, !P5 ;  /* 0x0000000437007c0c */ /* 0x000fe2000efc1270 */
[----:B------:R-:W-:Y:S01]  /*38830*/  ULDC UR4, c[0x0][0x22c] ;  /* 0x00008b0000047ab9 */ /* 0x000fe20000000800 */
[----:B0-----:R-:W-:Y:S01]  /*38840*/  IMAD.WIDE R4, R6, 0x2, R48 ;  /* 0x0000000206047825 */ /* 0x001fe200078e0230 */
[----:B------:R-:W3:Y:S04]  /*38850*/  LDL.LU R53, [R1+0x160] ;  /* 0x0001600001357983 */ /* 0x000ee80000300800 */
[----:B------:R0:W-:Y:S01]  /*38860*/  @P4 STG.E.U16 desc[UR8][R4.64], R7 ;  /* 0x0000000704004986 */ /* 0x0001e2000c101508 */
[----:B----4-:R-:W-:Y:S01]  /*38870*/  ISETP.GE.AND P4, PT, R56, UR4, PT ;  /* 0x0000000438007c0c */ /* 0x010fe2000bf86270 */
[----:B0-----:R-:W-:-:S02]  /*38880*/  IMAD.WIDE R4, R6, 0x2, R2 ;  /* 0x0000000206047825 */ /* 0x001fc400078e0202 */
[----:B------:R-:W4:Y:S01]  /*38890*/  LDL.LU R56, [R1+0x1334] ;  /* 0x0013340001387983 */ /* 0x000f220000300800 */
[----:B------:R-:W-:Y:S01]  /*388a0*/  ISETP.LT.AND P5, PT, R54, UR6, !P5 ;  /* 0x0000000636007c0c */ /* 0x000fe2000efa1270 */
[----:B------:R-:W-:Y:S01]  /*388b0*/  ULDC UR4, c[0x0][0x228] ;  /* 0x00008a0000047ab9 */ /* 0x000fe20000000800 */
[----:B------:R-:W-:Y:S01]  /*388c0*/  PRMT R51, R57, 0x7632, R51 ;  /* 0x0000763239337816 */ /* 0x000fe20000000033 */
        /* <DEDUP_REMOVED lines=9> */
[----:B0-----:R-:W-:Y:S01]  /*38960*/  IMAD.WIDE R4, R50, 0x2, R46 ;  /* 0x0000000232047825 */ /* 0x001fe200078e022e */
[----:B------:R-:W-:Y:S01]  /*38970*/  ULDC UR4, c[0x0][0x22c] ;  /* 0x00008b0000047ab9 */ /* 0x000fe20000000800 */
[----:B------:R-:W3:Y:S04]  /*38980*/  LDL.LU R57, [R1+0x180] ;  /* 0x0001800001397983 */ /* 0x000ee80000300800 */
[----:B--2---:R0:W-:Y:S01]  /*38990*/  @P6 STG.E.U16 desc[UR8][R4.64], R52 ;  /* 0x0000003404006986 */ /* 0x0041e2000c101508 */
[----:B-1----:R-:W-:Y:S01]  /*389a0*/  PRMT R51, R52, 0x7632, R51 ;  /* 0x0000763234337816 */ /* 0x002fe20000000033 */
[----:B0-----:R-:W-:-:S02]  /*389b0*/  IMAD.WIDE R4, R50, 0x2, R48 ;  /* 0x0000000232047825 */ /* 0x001fc400078e0230 */
[----:B------:R-:W2:Y:S04]  /*389c0*/  LDL.LU R52, [R1+0xe0] ;  /* 0x0000e00001347983 */ /* 0x000ea80000300800 */
        /* <DEDUP_REMOVED lines=147> */
[----:B------:R-:W-:Y:S01]  /*39300*/  ISETP.LT.AND P6, PT, R55, UR4, !P4 ;  /* 0x0000000437007c0c */ /* 0x000fe2000e7c1270 */
[----:B------:R-:W-:Y:S01]  /*39310*/  ULDC UR4, c[0x0][0x22c] ;  /* 0x00008b0000047ab9 */ /* 0x000fe20000000800 */
[----:B0-----:R-:W-:Y:S01]  /*39320*/  PRMT R51, R52, 0x7632, R51 ;  /* 0x0000763234337816 */ /* 0x001fe20000000033 */
[----:B------:R-:W-:-:S05]  /*39330*/  IMAD.WIDE R4, R50, 0x2, R48 ;  /* 0x0000000232047825 */ /* 0x000fca00078e0230 */
[----:B------:R3:W-:Y:S04]  /*39340*/  @P5 STG.E.U16 desc[UR8][R4.64], R51 ;  /* 0x0000003304005986 */ /* 0x0007e8000c101508 */
[----:B-1----:R-:W2:Y:S01]  /*39350*/  LDL.LU R52, [R1+0xec] ;  /* 0x0000ec0001347983 */ /* 0x002ea20000300800 */
[----:B----4-:R-:W-:Y:S02]  /*39360*/  ISETP.GE.AND P5, PT, R56, UR4, PT ;  /* 0x0000000438007c0c */ /* 0x010fe4000bfa6270 */
[----:B------:R-:W-:Y:S01]  /*39370*/  ISETP.LT.AND P4, PT, R54, UR6, !P4 ;  /* 0x0000000636007c0c */ /* 0x000fe2000e781270 */
[----:B------:R-:W4:Y:S01]  /*39380*/  LDL.LU R56, [R1+0x1350] ;  /* 0x0013500001387983 */ /* 0x000f220000300800 */
[C---:B------:R-:W-:Y:S01]  /*39390*/  IMAD.WIDE R6, R50.reuse, 0x2, R2 ;  /* 0x0000000232067825 */ /* 0x040fe200078e0202 */
[----:B------:R-:W-:Y:S01]  /*393a0*/  ULDC UR6, c[0x0][0x228] ;  /* 0x00008a0000067ab9 */ /* 0x000fe20000000800 */
[----:B---3--:R-:W-:Y:S01]  /*393b0*/  PRMT R51, R53, 0x7632, R51 ;  /* 0x0000763235337816 */ /* 0x008fe20000000033 */
        /* <DEDUP_REMOVED lines=12> */
[----:B------:R-:W-:-:S04]  /*39480*/  PRMT R7, R57, 0x7632, R7 ;  /* 0x0000763239077816 */ /* 0x000fc80000000007 */
        /* <DEDUP_REMOVED lines=11> */
[----:B--2---:R-:W-:Y:S01]  /*39540*/  PRMT R51, R52, 0x7632, R51 ;  /* 0x0000763234337816 */ /* 0x004fe20000000033 */
        /* <DEDUP_REMOVED lines=11> */
[----:B------:R-:W2:Y:S04]  /*39600*/  LDL.LU R52, [R1+0x220] ;  /* 0x0002200001347983 */ /* 0x000ea80000300800 */
[----:B---3--:R0:W-:Y:S01]  /*39610*/  @P6 STG.E.U16 desc[UR8][R4.64], R53 ;  /* 0x0000003504006986 */ /* 0x0081e2000c101508 */
        /* <DEDUP_REMOVED lines=918> */
[----:B------:R-:W4:Y:S01]  /*3cf80*/  LDL.LU R57, [R1+0x2fc] ;  /* 0x0002fc0001397983 */ /* 0x000f220000300800 */
[----:B------:R-:W-:-:S03]  /*3cf90*/  ULDC UR4, c[0x0][0x228] ;  /* 0x00008a0000047ab9 */ /* 0x000fc60000000800 */
        /* <DEDUP_REMOVED lines=8> */
[C---:B0-----:R-:W-:Y:S01]  /*3d020*/  IMAD.WIDE R4, R6.reuse, 0x2, R48 ;  /* 0x0000000206047825 */ /* 0x041fe200078e0230 */
[----:B------:R-:W2:Y:S04]  /*3d030*/  LDL.LU R52, [R1+0x30c] ;  /* 0x00030c0001347983 */ /* 0x000ea80000300800 */
[----:B------:R0:W-:Y:S01]  /*3d040*/  @P4 STG.E.U16 desc[UR8][R4.64], R7 ;  /* 0x0000000704004986 */ /* 0x0001e2000c101508 */
[----:B---3--:R-:W-:Y:S01]  /*3d050*/  PRMT R51, R53, 0x7632, R51 ;  /* 0x0000763235337816 */ /* 0x008fe20000000033 */
[----:B0-----:R-:W-:-:S05]  /*3d060*/  IMAD.WIDE R4, R6, 0x2, R2 ;  /* 0x0000000206047825 */ /* 0x001fca00078e0202 */
[----:B------:R0:W-:Y:S01]  /*3d070*/  @P6 STG.E.U16 desc[UR8][R4.64], R53 ;  /* 0x0000003504006986 */ /* 0x0001e2000c101508 */
[----:B----4-:R-:W-:Y:S01]  /*3d080*/  ISETP.GE.AND P4, PT, R56, UR4, PT ;  /* 0x0000000438007c0c */ /* 0x010fe2000bf86270 */
[----:B------:R-:W-:Y:S02]  /*3d090*/  ULDC UR4, c[0x0][0x228] ;  /* 0x00008a0000047ab9 */ /* 0x000fe40000000800 */
[----:B------:R-:W3:Y:S04]  /*3d0a0*/  LDL.LU R56, [R1+0x13ec] ;  /* 0x0013ec0001387983 */ /* 0x000ee80000300800 */
[----:B0-----:R-:W4:Y:S01]  /*3d0b0*/  LDL.LU R53, [R1+0x31c] ;  /* 0x00031c0001357983 */ /* 0x001f220000300800 */
[----:B------:R-:W-:Y:S01]  /*3d0c0*/  ISETP.LT.AND P5, PT, R54, UR6, !P5 ;  /* 0x0000000636007c0c */ /* 0x000fe2000efa1270 */
[C---:B------:R-:W-:Y:S01]  /*3d0d0*/  IMAD.WIDE R4, R6.reuse, 0x2, R44 ;  /* 0x0000000206047825 */ /* 0x040fe200078e022c */
[----:B------:R-:W-:Y:S01]  /*3d0e0*/  ISETP.LT.AND P6, PT, R61, UR4, !P4 ;  /* 0x000000043d007c0c */ /* 0x000fe2000e7c1270 */
[----:B------:R-:W-:Y:S01]  /*3d0f0*/  ULDC UR4, c[0x0][0x248] ;  /* 0x0000920000047ab9 */ /* 0x000fe20000000800 */
[----:B------:R-:W-:Y:S01]  /*3d100*/  ULDC UR6, c[0x0][0x228] ;  /* 0x00008a0000067ab9 */ /* 0x000fe20000000800 */
[----:B------:R-:W-:Y:S01]  /*3d110*/  VIADD R50, R6, UR4 ;  /* 0x0000000406327c36 */ /* 0x000fe20008000000 */
[----:B------:R-:W-:-:S03]  /*3d120*/  ULDC UR4, c[0x0][0x228] ;  /* 0x00008a0000047ab9 */ /* 0x000fc60000000800 */
[----:B------:R-:W-:-:S04]  /*3d130*/  IMAD.WIDE R6, R50, 0x2, R46 ;  /* 0x0000000232067825 */ /* 0x000fc800078e022e */
[----:B------:R0:W-:Y:S01]  /*3d140*/  @P5 STG.E.U16 desc[UR8][R4.64], R51 ;  /* 0x0000003304005986 */ /* 0x0001e2000c101508 */
[----:B------:R-:W-:Y:S01]  /*3d150*/  ISETP.LT.AND P5, PT, R60, UR4, !P4 ;  /* 0x000000043c007c0c */ /* 0x000fe2000e7a1270 */
[----:B------:R-:W-:Y:S02]  /*3d160*/  ULDC UR4, c[0x0][0x228] ;  /* 0x00008a0000047ab9 */ /* 0x000fe40000000800 */
[----:B------:R1:W-:Y:S01]  /*3d170*/  @P6 STG.E.U16 desc[UR8][R6.64], R57 ;  /* 0x0000003906006986 */ /* 0x0003e2000c101508 */
[----:B0-----:R-:W-:-:S03]  /*3d180*/  PRMT R51, R57, 0x7632, R51 ;  /* 0x0000763239337816 */ /* 0x001fc60000000033 */
[----:B-1----:R-:W4:Y:S04]  /*3d190*/  LDL.LU R57, [R1+0x2ec] ;  /* 0x0002ec0001397983 */ /* 0x002f280000300800 */
[----:B------:R-:W4:Y:S01]  /*3d1a0*/  LDL.LU R58, [R1+0x13f0] ;  /* 0x0013f000013a7983 */ /* 0x000f220000300800 */
[----:B------:R-:W-:Y:S01]  /*3d1b0*/  IMAD.WIDE R4, R50, 0x2, R48 ;  /* 0x0000000232047825 */ /* 0x000fe200078e0230 */
[----:B------:R-:W-:Y:S01]  /*3d1c0*/  ISETP.LT.AND P6, PT, R55, UR4, !P4 ;  /* 0x0000000437007c0c */ /* 0x000fe2000e7c1270 */
[----:B------:R-:W-:-:S03]  /*3d1d0*/  ULDC UR4, c[0x0][0x22c] ;  /* 0x00008b0000047ab9 */ /* 0x000fc60000000800 */
[----:B------:R2:W-:Y:S01]  /*3d1e0*/  @P5 STG.E.U16 desc[UR8][R4.64], R51 ;  /* 0x0000003304005986 */ /* 0x0005e2000c101508 */
[----:B------:R-:W-:Y:S01]  /*3d1f0*/  IMAD.WIDE R6, R50, 0x2, R2 ;  /* 0x0000000232067825 */ /* 0x000fe200078e0202 */
[----:B------:R-:W-:Y:S01]  /*3d200*/  ISETP.LT.AND P4, PT, R54, UR6, !P4 ;  /* 0x0000000636007c0c */ /* 0x000fe2000e781270 */
[----:B------:R-:W-:Y:S01]  /*3d210*/  ULDC UR6, c[0x0][0x228] ;  /* 0x00008a0000067ab9 */ /* 0x000fe20000000800 */
[----:B--2---:R-:W-:-:S05]  /*3d220*/  PRMT R51, R52, 0x7632, R51 ;  /* 0x0000763234337816 */ /* 0x004fca0000000033 */
[----:B------:R0:W-:Y:S01]  /*3d230*/  @P6 STG.E.U16 desc[UR8][R6.64], R52 ;  /* 0x0000003406006986 */ /* 0x0001e2000c101508 */
[----:B------:R-:W-:-:S05]  /*3d240*/  IMAD.WIDE R4, R50, 0x2, R44 ;  /* 0x0000000232047825 */ /* 0x000fca00078e022c */
[----:B------:R1:W-:Y:S01]  /*3d250*/  @P4 STG.E.U16 desc[UR8][R4.64], R51 ;  /* 0x0000003304004986 */ /* 0x0003e2000c101508 */
[----:B---3--:R-:W-:Y:S01]  /*3d260*/  ISETP.GE.AND P5, PT, R56, UR4, PT ;  /* 0x0000000438007c0c */ /* 0x008fe2000bfa6270 */
[----:B------:R-:W-:Y:S02]  /*3d270*/  ULDC UR4, c[0x0][0x248] ;  /* 0x0000920000047ab9 */ /* 0x000fe40000000800 */
[----:B------:R-:W2:Y:S04]  /*3d280*/  LDL.LU R56, [R1+0x330] ;  /* 0x0003300001387983 */ /* 0x000ea80000300800 */
[----:B0-----:R-:W3:Y:S01]  /*3d290*/  LDL.LU R52, [R1+0x13f4] ;  /* 0x0013f40001347983 */ /* 0x001ee20000300800 */
[----:B------:R-:W-:Y:S01]  /*3d2a0*/  ISETP.LT.AND P6, PT, R61, UR6, !P5 ;  /* 0x000000063d007c0c */ /* 0x000fe2000efc1270 */
[----:B------:R-:W-:Y:S01]  /*3d2b0*/  VIADD R6, R50, UR4 ;  /* 0x0000000432067c36 */ /* 0x000fe20008000000 */
[----:B----4-:R-:W-:Y:S01]  /*3d2c0*/  PRMT R7, R53, 0x7632, R7 ;  /* 0x0000763235077816 */ /* 0x010fe20000000007 */
[----:B------:R-:W-:Y:S01]  /*3d2d0*/  ULDC UR4, c[0x0][0x228] ;  /* 0x00008a0000047ab9 */ /* 0x000fe20000000800 */
[----:B------:R-:W-:Y:S01]  /*3d2e0*/  ULDC UR6, c[0x0][0x228] ;  /* 0x00008a0000067ab9 */ /* 0x000fe20000000800 */
[----:B-1----:R-:W-:-:S08]  /*3d2f0*/  IMAD.WIDE R4, R6, 0x2, R46 ;  /* 0x0000000206047825 */ /* 0x002fd000078e022e */
        /* <DEDUP_REMOVED lines=10> */
[----:B------:R-:W-:Y:S01]  /*3d3a0*/  ISETP.GE.AND P4, PT, R58, UR4, PT ;  /* 0x000000043a007c0c */ /* 0x000fe2000bf86270 */
[----:B------:R-:W-:Y:S01]  /*3d3b0*/  ULDC UR4, c[0x0][0x228] ;  /* 0x00008a0000047ab9 */ /* 0x000fe20000000800 */
[----:B0-----:R-:W-:-:S05]  /*3d3c0*/  IMAD.WIDE R4, R6, 0x2, R2 ;  /* 0x0000000206047825 */ /* 0x001fca00078e0202 */
[----:B------:R0:W-:Y:S01]  /*3d3d0*/  @P6 STG.E.U16 desc[UR8][R4.64], R57 ;  /* 0x0000003904006986 */ /* 0x0001e2000c101508 */
[----:B------:R-:W-:Y:S01]  /*3d3e0*/  ISETP.LT.AND P6, PT, R61, UR4, !P4 ;  /* 0x000000043d007c0c */ /* 0x000fe2000e7c1270 */
[----:B------:R-:W-:Y:S02]  /*3d3f0*/  ULDC UR4, c[0x0][0x248] ;  /* 0x0000920000047ab9 */ /* 0x000fe40000000800 */
[C---:B------:R-:W-:Y:S01]  /*3d400*/  VIADD R50, R6.reuse, UR4 ;  /* 0x0000000406327c36 */ /* 0x040fe20008000000 */
[----:B------:R-:W-:Y:S01]  /*3d410*/  PRMT R51, R57, 0x7632, R51 ;  /* 0x0000763239337816 */ /* 0x000fe20000000033 */
[----:B------:R-:W-:Y:S01]  /*3d420*/  IMAD.WIDE R6, R6, 0x2, R44 ;  /* 0x0000000206067825 */ /* 0x000fe200078e022c */
[----:B------:R-:W-:-:S03]  /*3d430*/  ULDC UR4, c[0x0][0x228] ;  /* 0x00008a0000047ab9 */ /* 0x000fc60000000800 */
[----:B0-----:R-:W-:Y:S01]  /*3d440*/  IMAD.WIDE R4, R50, 0x2, R46 ;  /* 0x0000000232047825 */ /* 0x001fe200078e022e */
[----:B------:R0:W-:Y:S01]  /*3d450*/  @P5 STG.E.U16 desc[UR8][R6.64], R51 ;  /* 0x0000003306005986 */ /* 0x0001e2000c101508 */
[----:B------:R-:W-:Y:S01]  /*3d460*/  ISETP.LT.AND P5, PT, R60, UR4, !P4 ;  /* 0x000000043c007c0c */ /* 0x000fe2000e7a1270 */
[----:B------:R-:W-:Y:S01]  /*3d470*/  ULDC UR4, c[0x0][0x22c] ;  /* 0x00008b0000047ab9 */ /* 0x000fe20000000800 */
[----:B0-----:R-:W-:Y:S01]  /*3d480*/  IMAD.WIDE R6, R50, 0x2, R2 ;  /* 0x0000000232067825 */ /* 0x001fe200078e0202 */
[----:B--2---:R0:W-:Y:S01]  /*3d490*/  @P6 STG.E.U16 desc[UR8][R4.64], R56 ;  /* 0x0000003804006986 */ /* 0x0041e2000c101508 */
[----:B------:R-:W-:-:S03]  /*3d4a0*/  PRMT R51, R56, 0x7632, R51 ;  /* 0x0000763238337816 */ /* 0x000fc60000000033 */
[----:B0-----:R-:W2:Y:S01]  /*3d4b0*/  LDL.LU R56, [R1+0x13f8] ;  /* 0x0013f80001387983 */ /* 0x001ea20000300800 */
[----:B------:R-:W-:-:S05]  /*3d4c0*/  IMAD.WIDE R4, R50, 0x2, R48 ;  /* 0x0000000232047825 */ /* 0x000fca00078e0230 */
[----:B------:R0:W-:Y:S01]  /*3d4d0*/  @P5 STG.E.U16 desc[UR8][R4.64], R51 ;  /* 0x0000003304005986 */ /* 0x0001e2000c101508 */
[----:B---3--:R-:W-:Y:S01]  /*3d4e0*/  ISETP.GE.AND P5, PT, R52, UR4, PT ;  /* 0x0000000434007c0c */ /* 0x008fe2000bfa6270 */
[----:B------:R-:W-:Y:S02]  /*3d4f0*/  ULDC UR4, c[0x0][0x248] ;  /* 0x0000920000047ab9 */ /* 0x000fe40000000800 */
[----:B------:R-:W3:Y:S01]  /*3d500*/  LDL.LU R52, [R1+0x334] ;  /* 0x0003340001347983 */ /* 0x000ee20000300800 */
[----:B------:R-:W-:Y:S01]  /*3d510*/  ISETP.LT.AND P6, PT, R55, UR6, !P4 ;  /* 0x0000000637007c0c */ /* 0x000fe2000e7c1270 */
[----:B------:R-:W-:Y:S02]  /*3d520*/  ULDC UR6, c[0x0][0x228] ;  /* 0x00008a0000067ab9 */ /* 0x000fe40000000800 */
[----:B0-----:R-:W3:Y:S10]  /*3d530*/  LDL.LU R51, [R1+0x13fc] ;  /* 0x0013fc0001337983 */ /* 0x001ef40000300800 */
[----:B----4-:R0:W-:Y:S02]  /*3d540*/  @P6 STG.E.U16 desc[UR8][R6.64], R53 ;  /* 0x0000003506006986 */ /* 0x0101e4000c101508 */
[----:B0-----:R-:W-:-:S02]  /*3d550*/  PRMT R6, R53, 0x7632, R6 ;  /* 0x0000763235067816 */ /* 0x001fc40000000006 */
[----:B------:R-:W4:Y:S01]  /*3d560*/  LDL.LU R53, [R1+0x324] ;  /* 0x0003240001357983 */ /* 0x000f220000300800 */
[----:B------:R-:W-:Y:S01]  /*3d570*/  ISETP.LT.AND P4, PT, R54, UR6, !P4 ;  /* 0x0000000636007c0c */ /* 0x000fe2000e781270 */
[----:B------:R-:W-:Y:S02]  /*3d580*/  ULDC UR6, c[0x0][0x228] ;  /* 0x00008a0000067ab9 */ /* 0x000fe40000000800 */
[----:B------:R-:W-:Y:S01]  /*3d590*/  ISETP.LT.AND P6, PT, R61, UR6, !P5 ;  /* 0x000000063d007c0c */ /* 0x000fe2000efc1270 */
[----:B------:R-:W-:Y:S01]  /*3d5a0*/  IMAD.WIDE R4, R50, 0x2, R44 ;  /* 0x0000000232047825 */ /* 0x000fe200078e022c */
[----:B------:R-:W-:-:S03]  /*3d5b0*/  ULDC UR6, c[0x0][0x228] ;  /* 0x00008a0000067ab9 */ /* 0x000fc60000000800 */
[----:B------:R-:W-:Y:S01]  /*3d5c0*/  VIADD R50, R50, UR4 ;  /* 0x0000000432327c36 */ /* 0x000fe20008000000 */
[----:B------:R-:W-:-:S04]  /*3d5d0*/  ULDC UR4, c[0x0][0x228] ;  /* 0x00008a0000047ab9 */ /* 0x000fc80000000800 */
[----:B------:R0:W-:Y:S01]  /*3d5e0*/  @P4 STG.E.U16 desc[UR8][R4.64], R6 ;  /* 0x0000000604004986 */ /* 0x0001e2000c101508 */
[----:B------:R-:W-:Y:S01]  /*3d5f0*/  ISETP.LT.AND P4, PT, R60, UR4, !P5 ;  /* 0x000000043c007c0c */ /* 0x000fe2000ef81270 */
[----:B------:R-:W-:Y:S01]  /*3d600*/  ULDC UR4, c[0x0][0x228] ;  /* 0x00008a0000047ab9 */ /* 0x000fe20000000800 */
[----:B0-----:R-:W-:-:S05]  /*3d610*/  IMAD.WIDE R4, R50, 0x2, R46 ;  /* 0x0000000232047825 */ /* 0x001fca00078e022e */
[----:B------:R0:W-:Y:S01]  /*3d620*/  @P6 STG.E.U16 desc[UR8][R4.64], R40 ;  /* 0x0000002804006986 */ /* 0x0001e2000c101508 */
[----:B------:R-:W-:Y:S01]  /*3d630*/  ISETP.LT.AND P6, PT, R55, UR4, !P5 ;  /* 0x0000000437007c0c */ /* 0x000fe2000efc1270 */
[----:B------:R-:W-:Y:S01]  /*3d640*/  ULDC UR4, c[0x0][0x22c] ;  /* 0x00008b0000047ab9 */ /* 0x000fe20000000800 */
[----:B0-----:R-:W-:Y:S01]  /*3d650*/  PRMT R40, R40, 0x7632, R40 ;  /* 0x0000763228287816 */ /* 0x001fe20000000028 */
[----:B------:R-:W-:-:S05]  /*3d660*/  IMAD.WIDE R4, R50, 0x2, R48 ;  /* 0x0000000232047825 */ /* 0x000fca00078e0230 */
[----:B------:R0:W-:Y:S02]  /*3d670*/  @P4 STG.E.U16 desc[UR8][R4.64], R40 ;  /* 0x0000002804004986 */ /* 0x0001e4000c101508 */
[----:B0-----:R-:W-:Y:S01]  /*3d680*/  IMAD.WIDE R4, R50, 0x2, R2 ;  /* 0x0000000232047825 */ /* 0x001fe200078e0202 */
[----:B------:R-:W-:-:S04]  /*3d690*/  PRMT R40, R36, 0x7632, R40 ;  /* 0x0000763224287816 */ /* 0x000fc80000000028 */
[----:B------:R0:W-:Y:S01]  /*3d6a0*/  @P6 STG.E.U16 desc[UR8][R4.64], R36 ;  /* 0x0000002404006986 */ /* 0x0001e2000c101508 */
[----:B------:R-:W-:Y:S01]  /*3d6b0*/  ISETP.LT.AND P5, PT, R54, UR6, !P5 ;  /* 0x0000000636007c0c */ /* 0x000fe2000efa1270 */
[----:B------:R-:W-:Y:S01]  /*3d6c0*/  ULDC UR6, c[0x0][0x228] ;  /* 0x00008a0000067ab9 */ /* 0x000fe20000000800 */
[----:B0-----:R-:W-:-:S11]  /*3d6d0*/  IMAD.WIDE R4, R50, 0x2, R44 ;  /* 0x0000000232047825 */ /* 0x001fd600078e022c */
[----:B------:R3:W-:Y:S01]  /*3d6e0*/  @P5 STG.E.U16 desc[UR8][R4.64], R40 ;  /* 0x0000002804005986 */ /* 0x0007e2000c101508 */
[----:B--2---:R-:W-:Y:S01]  /*3d6f0*/  ISETP.GE.AND P4, PT, R56, UR4, PT ;  /* 0x0000000438007c0c */ /* 0x004fe2000bf86270 */
[----:B------:R-:W-:-:S03]  /*3d700*/  ULDC UR4, c[0x0][0x228] ;  /* 0x00008a0000047ab9 */ /* 0x000fc60000000800 */
[----:B------:R-:W-:Y:S01]  /*3d710*/  ISETP.LT.AND P6, PT, R61, UR4, !P4 ;  /* 0x000000043d007c0c */ /* 0x000fe2000e7c1270 */
[----:B------:R-:W-:Y:S02]  /*3d720*/  ULDC UR4, c[0x0][0x248] ;  /* 0x0000920000047ab9 */ /* 0x000fe40000000800 */
[----:B------:R-:W-:Y:S01]  /*3d730*/  VIADD R36, R50, UR4 ;  /* 0x0000000432247c36 */ /* 0x000fe20008000000 */
[----:B------:R-:W-:Y:S01]  /*3d740*/  ULDC UR4, c[0x0][0x228] ;  /* 0x00008a0000047ab9 */ /* 0x000fe20000000800 */
[----:B------:R-:W2:Y:S02]  /*3d750*/  LDL.LU R50, [R1+0x1400] ;  /* 0x0014000001327983 */ /* 0x000ea40000300800 */
[----:B------:R-:W-:Y:S01]  /*3d760*/  IMAD.WIDE R6, R36, 0x2, R46 ;  /* 0x0000000224067825 */ /* 0x000fe200078e022e */
[----:B---3--:R-:W-:-:S05]  /*3d770*/  PRMT R40, R52, 0x7632, R40 ;  /* 0x0000763234287816 */ /* 0x008fca0000000028 */
[----:B------:R0:W-:Y:S01]  /*3d780*/  @P6 STG.E.U16 desc[UR8][R6.64], R52 ;  /* 0x0000003406006986 */ /* 0x0001e2000c101508 */
[----:B------:R-:W-:Y:S01]  /*3d790*/  ISETP.LT.AND P5, PT, R60, UR4, !P4 ;  /* 0x000000043c007c0c */ /* 0x000fe2000e7a1270 */
[C---:B------:R-:W-:Y:S01]  /*3d7a0*/  IMAD.WIDE R4, R36.reuse, 0x2, R48 ;  /* 0x0000000224047825 */ /* 0x040fe200078e0230 */
[----:B------:R-:W-:Y:S01]  /*3d7b0*/  ISETP.LT.AND P6, PT, R55, UR6, !P4 ;  /* 0x0000000637007c0c */ /* 0x000fe2000e7c1270 */
[----:B------:R-:W-:Y:S01]  /*3d7c0*/  ULDC UR4, c[0x0][0x22c] ;  /* 0x00008b0000047ab9 */ /* 0x000fe20000000800 */
[----:B------:R-:W-:Y:S01]  /*3d7d0*/  ULDC UR6, c[0x0][0x228] ;  /* 0x00008a0000067ab9 */ /* 0x000fe20000000800 */
[----:B0-----:R-:W3:Y:S01]  /*3d7e0*/  LDL.LU R52, [R1+0x338] ;  /* 0x0003380001347983 */ /* 0x001ee20000300800 */
[----:B------:R-:W-:-:S07]  /*3d7f0*/  IMAD.WIDE R6, R36, 0x2, R2 ;  /* 0x0000000224067825 */ /* 0x000fce00078e0202 */
[----:B------:R-:W-:Y:S01]  /*3d800*/  @P5 STG.E.U16 desc[UR8][R4.64], R40 ;  /* 0x0000002804005986 */ /* 0x000fe2000c101508 */
[----:B------:R-:W-:Y:S01]  /*3d810*/  ISETP.GE.AND P5, PT, R51, UR4, PT ;  /* 0x0000000433007c0c */ /* 0x000fe2000bfa6270 */
[----:B------:R-:W-:Y:S02]  /*3d820*/  ULDC UR4, c[0x0][0x248] ;  /* 0x0000920000047ab9 */ /* 0x000fe40000000800 */
[----:B------:R-:W3:Y:S04]  /*3d830*/  LDL.LU R51, [R1+0x1404] ;  /* 0x0014040001337983 */ /* 0x000ee80000300800 */
        /* <DEDUP_REMOVED lines=19> */
[----:B------:R0:W-:Y:S01]  /*3d970*/  @P4 STG.E.U16 desc[UR8][R4.64], R41 ;  /* 0x0000002904004986 */ /* 0x0001e2000c101508 */
[----:B------:R-:W-:Y:S01]  /*3d980*/  ISETP.LT.AND P5, PT, R54, UR6, !P5 ;  /* 0x0000000636007c0c */ /* 0x000fe2000efa1270 */
[----:B------:R-:W-:Y:S01]  /*3d990*/  ULDC UR6, c[0x0][0x228] ;  /* 0x00008a0000067ab9 */ /* 0x000fe20000000800 */
[----:B0-----:R-:W-:-:S05]  /*3d9a0*/  IMAD.WIDE R4, R36, 0x2, R2 ;  /* 0x0000000224047825 */ /* 0x001fca00078e0202 */
[----:B------:R0:W-:Y:S01]  /*3d9b0*/  @P6 STG.E.U16 desc[UR8][R4.64], R37 ;  /* 0x0000002504006986 */ /* 0x0001e2000c101508 */
[----:B------:R-:W-:Y:S02]  /*3d9c0*/  PRMT R6, R37, 0x7632, R6 ;  /* 0x0000763225067816 */ /* 0x000fe40000000006 */
[----:B--2---:R-:W-:Y:S01]  /*3d9d0*/  ISETP.GE.AND P4, PT, R50, UR4, PT ;  /* 0x0000000432007c0c */ /* 0x004fe2000bf86270 */
[----:B------:R-:W-:Y:S01]  /*3d9e0*/  ULDC UR4, c[0x0][0x228] ;  /* 0x00008a0000047ab9 */ /* 0x000fe20000000800 */
[----:B------:R-:W2:Y:S02]  /*3d9f0*/  LDL.LU R50, [R1+0x1408] ;  /* 0x0014080001327983 */ /* 0x000ea40000300800 */
[----:B------:R-:W-:Y:S01]  /*3da00*/  ISETP.LT.AND P6, PT, R61, UR4, !P4 ;  /* 0x000000043d007c0c */ /* 0x000fe2000e7c1270 */
[----:B------:R-:W-:Y:S02]  /*3da10*/  ULDC UR4, c[0x0][0x248] ;  /* 0x0000920000047ab9 */ /* 0x000fe40000000800 */
[C---:B------:R-:W-:Y:S01]  /*3da20*/  VIADD R40, R36.reuse, UR4 ;  /* 0x0000000424287c36 */ /* 0x040fe20008000000 */
[----:B------:R-:W-:Y:S01]  /*3da30*/  ULDC UR4, c[0x0][0x228] ;  /* 0x00008a0000047ab9 */ /* 0x000fe20000000800 */
[----:B0-----:R-:W-:-:S04]  /*3da40*/  IMAD.WIDE R36, R36, 0x2, R44 ;  /* 0x0000000224247825 */ /* 0x001fc800078e022c */
[----:B------:R-:W-:Y:S01]  /*3da50*/  IMAD.WIDE R4, R40, 0x2, R46 ;  /* 0x0000000228047825 */ /* 0x000fe200078e022e */
[----:B------:R0:W-:Y:S01]  /*3da60*/  @P5 STG.E.U16 desc[UR8][R36.64], R6 ;  /* 0x0000000624005986 */ /* 0x0001e2000c101508 */
[----:B------:R-:W-:Y:S01]  /*3da70*/  ISETP.LT.AND P5, PT, R60, UR4, !P4 ;  /* 0x000000043c007c0c */ /* 0x000fe2000e7a1270 */
[----:B------:R-:W-:Y:S02]  /*3da80*/  ULDC UR4, c[0x0][0x22c] ;  /* 0x00008b0000047ab9 */ /* 0x000fe40000000800 */
[----:B---3--:R1:W-:Y:S01]  /*3da90*/  @P6 STG.E.U16 desc[UR8][R4.64], R52 ;  /* 0x0000003404006986 */ /* 0x0083e2000c101508 */
[----:B0-----:R-:W-:-:S03]  /*3daa0*/  PRMT R36, R52, 0x7632, R36 ;  /* 0x0000763234247816 */ /* 0x001fc60000000024 */
[----:B-1----:R-:W3:Y:S01]  /*3dab0*/  LDL.LU R52, [R1+0x33c] ;  /* 0x00033c0001347983 */ /* 0x002ee20000300800 */
[----:B------:R-:W-:Y:S01]  /*3dac0*/  ISETP.LT.AND P6, PT, R55, UR6, !P4 ;  /* 0x0000000637007c0c */ /* 0x000fe2000e7c1270 */
[C---:B------:R-:W-:Y:S01]  /*3dad0*/  IMAD.WIDE R4, R40.reuse, 0x2, R48 ;  /* 0x0000000228047825 */ /* 0x040fe200078e0230 */
[----:B------:R-:W-:Y:S01]  /*3dae0*/  ULDC UR6, c[0x0][0x228] ;  /* 0x00008a0000067ab9 */ /* 0x000fe20000000800 */
[----:B------:R-:W3:Y:S02]  /*3daf0*/  LDL.LU R41, [R1+0x1414] ;  /* 0x0014140001297983 */ /* 0x000ee40000300800 */
[----:B------:R-:W-:Y:S01]  /*3db00*/  IMAD.WIDE R6, R40, 0x2, R2 ;  /* 0x0000000228067825 */ /* 0x000fe200078e0202 */
[----:B------:R-:W-:Y:S01]  /*3db10*/  ISETP.LT.AND P4, PT, R54, UR6, !P4 ;  /* 0x0000000636007c0c */ /* 0x000fe2000e781270 */
[----:B------:R0:W-:Y:S01]  /*3db20*/  @P5 STG.E.U16 desc[UR8][R4.64], R36 ;  /* 0x0000002404005986 */ /* 0x0001e2000c101508 */
[----:B------:R-:W-:Y:S01]  /*3db30*/  ISETP.GE.AND P5, PT, R51, UR4, PT ;  /* 0x0000000433007c0c */ /* 0x000fe2000bfa6270 */
[----:B------:R-:W-:Y:S01]  /*3db40*/  ULDC UR6, c[0x0][0x228] ;  /* 0x00008a0000067ab9 */ /* 0x000fe20000000800 */
[----:B------:R-:W-:-:S03]  /*3db50*/  ULDC UR4, c[0x0][0x248] ;  /* 0x0000920000047ab9 */ /* 0x000fc60000000800 */
[----:B----4-:R1:W-:Y:S01]  /*3db60*/  @P6 STG.E.U16 desc[UR8][R6.64], R53 ;  /* 0x0000003506006986 */ /* 0x0103e2000c101508 */
[----:B------:R-:W-:Y:S01]  /*3db70*/  ISETP.LT.AND P6, PT, R61, UR6, !P5 ;  /* 0x000000063d007c0c */ /* 0x000fe2000efc1270 */
[----:B------:R-:W-:Y:S01]  /*3db80*/  ULDC UR6, c[0x0][0x228] ;  /* 0x00008a0000067ab9 */ /* 0x000fe20000000800 */
[C---:B0-----:R-:W-:Y:S01]  /*3db90*/  IMAD.WIDE R4, R40.reuse, 0x2, R44 ;  /* 0x0000000228047825 */ /* 0x041fe200078e022c */
[----:B-1----:R-:W-:Y:S02]  /*3dba0*/  PRMT R6, R53, 0x7632, R6 ;  /* 0x0000763235067816 */ /* 0x002fe40000000006 */
[----:B------:R-:W4:Y:S01]  /*3dbb0*/  LDL.LU R53, [R1+0x32c] ;  /* 0x00032c0001357983 */ /* 0x000f220000300800 */
[----:B------:R-:W-:Y:S01]  /*3dbc0*/  VIADD R40, R40, UR4 ;  /* 0x0000000428287c36 */ /* 0x000fe20008000000 */
[----:B------:R-:W-:Y:S02]  /*3dbd0*/  ULDC UR4, c[0x0][0x228] ;  /* 0x00008a0000047ab9 */ /* 0x000fe40000000800 */
[----:B------:R0:W-:Y:S01]  /*3dbe0*/  @P4 STG.E.U16 desc[UR8][R4.64], R6 ;  /* 0x0000000604004986 */ /* 0x0001e2000c101508 */
[----:B------:R-:W-:Y:S01]  /*3dbf0*/  ISETP.LT.AND P4, PT, R60, UR4, !P5 ;  /* 0x000000043c007c0c */ /* 0x000fe2000ef81270 */
[----:B------:R-:W-:Y:S01]  /*3dc00*/  ULDC UR4, c[0x0][0x228] ;  /* 0x00008a0000047ab9 */ /* 0x000fe20000000800 */
[----:B0-----:R-:W-:-:S05]  /*3dc10*/  IMAD.WIDE R4, R40, 0x2, R46 ;  /* 0x0000000228047825 */ /* 0x001fca00078e022e */
[----:B------:R0:W-:Y:S02]  /*3dc20*/  @P6 STG.E.U16 desc[UR8][R4.64], R42 ;  /* 0x0000002a04006986 */ /* 0x0001e4000c101508 */
[----:B0-----:R-:W-:Y:S01]  /*3dc30*/  PRMT R42, R42, 0x7632, R42 ;  /* 0x000076322a2a7816 */ /* 0x001fe2000000002a */
[----:B------:R-:W-:-:S05]  /*3dc40*/  IMAD.WIDE R4, R40, 0x2, R48 ;  /* 0x0000000228047825 */ /* 0x000fca00078e0230 */
[----:B------:R0:W-:Y:S04]  /*3dc50*/  @P4 STG.E.U16 desc[UR8][R4.64], R42 ;  /* 0x0000002a04004986 */ /* 0x0001e8000c101508 */
[----:B0-----:R-:W4:Y:S01]  /*3dc60*/  LDL.LU R42, [R1+0x1420] ;  /* 0x00142000012a7983 */ /* 0x001f220000300800 */
[----:B------:R-:W-:Y:S01]  /*3dc70*/  ISETP.LT.AND P6, PT, R55, UR4, !P5 ;  /* 0x0000000437007c0c */ /* 0x000fe2000efc1270 */
[----:B------:R-:W-:Y:S01]  /*3dc80*/  ULDC UR4, c[0x0][0x22c] ;  /* 0x00008b0000047ab9 */ /* 0x000fe20000000800 */
[----:B------:R-:W-:Y:S01]  /*3dc90*/  ISETP.LT.AND P5, PT, R54, UR6, !P5 ;  /* 0x0000000636007c0c */ /* 0x000fe2000efa1270 */
[----:B------:R-:W-:Y:S01]  /*3dca0*/  IMAD.WIDE R4, R40, 0x2, R2 ;  /* 0x0000000228047825 */ /* 0x000fe200078e0202 */
[----:B------:R-:W-:-:S09]  /*3dcb0*/  ULDC UR6, c[0x0][0x228] ;  /* 0x00008a0000067ab9 */ /* 0x000fd20000000800 */
[----:B------:R0:W-:Y:S02]  /*3dcc0*/  @P6 STG.E.U16 desc[UR8][R4.64], R38 ;  /* 0x0000002604006986 */ /* 0x0001e4000c101508 */
[----:B0-----:R-:W-:Y:S01]  /*3dcd0*/  PRMT R38, R38, 0x7632, R38 ;  /* 0x0000763226267816 */ /* 0x001fe20000000026 */
[----:B------:R-:W-:-:S05]  /*3dce0*/  IMAD.WIDE R4, R40, 0x2, R44 ;  /* 0x0000000228047825 */ /* 0x000fca00078e022c */
[----:B------:R0:W-:Y:S02]  /*3dcf0*/  @P5 STG.E.U16 desc[UR8][R4.64], R38 ;  /* 0x0000002604005986 */ /* 0x0001e4000c101508 */
[----:B0-----:R-:W-:Y:S02]  /*3dd00*/  PRMT R38, R39, 0x7632, R38 ;  /* 0x0000763227267816 */ /* 0x001fe40000000026 */
        /* <DEDUP_REMOVED lines=9> */
[----:B------:R-:W-:Y:S01]  /*3dda0*/  IMAD.WIDE R4, R36, 0x2, R48 ;  /* 0x0000000224047825 */ /* 0x000fe200078e0230 */
[----:B---3--:R-:W-:Y:S01]  /*3ddb0*/  PRMT R37, R52, 0x7632, R37 ;  /* 0x0000763234257816 */ /* 0x008fe20000000025 */
[----:B------:R0:W-:Y:S01]  /*3ddc0*/  @P6 STG.E.U16 desc[UR8][R6.64], R52 ;  /* 0x0000003406006986 */ /* 0x0001e2000c101508 */
[----:B------:R-:W-:Y:S01]  /*3ddd0*/  ISETP.LT.AND P6, PT, R55, UR4, !P4 ;  /* 0x0000000437007c0c */ /* 0x000fe2000e7c1270 */
[----:B------:R-:W-:-:S04]  /*3dde0*/  ULDC UR4, c[0x0][0x22c] ;  /* 0x00008b0000047ab9 */ /* 0x000fc80000000800 */
[----:B------:R1:W-:Y:S01]  /*3ddf0*/  @P5 STG.E.U16 desc[UR8][R4.64], R37 ;  /* 0x0000002504005986 */ /* 0x0003e2000c101508 */
[----:B------:R-:W-:Y:S01]  /*3de00*/  ISETP.GE.AND P5, PT, R41, UR4, PT ;  /* 0x0000000429007c0c */ /* 0x000fe2000bfa6270 */
[----:B------:R-:W-:Y:S02]  /*3de10*/  ULDC UR4, c[0x0][0x248] ;  /* 0x0000920000047ab9 */ /* 0x000fe40000000800 */
[----:B------:R-:W2:Y:S01]  /*3de20*/  LDL.LU R41, [R1+0x1428] ;  /* 0x0014280001297983 */ /* 0x000ea20000300800 */
[----:B------:R-:W-:Y:S01]  /*3de30*/  ISETP.LT.AND P4, PT, R54, UR6, !P4 ;  /* 0x0000000636007c0c */ /* 0x000fe2000e781270 */
[----:B------:R-:W-:Y:S01]  /*3de40*/  ULDC UR6, c[0x0][0x228] ;  /* 0x00008a0000067ab9 */ /* 0x000fe20000000800 */
[C---:B0-----:R-:W-:Y:S01]  /*3de50*/  IMAD.WIDE R6, R36.reuse, 0x2, R2 ;  /* 0x0000000224067825 */ /* 0x041fe200078e0202 */
[----:B------:R-:W3:Y:S03]  /*3de60*/  LDL.LU R40, [R1+0x1424] ;  /* 0x0014240001287983 */ /* 0x000ee60000300800 */
[----:B-1----:R-:W-:-:S04]  /*3de70*/  IMAD.WIDE R4, R36, 0x2, R44 ;  /* 0x0000000224047825 */ /* 0x002fc800078e022c */
[----:B------:R-:W-:Y:S01]  /*3de80*/  VIADD R36, R36, UR4 ;  /* 0x0000000424247c36 */ /* 0x000fe20008000000 */
[----:B------:R-:W-:Y:S01]  /*3de90*/  ULDC UR4, c[0x0][0x228] ;  /* 0x00008a0000047ab9 */ /* 0x000fe20000000800 */
[----:B----4-:R0:W-:Y:S01]  /*3dea0*/  @P6 STG.E.U16 desc[UR8][R6.64], R53 ;  /* 0x0000003506006986 */ /* 0x0101e2000c101508 */
[----:B------:R-:W-:Y:S01]  /*3deb0*/  ISETP.LT.AND P6, PT, R61, UR6, !P5 ;  /* 0x000000063d007c0c */ /* 0x000fe2000efc1270 */
[----:B------:R-:W-:Y:S01]  /*3dec0*/  ULDC UR6, c[0x0][0x228] ;  /* 0x00008a0000067ab9 */ /* 0x000fe20000000800 */
[----:B------:R-:W-:-:S05]  /*3ded0*/  PRMT R37, R53, 0x7632, R37 ;  /* 0x0000763235257816 */ /* 0x000fca0000000025 */
[----:B------:R1:W-:Y:S01]  /*3dee0*/  @P4 STG.E.U16 desc[UR8][R4.64], R37 ;  /* 0x0000002504004986 */ /* 0x0003e2000c101508 */
[----:B------:R-:W-:Y:S01]  /*3def0*/  ISETP.LT.AND P4, PT, R60, UR4, !P5 ;  /* 0x000000043c007c0c */ /* 0x000fe2000ef81270 */
[----:B------:R-:W-:Y:S01]  /*3df00*/  ULDC UR4, c[0x0][0x228] ;  /* 0x00008a0000047ab9 */ /* 0x000fe20000000800 */
[----:B0-----:R-:W-:Y:S01]  /*3df10*/  PRMT R6, R43, 0x7632, R6 ;  /* 0x000076322b067816 */ /* 0x001fe20000000006 */
[----:B-1----:R-:W-:-:S05]  /*3df20*/  IMAD.WIDE R4, R36, 0x2, R46 ;  /* 0x0000000224047825 */ /* 0x002fca00078e022e */
[----:B------:R0:W-:Y:S01]  /*3df30*/  @P6 STG.E.U16 desc[UR8][R4.64], R43 ;  /* 0x0000002b04006986 */ /* 0x0001e2000c101508 */
[----:B------:R-:W-:Y:S01]  /*3df40*/  ISETP.LT.AND P6, PT, R55, UR4, !P5 ;  /* 0x0000000437007c0c */ /* 0x000fe2000efc1270 */
[----:B------:R-:W-:Y:S01]  /*3df50*/  ULDC UR4, c[0x0][0x22c] ;  /* 0x00008b0000047ab9 */ /* 0x000fe20000000800 */
[----:B0-----:R-:W-:-:S05]  /*3df60*/  IMAD.WIDE R4, R36, 0x2, R48 ;  /* 0x0000000224047825 */ /* 0x001fca00078e0230 */
[----:B------:R0:W-:Y:S01]  /*3df70*/  @P4 STG.E.U16 desc[UR8][R4.64], R6 ;  /* 0x0000000604004986 */ /* 0x0001e2000c101508 */
[----:B------:R-:W-:Y:S01]  /*3df80*/  ISETP.LT.AND P5, PT, R54, UR6, !P5 ;  /* 0x0000000636007c0c */ /* 0x000fe2000efa1270 */
[----:B------:R-:W-:Y:S01]  /*3df90*/  ULDC UR6, c[0x0][0x228] ;  /* 0x00008a0000067ab9 */ /* 0x000fe20000000800 */
[----:B------:R-:W-:Y:S01]  /*3dfa0*/  ISETP.GE.AND P4, PT, R42, UR4, PT ;  /* 0x000000042a007c0c */ /* 0x000fe2000bf86270 */
[----:B------:R-:W-:Y:S01]  /*3dfb0*/  ULDC UR4, c[0x0][0x228] ;  /* 0x00008a0000047ab9 */ /* 0x000fe20000000800 */
[----:B0-----:R-:W-:-:S05]  /*3dfc0*/  IMAD.WIDE R4, R36, 0x2, R2 ;  /* 0x0000000224047825 */ /* 0x001fca00078e0202 */
[----:B------:R0:W-:Y:S01]  /*3dfd0*/  @P6 STG.E.U16 desc[UR8][R4.64], R39 ;  /* 0x0000002704006986 */ /* 0x0001e2000c101508 */
[----:B------:R-:W-:Y:S01]  /*3dfe0*/  ISETP.LT.AND P6, PT, R61, UR4, !P4 ;  /* 0x000000043d007c0c */ /* 0x000fe2000e7c1270 */
[----:B------:R-:W-:Y:S02]  /*3dff0*/  ULDC UR4, c[0x0][0x248] ;  /* 0x0000920000047ab9 */ /* 0x000fe40000000800 */
[----:B------:R-:W-:Y:S01]  /*3e000*/  VIADD R37, R36, UR4 ;  /* 0x0000000424257c36 */ /* 0x000fe20008000000 */
[----:B------:R-:W-:-:S03]  /*3e010*/  ULDC UR4, c[0x0][0x228] ;  /* 0x00008a0000047ab9 */ /* 0x000fc60000000800 */
[----:B------:R-:W-:-:S04]  /*3e020*/  IMAD.WIDE R6, R37, 0x2, R46 ;  /* 0x0000000225067825 */ /* 0x000fc800078e022e */
[----:B0-----:R-:W-:Y:S01]  /*3e030*/  IMAD.WIDE R4, R36, 0x2, R44 ;  /* 0x0000000224047825 */ /* 0x001fe200078e022c */
[----:B------:R-:W-:-:S04]  /*3e040*/  PRMT R36, R32, 0x7632, R36 ;  /* 0x0000763220247816 */ /* 0x000fc80000000024 */
[----:B------:R-:W-:Y:S04]  /*3e050*/  @P5 STG.E.U16 desc[UR8][R4.64], R38 ;  /* 0x0000002604005986 */ /* 0x000fe8000c101508 */
[----:B------:R0:W-:Y:S04]  /*3e060*/  @P6 STG.E.U16 desc[UR8][R6.64], R32 ;  /* 0x0000002006006986 */ /* 0x0001e8000c101508 */
[----:B0-----:R-:W4:Y:S01]  /*3e070*/  LDL.LU R32, [R1+0x141c] ;  /* 0x00141c0001207983 */ /* 0x001f220000300800 */
[----:B------:R-:W-:Y:S01]  /*3e080*/  ISETP.LT.AND P5, PT, R60, UR4, !P4 ;  /* 0x000000043c007c0c */ /* 0x000fe2000e7a1270 */
[----:B------:R-:W-:Y:S01]  /*3e090*/  IMAD.WIDE R4, R37, 0x2, R48 ;  /* 0x0000000225047825 */ /* 0x000fe200078e0230 */
[----:B------:R-:W-:Y:S01]  /*3e0a0*/  ISETP.LT.AND P6, PT, R55, UR6, !P4 ;  /* 0x0000000637007c0c */ /* 0x000fe2000e7c1270 */
[----:B------:R-:W-:Y:S01]  /*3e0b0*/  ULDC UR6, c[0x0][0x228] ;  /* 0x00008a0000067ab9 */ /* 0x000fe20000000800 */
[----:B------:R-:W-:Y:S01]  /*3e0c0*/  ULDC UR4, c[0x0][0x22c] ;  /* 0x00008b0000047ab9 */ /* 0x000fe20000000800 */
[----:B------:R-:W-:-:S08]  /*3e0d0*/  IMAD.WIDE R6, R37, 0x2, R2 ;  /* 0x0000000225067825 */ /* 0x000fd000078e0202 */
[----:B------:R-:W-:Y:S04]  /*3e0e0*/  @P5 STG.E.U16 desc[UR8][R4.64], R36 ;  /* 0x0000002404005986 */ /* 0x000fe8000c101508 */
[----:B------:R0:W-:Y:S02]  /*3e0f0*/  @P6 STG.E.U16 desc[UR8][R6.64], R28 ;  /* 0x0000001c06006986 */ /* 0x0001e4000c101508 */
[----:B0-----:R-:W-:Y:S02]  /*3e100*/  PRMT R7, R28, 0x7632, R7 ;  /* 0x000076321c077816 */ /* 0x001fe40000000007 */
[----:B------:R-:W4:Y:S01]  /*3e110*/  LDL.LU R28, [R1+0x1418] ;  /* 0x00141800011c7983 */ /* 0x000f220000300800 */
[----:B------:R-:W-:Y:S01]  /*3e120*/  ISETP.LT.AND P4, PT, R54, UR6, !P4 ;  /* 0x0000000636007c0c */ /* 0x000fe2000e781270 */
[----:B------:R-:W-:Y:S01]  /*3e130*/  ULDC UR6, c[0x0][0x228] ;  /* 0x00008a0000067ab9 */ /* 0x000fe20000000800 */
[----:B------:R-:W-:Y:S01]  /*3e140*/  IMAD.WIDE R4, R37, 0x2, R44 ;  /* 0x0000000225047825 */ /* 0x000fe200078e022c */
[----:B------:R-:W-:Y:S01]  /*3e150*/  PRMT R6, R24, 0x7632, R6 ;  /* 0x0000763218067816 */ /* 0x000fe20000000006 */
[----:B------:R-:W4:Y:S04]  /*3e160*/  LDL.LU R38, [R1+0x1410] ;  /* 0x0014100001267983 */ /* 0x000f280000300800 */
[----:B------:R-:W4:Y:S05]  /*3e170*/  LDL.LU R36, [R1+0x140c] ;  /* 0x00140c0001247983 */ /* 0x000f2a0000300800 */
[----:B------:R0:W-:Y:S01]  /*3e180*/  @P4 STG.E.U16 desc[UR8][R4.64], R7 ;  /* 0x0000000704004986 */ /* 0x0001e2000c101508 */
[----:B--2---:R-:W-:Y:S01]  /*3e190*/  ISETP.GE.AND P5, PT, R41, UR4, PT ;  /* 0x0000000429007c0c */ /* 0x004fe2000bfa6270 */
[----:B------:R-:W-:-:S03]  /*3e1a0*/  ULDC UR4, c[0x0][0x248] ;  /* 0x0000920000047ab9 */ /* 0x000fc60000000800 */
[----:B------:R-:W-:Y:S01]  /*3e1b0*/  ISETP.LT.AND P6, PT, R61, UR6, !P5 ;  /* 0x000000063d007c0c */ /* 0x000fe2000efc1270 */
[----:B------:R-:W-:Y:S01]  /*3e1c0*/  VIADD R37, R37, UR4 ;  /* 0x0000000425257c36 */ /* 0x000fe20008000000 */
[----:B------:R-:W-:Y:S01]  /*3e1d0*/  ULDC UR4, c[0x0][0x228] ;  /* 0x00008a0000047ab9 */ /* 0x000fe20000000800 */
[----:B------:R-:W-:Y:S01]  /*3e1e0*/  ULDC UR6, c[0x0][0x228] ;  /* 0x00008a0000067ab9 */ /* 0x000fe20000000800 */
[----:B------:R-:W-:Y:S01]  /*3e1f0*/  ISETP.LT.AND P4, PT, R60, UR4, !P5 ;  /* 0x000000043c007c0c */ /* 0x000fe2000ef81270 */
[----:B0-----:R-:W-:Y:S01]  /*3e200*/  IMAD.WIDE R4, R37, 0x2, R46 ;  /* 0x0000000225047825 */ /* 0x001fe200078e022e */
[----:B------:R-:W-:-:S07]  /*3e210*/  ULDC UR4, c[0x0][0x228] ;  /* 0x00008a0000047ab9 */ /* 0x000fce0000000800 */
[----:B------:R0:W-:Y:S01]  /*3e220*/  @P6 STG.E.U16 desc[UR8][R4.64], R24 ;  /* 0x0000001804006986 */ /* 0x0001e2000c101508 */
[----:B------:R-:W-:Y:S01]  /*3e230*/  ISETP.LT.AND P6, PT, R55, UR4, !P5 ;  /* 0x0000000437007c0c */ /* 0x000fe2000efc1270 */
[----:B------:R-:W-:Y:S01]  /*3e240*/  ULDC UR4, c[0x0][0x22c] ;  /* 0x00008b0000047ab9 */ /* 0x000fe20000000800 */
[----:B------:R-:W-:Y:S01]  /*3e250*/  ISETP.LT.AND P5, PT, R54, UR6, !P5 ;  /* 0x0000000636007c0c */ /* 0x000fe2000efa1270 */
[----:B------:R-:W-:Y:S01]  /*3e260*/  ULDC UR6, c[0x0][0x228] ;  /* 0x00008a0000067ab9 */ /* 0x000fe20000000800 */
[----:B0-----:R-:W-:-:S05]  /*3e270*/  IMAD.WIDE R4, R37, 0x2, R48 ;  /* 0x0000000225047825 */ /* 0x001fca00078e0230 */
[----:B------:R0:W-:Y:S01]  /*3e280*/  @P4 STG.E.U16 desc[UR8][R4.64], R6 ;  /* 0x0000000604004986 */ /* 0x0001e2000c101508 */
[----:B---3--:R-:W-:Y:S01]  /*3e290*/  ISETP.GE.AND P4, PT, R40, UR4, PT ;  /* 0x0000000428007c0c */ /* 0x008fe2000bf86270 */
[----:B------:R-:W-:Y:S01]  /*3e2a0*/  ULDC UR4, c[0x0][0x228] ;  /* 0x00008a0000047ab9 */ /* 0x000fe20000000800 */
[----:B0-----:R-:W-:-:S05]  /*3e2b0*/  IMAD.WIDE R4, R37, 0x2, R2 ;  /* 0x0000000225047825 */ /* 0x001fca00078e0202 */
[----:B------:R0:W-:Y:S01]  /*3e2c0*/  @P6 STG.E.U16 desc[UR8][R4.64], R20 ;  /* 0x0000001404006986 */ /* 0x0001e2000c101508 */
[----:B------:R-:W-:Y:S01]  /*3e2d0*/  ISETP.LT.AND P6, PT, R61, UR4, !P4 ;  /* 0x000000043d007c0c */ /* 0x000fe2000e7c1270 */
[----:B------:R-:W-:Y:S01]  /*3e2e0*/  ULDC UR4, c[0x0][0x248] ;  /* 0x0000920000047ab9 */ /* 0x000fe20000000800 */
[----:B------:R-:W-:Y:S01]  /*3e2f0*/  PRMT R24, R20, 0x7632, R24 ;  /* 0x0000763214187816 */ /* 0x000fe20000000018 */
[----:B------:R-:W-:Y:S01]  /*3e300*/  VIADD R39, R37, UR4 ;  /* 0x0000000425277c36 */ /* 0x000fe20008000000 */
[----:B------:R-:W-:-:S03]  /*3e310*/  ULDC UR4, c[0x0][0x228] ;  /* 0x00008a0000047ab9 */ /* 0x000fc60000000800 */
[----:B------:R-:W-:-:S04]  /*3e320*/  IMAD.WIDE R6, R39, 0x2, R46 ;  /* 0x0000000227067825 */ /* 0x000fc800078e022e */
[----:B0-----:R-:W-:-:S05]  /*3e330*/  IMAD.WIDE R4, R37, 0x2, R44 ;  /* 0x0000000225047825 */ /* 0x001fca00078e022c */
[----:B------:R0:W-:Y:S01]  /*3e340*/  @P5 STG.E.U16 desc[UR8][R4.64], R24 ;  /* 0x0000001804005986 */ /* 0x0001e2000c101508 */
[----:B------:R-:W-:Y:S01]  /*3e350*/  ISETP.LT.AND P5, PT, R60, UR4, !P4 ;  /* 0x000000043c007c0c */ /* 0x000fe2000e7a1270 */
[----:B------:R-:W-:Y:S02]  /*3e360*/  ULDC UR4, c[0x0][0x22c] ;  /* 0x00008b0000047ab9 */ /* 0x000fe40000000800 */
[----:B------:R1:W-:Y:S01]  /*3e370*/  @P6 STG.E.U16 desc[UR8][R6.64], R33 ;  /* 0x0000002106006986 */ /* 0x0003e2000c101508 */
[----:B------:R-:W-:Y:S01]  /*3e380*/  ISETP.LT.AND P6, PT, R55, UR6, !P4 ;  /* 0x0000000637007c0c */ /* 0x000fe2000e7c1270 */
[----:B------:R-:W-:Y:S01]  /*3e390*/  ULDC UR6, c[0x0][0x228] ;  /* 0x00008a0000067ab9 */ /* 0x000fe20000000800 */
[----:B------:R-:W-:Y:S01]  /*3e3a0*/  PRMT R20, R33, 0x7632, R20 ;  /* 0x0000763221147816 */ /* 0x000fe20000000014 */
[----:B0-----:R-:W-:-:S04]  /*3e3b0*/  IMAD.WIDE R4, R39, 0x2, R48 ;  /* 0x0000000227047825 */ /* 0x001fc800078e0230 */
[----:B-1----:R-:W-:Y:S02]  /*3e3c0*/  IMAD.WIDE R6, R39, 0x2, R2 ;  /* 0x0000000227067825 */ /* 0x002fe400078e0202 */
[----:B------:R0:W-:Y:S04]  /*3e3d0*/  @P5 STG.E.U16 desc[UR8][R4.64], R20 ;  /* 0x0000001404005986 */ /* 0x0001e8000c101508 */
[----:B------:R1:W-:Y:S01]  /*3e3e0*/  @P6 STG.E.U16 desc[UR8][R6.64], R29 ;  /* 0x0000001d06006986 */ /* 0x0003e2000c101508 */
[----:B------:R-:W-:Y:S01]  /*3e3f0*/  PRMT R24, R29, 0x7632, R24 ;  /* 0x000076321d187816 */ /* 0x000fe20000000018 */
[----:B0-----:R-:W-:Y:S01]  /*3e400*/  IMAD.WIDE R4, R39, 0x2, R44 ;  /* 0x0000000227047825 */ /* 0x001fe200078e022c */
[----:B----4-:R-:W-:Y:S01]  /*3e410*/  ISETP.GE.AND P5, PT, R32, UR4, PT ;  /* 0x0000000420007c0c */ /* 0x010fe2000bfa6270 */
[----:B------:R-:W-:-:S02]  /*3e420*/  ULDC UR4, c[0x0][0x228] ;  /* 0x00008a0000047ab9 */ /* 0x000fc40000000800 */
[----:B------:R-:W-:Y:S01]  /*3e430*/  ISETP.LT.AND P4, PT, R54, UR4, !P4 ;  /* 0x0000000436007c0c */ /* 0x000fe2000e781270 */
[----:B------:R-:W-:Y:S01]  /*3e440*/  ULDC UR4, c[0x0][0x248] ;  /* 0x0000920000047ab9 */ /* 0x000fe20000000800 */
[----:B------:R-:W-:Y:S01]  /*3e450*/  ISETP.LT.AND P6, PT, R61, UR6, !P5 ;  /* 0x000000063d007c0c */ /* 0x000fe2000efc1270 */
[----:B------:R-:W-:Y:S01]  /*3e460*/  VIADD R33, R39, UR4 ;  /* 0x0000000427217c36 */ /* 0x000fe20008000000 */
[----:B------:R-:W-:Y:S01]  /*3e470*/  ULDC UR4, c[0x0][0x228] ;  /* 0x00008a0000047ab9 */ /* 0x000fe20000000800 */
[----:B------:R-:W-:Y:S02]  /*3e480*/  ULDC UR6, c[0x0][0x228] ;  /* 0x00008a0000067ab9 */ /* 0x000fe40000000800 */
[----:B-1----:R-:W-:-:S06]  /*3e490*/  IMAD.WIDE R6, R33, 0x2, R46 ;  /* 0x0000000221067825 */ /* 0x002fcc00078e022e */
[----:B------:R0:W-:Y:S04]  /*3e4a0*/  @P4 STG.E.U16 desc[UR8][R4.64], R24 ;  /* 0x0000001804004986 */ /* 0x0001e8000c101508 */
[----:B------:R1:W-:Y:S01]  /*3e4b0*/  @P6 STG.E.U16 desc[UR8][R6.64], R25 ;  /* 0x0000001906006986 */ /* 0x0003e2000c101508 */
[----:B------:R-:W-:Y:S01]  /*3e4c0*/  ISETP.LT.AND P6, PT, R60, UR4, !P5 ;  /* 0x000000043c007c0c */ /* 0x000fe2000efc1270 */
[----:B------:R-:W-:Y:S01]  /*3e4d0*/  ULDC UR4, c[0x0][0x228] ;  /* 0x00008a0000047ab9 */ /* 0x000fe20000000800 */
[----:B------:R-:W-:Y:S01]  /*3e4e0*/  ISETP.LT.AND P4, PT, R55, UR6, !P5 ;  /* 0x0000000637007c0c */ /* 0x000fe2000ef81270 */
[----:B------:R-:W-:Y:S01]  /*3e4f0*/  ULDC UR6, c[0x0][0x228] ;  /* 0x00008a0000067ab9 */ /* 0x000fe20000000800 */
[----:B------:R-:W-:Y:S01]  /*3e500*/  PRMT R20, R25, 0x7632, R20 ;  /* 0x0000763219147816 */ /* 0x000fe20000000014 */
[----:B0-----:R-:W-:Y:S01]  /*3e510*/  IMAD.WIDE R4, R33, 0x2, R48 ;  /* 0x0000000221047825 */ /* 0x001fe200078e0230 */
[----:B------:R-:W-:Y:S01]  /*3e520*/  ISETP.LT.AND P5, PT, R54, UR4, !P5 ;  /* 0x0000000436007c0c */ /* 0x000fe2000efa1270 */
[----:B------:R-:W-:-:S02]  /*3e530*/  ULDC UR4, c[0x0][0x22c] ;  /* 0x00008b0000047ab9 */ /* 0x000fc40000000800 */
[----:B-1----:R-:W-:-:S04]  /*3e540*/  IMAD.WIDE R6, R33, 0x2, R2 ;  /* 0x0000000221067825 */ /* 0x002fc800078e0202 */
[----:B------:R0:W-:Y:S01]  /*3e550*/  @P6 STG.E.U16 desc[UR8][R4.64], R20 ;  /* 0x0000001404006986 */ /* 0x0001e2000c101508 */
[----:B------:R-:W-:Y:S01]  /*3e560*/  ISETP.GE.AND P6, PT, R28, UR4, PT ;  /* 0x000000041c007c0c */ /* 0x000fe2000bfc6270 */
[----:B------:R-:W-:Y:S01]  /*3e570*/  IMAD.WIDE R24, R33, 0x2, R44 ;  /* 0x0000000221187825 */ /* 0x000fe200078e022c */
[----:B------:R-:W-:Y:S01]  /*3e580*/  PRMT R29, R21, 0x7632, R29 ;  /* 0x00007632151d7816 */ /* 0x000fe2000000001d */
[----:B------:R-:W-:Y:S01]  /*3e590*/  @P4 STG.E.U16 desc[UR8][R6.64], R21 ;  /* 0x0000001506004986 */ /* 0x000fe2000c101508 */
[----:B------:R-:W-:Y:S01]  /*3e5a0*/  ISETP.LT.AND P4, PT, R61, UR6, !P6 ;  /* 0x000000063d007c0c */ /* 0x000fe2000f781270 */
[----:B------:R-:W-:Y:S01]  /*3e5b0*/  ULDC UR4, c[0x0][0x248] ;  /* 0x0000920000047ab9 */ /* 0x000fe20000000800 */
[----:B------:R-:W-:Y:S01]  /*3e5c0*/  ULDC UR6, c[0x0][0x228] ;  /* 0x00008a0000067ab9 */ /* 0x000fe20000000800 */
[----:B------:R-:W-:Y:S01]  /*3e5d0*/  VIADD R37, R33, UR4 ;  /* 0x0000000421257c36 */ /* 0x000fe20008000000 */
[----:B------:R1:W-:Y:S01]  /*3e5e0*/  @P5 STG.E.U16 desc[UR8][R24.64], R29 ;  /* 0x0000001d18005986 */ /* 0x0003e2000c101508 */
[----:B------:R-:W-:Y:S01]  /*3e5f0*/  ULDC UR4, c[0x0][0x228] ;  /* 0x00008a0000047ab9 */ /* 0x000fe20000000800 */
[----:B0-----:R-:W-:Y:S01]  /*3e600*/  PRMT R5, R34, 0x7632, R5 ;  /* 0x0000763222057816 */ /* 0x001fe20000000005 */
[----:B-1----:R-:W-:-:S06]  /*3e610*/  IMAD.WIDE R28, R37, 0x2, R46 ;  /* 0x00000002251c7825 */ /* 0x002fcc00078e022e */
[----:B------:R0:W-:Y:S04]  /*3e620*/  @P4 STG.E.U16 desc[UR8][R28.64], R34 ;  /* 0x000000221c004986 */ /* 0x0001e8000c101508 */
[----:B0-----:R-:W2:Y:S01]  /*3e630*/  LDL.LU R34, [R1+0x1438] ;  /* 0x0014380001227983 */ /* 0x001ea20000300800 */
[----:B------:R-:W-:Y:S01]  /*3e640*/  ISETP.LT.AND P5, PT, R60, UR10, !P6 ;  /* 0x0000000a3c007c0c */ /* 0x000fe2000f7a1270 */
[----:B------:R-:W-:Y:S01]  /*3e650*/  IMAD.WIDE R32, R37, 0x2, R48 ;  /* 0x0000000225207825 */ /* 0x000fe200078e0230 */
[----:B------:R-:W-:Y:S01]  /*3e660*/  ULDC UR10, c[0x0][0x228] ;  /* 0x00008a00000a7ab9 */ /* 0x000fe20000000800 */
[----:B------:R-:W-:Y:S01]  /*3e670*/  ISETP.LT.AND P4, PT, R55, UR4, !P6 ;  /* 0x0000000437007c0c */ /* 0x000fe2000f781270 */
[----:B------:R-:W-:Y:S01]  /*3e680*/  ULDC UR4, c[0x0][0x248] ;  /* 0x0000920000047ab9 */ /* 0x000fe20000000800 */
[----:B------:R-:W-:Y:S01]  /*3e690*/  ISETP.LT.AND P6, PT, R54, UR6, !P6 ;  /* 0x0000000636007c0c */ /* 0x000fe2000f7c1270 */
[C---:B------:R-:W-:Y:S01]  /*3e6a0*/  VIADD R25, R37.reuse, UR4 ;  /* 0x0000000425197c36 */ /* 0x040fe20008000000 */
[----:B------:R-:W-:Y:S01]  /*3e6b0*/  PRMT R24, R30, 0x7632, R24 ;  /* 0x000076321e187816 */ /* 0x000fe20000000018 */
[----:B------:R-:W-:Y:S01]  /*3e6c0*/  IMAD.WIDE R6, R37, 0x2, R44 ;  /* 0x0000000225067825 */ /* 0x000fe200078e022c */
[----:B------:R-:W-:Y:S01]  /*3e6d0*/  ULDC UR4, c[0x0][0x228] ;  /* 0x00008a0000047ab9 */ /* 0x000fe20000000800 */
[----:B------:R-:W-:-:S03]  /*3e6e0*/  ULDC UR6, c[0x0][0x228] ;  /* 0x00008a0000067ab9 */ /* 0x000fc60000000800 */
[----:B------:R0:W-:Y:S01]  /*3e6f0*/  @P5 STG.E.U16 desc[UR8][R32.64], R5 ;  /* 0x0000000520005986 */ /* 0x0001e2000c101508 */
[----:B------:R-:W-:Y:S01]  /*3e700*/  ISETP.LT.AND P5, PT, R61, UR10, !P2 ;  /* 0x0000000a3d007c0c */ /* 0x000fe2000d7a1270 */
[----:B------:R-:W-:Y:S01]  /*3e710*/  IMAD.WIDE R20, R25, 0x2, R46 ;  /* 0x0000000219147825 */ /* 0x000fe200078e022e */
[----:B------:R-:W-:-:S03]  /*3e720*/  ULDC UR10, c[0x0][0x228] ;  /* 0x00008a00000a7ab9 */ /* 0x000fc60000000800 */
[----:B0-----:R-:W-:Y:S01]  /*3e730*/  IMAD.WIDE R4, R37, 0x2, R2 ;  /* 0x0000000225047825 */ /* 0x001fe200078e0202 */
[----:B------:R-:W-:Y:S01]  /*3e740*/  PRMT R28, R26, 0x7632, R28 ;  /* 0x000076321a1c7816 */ /* 0x000fe2000000001c */
[----:B------:R-:W3:Y:S04]  /*3e750*/  LDL.LU R32, [R1+0x1434] ;  /* 0x0014340001207983 */ /* 0x000ee80000300800 */
[----:B------:R0:W-:Y:S01]  /*3e760*/  @P4 STG.E.U16 desc[UR8][R4.64], R30 ;  /* 0x0000001e04004986 */ /* 0x0001e2000c101508 */
[----:B------:R-:W-:Y:S01]  /*3e770*/  ISETP.LT.AND P4, PT, R55, UR6, !P2 ;  /* 0x0000000637007c0c */ /* 0x000fe2000d781270 */
[----:B------:R-:W-:Y:S02]  /*3e780*/  ULDC UR6, c[0x0][0x228] ;  /* 0x00008a0000067ab9 */ /* 0x000fe40000000800 */
[----:B------:R1:W-:Y:S04]  /*3e790*/  @P6 STG.E.U16 desc[UR8][R6.64], R24 ;  /* 0x0000001806006986 */ /* 0x0003e8000c101508 */
[----:B------:R4:W-:Y:S01]  /*3e7a0*/  @P5 STG.E.U16 desc[UR8][R20.64], R26 ;  /* 0x0000001a14005986 */ /* 0x0009e2000c101508 */
[----:B------:R-:W-:Y:S01]  /*3e7b0*/  ISETP.LT.AND P5, PT, R60, UR4, !P2 ;  /* 0x000000043c007c0c */ /* 0x000fe2000d7a1270 */
[----:B------:R-:W-:Y:S01]  /*3e7c0*/  ULDC UR4, c[0x0][0x228] ;  /* 0x00008a0000047ab9 */ /* 0x000fe20000000800 */
[----:B------:R-:W-:Y:S01]  /*3e7d0*/  ISETP.LT.AND P2, PT, R54, UR10, !P2 ;  /* 0x0000000a36007c0c */ /* 0x000fe2000d741270 */
[----:B0-----:R-:W-:Y:S01]  /*3e7e0*/  IMAD.WIDE R4, R25, 0x2, R48 ;  /* 0x0000000219047825 */ /* 0x001fe200078e0230 */
[----:B------:R-:W-:Y:S01]  /*3e7f0*/  ISETP.LT.AND P6, PT, R61, UR4, !P0 ;  /* 0x000000043d007c0c */ /* 0x000fe2000c7c1270 */
[----:B------:R-:W-:Y:S01]  /*3e800*/  ULDC UR4, c[0x0][0x248] ;  /* 0x0000920000047ab9 */ /* 0x000fe20000000800 */
[----:B------:R-:W-:Y:S01]  /*3e810*/  ULDC UR10, c[0x0][0x228] ;  /* 0x00008a00000a7ab9 */ /* 0x000fe20000000800 */
[----:B-1----:R-:W-:-:S04]  /*3e820*/  IMAD.WIDE R6, R25, 0x2, R2 ;  /* 0x0000000219067825 */ /* 0x002fc800078e0202 */
[C---:B----4-:R-:W-:Y:S01]  /*3e830*/  IMAD.WIDE R20, R25.reuse, 0x2, R44 ;  /* 0x0000000219147825 */ /* 0x050fe200078e022c */
[----:B------:R-:W-:Y:S01]  /*3e840*/  PRMT R26, R22, 0x7632, R26 ;  /* 0x00007632161a7816 */ /* 0x000fe2000000001a */
[----:B------:R0:W-:Y:S02]  /*3e850*/  @P5 STG.E.U16 desc[UR8][R4.64], R28 ;  /* 0x0000001c04005986 */ /* 0x0001e4000c101508 */
[----:B------:R-:W-:Y:S01]  /*3e860*/  VIADD R29, R25, UR4 ;  /* 0x00000004191d7c36 */ /* 0x000fe20008000000 */
[----:B------:R-:W-:Y:S01]  /*3e870*/  ULDC UR4, c[0x0][0x228] ;  /* 0x00008a0000047ab9 */ /* 0x000fe20000000800 */
[----:B------:R1:W-:Y:S01]  /*3e880*/  @P4 STG.E.U16 desc[UR8][R6.64], R22 ;  /* 0x0000001606004986 */ /* 0x0003e2000c101508 */
[----:B------:R-:W-:Y:S01]  /*3e890*/  ISETP.LT.AND P4, PT, R60, UR4, !P0 ;  /* 0x000000043c007c0c */ /* 0x000fe2000c781270 */
[----:B------:R-:W-:Y:S01]  /*3e8a0*/  IMAD.WIDE R24, R29, 0x2, R46 ;  /* 0x000000021d187825 */ /* 0x000fe200078e022e */
[----:B------:R-:W-:Y:S01]  /*3e8b0*/  ULDC UR4, c[0x0][0x228] ;  /* 0x00008a0000047ab9 */ /* 0x000fe20000000800 */
[----:B------:R4:W-:Y:S01]  /*3e8c0*/  @P2 STG.E.U16 desc[UR8][R20.64], R26 ;  /* 0x0000001a14002986 */ /* 0x0009e2000c101508 */
[----:B------:R-:W-:Y:S01]  /*3e8d0*/  ISETP.LT.AND P2, PT, R55, UR6, !P0 ;  /* 0x0000000637007c0c */ /* 0x000fe2000c741270 */
[----:B------:R-:W-:Y:S01]  /*3e8e0*/  ULDC UR6, c[0x0][0x228] ;  /* 0x00008a0000067ab9 */ /* 0x000fe20000000800 */
[----:B------:R-:W-:Y:S01]  /*3e8f0*/  ISETP.LT.AND P0, PT, R54, UR10, !P0 ;  /* 0x0000000a36007c0c */ /* 0x000fe2000c701270 */
[----:B------:R4:W-:Y:S01]  /*3e900*/  @P6 STG.E.U16 desc[UR8][R24.64], R35 ;  /* 0x0000002318006986 */ /* 0x0009e2000c101508 */
[----:B------:R-:W-:Y:S01]  /*3e910*/  ISETP.LT.AND P6, PT, R61, UR4, !P3 ;  /* 0x000000043d007c0c */ /* 0x000fe2000dfc1270 */
[----:B------:R-:W-:Y:S01]  /*3e920*/  ULDC UR4, c[0x0][0x248] ;  /* 0x0000920000047ab9 */ /* 0x000fe20000000800 */
[----:B0-----:R-:W-:Y:S01]  /*3e930*/  IMAD.WIDE R4, R29, 0x2, R48 ;  /* 0x000000021d047825 */ /* 0x001fe200078e0230 */
[----:B-1----:R-:W-:Y:S01]  /*3e940*/  PRMT R22, R35, 0x7632, R22 ;  /* 0x0000763223167816 */ /* 0x002fe20000000016 */
[----:B------:R-:W-:-:S02]  /*3e950*/  ULDC UR10, c[0x0][0x228] ;  /* 0x00008a00000a7ab9 */ /* 0x000fc40000000800 */
[----:B------:R-:W-:Y:S01]  /*3e960*/  IMAD.WIDE R6, R29, 0x2, R2 ;  /* 0x000000021d067825 */ /* 0x000fe200078e0202 */
[----:B----4-:R-:W-:-:S03]  /*3e970*/  PRMT R26, R31, 0x7632, R26 ;  /* 0x000076321f1a7816 */ /* 0x010fc6000000001a */
[C---:B------:R-:W-:Y:S02]  /*3e980*/  VIADD R33, R29.reuse, UR4 ;  /* 0x000000041d217c36 */ /* 0x040fe40008000000 */
[----:B------:R-:W-:Y:S01]  /*3e990*/  IMAD.WIDE R20, R29, 0x2, R44 ;  /* 0x000000021d147825 */ /* 0x000fe200078e022c */
[----:B------:R-:W-:Y:S01]  /*3e9a0*/  @P4 STG.E.U16 desc[UR8][R4.64], R22 ;  /* 0x0000001604004986 */ /* 0x000fe2000c101508 */
[----:B------:R-:W-:Y:S02]  /*3e9b0*/  ULDC UR4, c[0x0][0x228] ;  /* 0x00008a0000047ab9 */ /* 0x000fe40000000800 */
[----:B------:R-:W-:Y:S01]  /*3e9c0*/  IMAD.WIDE R24, R33, 0x2, R46 ;  /* 0x0000000221187825 */ /* 0x000fe200078e022e */
[----:B------:R0:W-:Y:S01]  /*3e9d0*/  @P2 STG.E.U16 desc[UR8][R6.64], R31 ;  /* 0x0000001f06002986 */ /* 0x0001e2000c101508 */
[----:B------:R-:W-:Y:S01]  /*3e9e0*/  ISETP.LT.AND P2, PT, R60, UR4, !P3 ;  /* 0x000000043c007c0c */ /* 0x000fe2000df41270 */
[----:B------:R-:W-:Y:S01]  /*3e9f0*/  ULDC UR4, c[0x0][0x248] ;  /* 0x0000920000047ab9 */ /* 0x000fe20000000800 */
[----:B------:R-:W-:Y:S01]  /*3ea00*/  ISETP.GE.AND P5, PT, R38, UR19, PT ;  /* 0x0000001326007c0c */ /* 0x000fe2000bfa6270 */
[----:B------:R1:W-:Y:S01]  /*3ea10*/  @P0 STG.E.U16 desc[UR8][R20.64], R26 ;  /* 0x0000001a14000986 */ /* 0x0003e2000c101508 */
[----:B------:R-:W-:Y:S01]  /*3ea20*/  ISETP.LT.AND P0, PT, R55, UR6, !P3 ;  /* 0x0000000637007c0c */ /* 0x000fe2000df01270 */
[----:B------:R-:W-:-:S02]  /*3ea30*/  ULDC UR6, c[0x0][0x228] ;  /* 0x00008a0000067ab9 */ /* 0x000fc40000000800 */
[----:B------:R-:W4:Y:S01]  /*3ea40*/  LDS.128 R4, [R0] ;  /* 0x0000000000047984 */ /* 0x000f220000000c00 */
[----:B------:R-:W-:Y:S01]  /*3ea50*/  ISETP.LT.AND P3, PT, R54, UR10, !P3 ;  /* 0x0000000a36007c0c */ /* 0x000fe2000df61270 */
[----:B------:R-:W-:Y:S02]  /*3ea60*/  ULDC UR10, c[0x0][0x228] ;  /* 0x00008a00000a7ab9 */ /* 0x000fe40000000800 */
[----:B------:R1:W-:Y:S01]  /*3ea70*/  @P6 STG.E.U16 desc[UR8][R24.64], R27 ;  /* 0x0000001b18006986 */ /* 0x0003e2000c101508 */
[----:B------:R-:W-:Y:S01]  /*3ea80*/  ISETP.LT.AND P6, PT, R61, UR12, !P5 ;  /* 0x0000000c3d007c0c */ /* 0x000fe2000efc1270 */
[----:B0-----:R-:W-:Y:S01]  /*3ea90*/  VIADD R31, R33, UR4 ;  /* 0x00000004211f7c36 */ /* 0x001fe20008000000 */
[----:B------:R-:W-:Y:S01]  /*3eaa0*/  PRMT R22, R27, 0x7632, R22 ;  /* 0x000076321b167816 */ /* 0x000fe20000000016 */
[----:B-1----:R-:W-:Y:S01]  /*3eab0*/  IMAD.WIDE R20, R33, 0x2, R2 ;  /* 0x0000000221147825 */ /* 0x002fe200078e0202 */
[----:B------:R-:W-:Y:S01]  /*3eac0*/  PRMT R30, R23, 0x7632, R30 ;  /* 0x00007632171e7816 */ /* 0x000fe2000000001e */
[----:B------:R-:W-:Y:S01]  /*3ead0*/  ULDC UR4, c[0x0][0x228] ;  /* 0x00008a0000047ab9 */ /* 0x000fe20000000800 */
[----:B------:R-:W-:Y:S01]  /*3eae0*/  ISETP.GE.AND P4, PT, R36, UR17, PT ;  /* 0x0000001124007c0c */ /* 0x000fe2000bf86270 */
[----:B------:R-:W-:Y:S01]  /*3eaf0*/  IMAD.WIDE R24, R33, 0x2, R48 ;  /* 0x0000000221187825 */ /* 0x000fe200078e0230 */
[----:B------:R-:W-:-:S03]  /*3eb00*/  ULDC UR12, c[0x0][0x228] ;  /* 0x00008a00000c7ab9 */ /* 0x000fc60000000800 */
[----:B------:R-:W-:Y:S01]  /*3eb10*/  IMAD.WIDE R26, R33, 0x2, R44 ;  /* 0x00000002211a7825 */ /* 0x000fe200078e022c */
[----:B------:R-:W-:Y:S01]  /*3eb20*/  @P2 STG.E.U16 desc[UR8][R24.64], R22 ;  /* 0x0000001618002986 */ /* 0x000fe2000c101508 */
[----:B------:R-:W-:Y:S01]  /*3eb30*/  ISETP.LT.AND P2, PT, R60, UR4, !P5 ;  /* 0x000000043c007c0c */ /* 0x000fe2000ef41270 */
[----:B------:R-:W-:Y:S01]  /*3eb40*/  ULDC UR4, c[0x0][0x248] ;  /* 0x0000920000047ab9 */ /* 0x000fe20000000800 */
[----:B------:R-:W-:Y:S01]  /*3eb50*/  IMAD.WIDE R28, R31, 0x2, R46 ;  /* 0x000000021f1c7825 */ /* 0x000fe200078e022e */
[----:B------:R0:W-:Y:S04]  /*3eb60*/  @P0 STG.E.U16 desc[UR8][R20.64], R23 ;  /* 0x0000001714000986 */ /* 0x0001e8000c101508 */
[----:B------:R-:W-:Y:S01]  /*3eb70*/  @P3 STG.E.U16 desc[UR8][R26.64], R30 ;  /* 0x0000001e1a003986 */ /* 0x000fe2000c101508 */
[----:B------:R-:W-:Y:S01]  /*3eb80*/  ISETP.LT.AND P3, PT, R55, UR6, !P5 ;  /* 0x0000000637007c0c */ /* 0x000fe2000ef61270 */
[----:B------:R-:W-:Y:S01]  /*3eb90*/  ULDC UR6, c[0x0][0x228] ;  /* 0x00008a0000067ab9 */ /* 0x000fe20000000800 */
[----:B------:R-:W-:Y:S01]  /*3eba0*/  ISETP.LT.AND P5, PT, R54, UR10, !P5 ;  /* 0x0000000a36007c0c */ /* 0x000fe2000efa1270 */
[----:B------:R1:W-:Y:S01]  /*3ebb0*/  @P6 STG.E.U16 desc[UR8][R28.64], R8 ;  /* 0x000000081c006986 */ /* 0x0003e2000c101508 */
[----:B------:R-:W-:-:S02]  /*3ebc0*/  ISETP.LT.AND P6, PT, R61, UR12, !P4 ;  /* 0x0000000c3d007c0c */ /* 0x000fc4000e7c1270 */
[----:B------:R-:W-:Y:S01]  /*3ebd0*/  PRMT R0, R8, 0x7632, R0 ;  /* 0x0000763208007816 */ /* 0x000fe20000000000 */
[C---:B0-----:R-:W-:Y:S01]  /*3ebe0*/  IMAD.WIDE R20, R31.reuse, 0x2, R48 ;  /* 0x000000021f147825 */ /* 0x041fe200078e0230 */
[----:B------:R-:W-:Y:S01]  /*3ebf0*/  ULDC UR10, c[0x0][0x228] ;  /* 0x00008a00000a7ab9 */ /* 0x000fe20000000800 */
[----:B------:R-:W-:Y:S02]  /*3ec00*/  ULDC UR12, c[0x0][0x228] ;  /* 0x00008a00000c7ab9 */ /* 0x000fe40000000800 */
[----:B------:R-:W-:-:S04]  /*3ec10*/  IMAD.WIDE R22, R31, 0x2, R2 ;  /* 0x000000021f167825 */ /* 0x000fc800078e0202 */
[C---:B-1----:R-:W-:Y:S01]  /*3ec20*/  VIADD R29, R31.reuse, UR4 ;  /* 0x000000041f1d7c36 */ /* 0x042fe20008000000 */
[----:B------:R-:W-:Y:S01]  /*3ec30*/  PRMT R8, R12, 0x7632, R8 ;  /* 0x000076320c087816 */ /* 0x000fe20000000008 */
[----:B------:R-:W-:Y:S01]  /*3ec40*/  IMAD.WIDE R24, R31, 0x2, R44 ;  /* 0x000000021f187825 */ /* 0x000fe200078e022c */
[----:B------:R0:W-:Y:S01]  /*3ec50*/  @P2 STG.E.U16 desc[UR8][R20.64], R0 ;  /* 0x0000000014002986 */ /* 0x0001e2000c101508 */
[----:B------:R-:W-:Y:S02]  /*3ec60*/  ULDC UR4, c[0x0][0x228] ;  /* 0x00008a0000047ab9 */ /* 0x000fe40000000800 */
[----:B------:R-:W-:Y:S01]  /*3ec70*/  IMAD.WIDE R26, R29, 0x2, R46 ;  /* 0x000000021d1a7825 */ /* 0x000fe200078e022e */
[----:B------:R4:W-:Y:S01]  /*3ec80*/  @P3 STG.E.U16 desc[UR8][R22.64], R12 ;  /* 0x0000000c16003986 */ /* 0x0009e2000c101508 */
[----:B------:R-:W-:Y:S01]  /*3ec90*/  ISETP.LT.AND P3, PT, R60, UR4, !P4 ;  /* 0x000000043c007c0c */ /* 0x000fe2000e761270 */
[----:B------:R-:W-:Y:S02]  /*3eca0*/  ULDC UR4, c[0x0][0x248] ;  /* 0x0000920000047ab9 */ /* 0x000fe40000000800 */
[----:B------:R1:W-:Y:S01]  /*3ecb0*/  @P5 STG.E.U16 desc[UR8][R24.64], R8 ;  /* 0x0000000818005986 */ /* 0x0003e2000c101508 */
[----:B------:R-:W-:-:S03]  /*3ecc0*/  ISETP.LT.AND P5, PT, R55, UR6, !P4 ;  /* 0x0000000637007c0c */ /* 0x000fc6000e7a1270 */
[----:B------:R-:W3:Y:S01]  /*3ecd0*/  LDL.LU R28, [R1+0x1430] ;  /* 0x00143000011c7983 */ /* 0x000ee20000300800 */
[----:B------:R-:W-:Y:S01]  /*3ece0*/  ISETP.LT.AND P4, PT, R54, UR10, !P4 ;  /* 0x0000000a36007c0c */ /* 0x000fe2000e781270 */
[C---:B------:R-:W-:Y:S01]  /*3ecf0*/  VIADD R31, R29.reuse, UR4 ;  /* 0x000000041d1f7c36 */ /* 0x040fe20008000000 */
[----:B0-----:R-:W-:Y:S01]  /*3ed00*/  PRMT R0, R16, 0x7632, R0 ;  /* 0x0000763210007816 */ /* 0x001fe20000000000 */
[----:B------:R0:W-:Y:S01]  /*3ed10*/  @P6 STG.E.U16 desc[UR8][R26.64], R16 ;  /* 0x000000101a006986 */ /* 0x0001e2000c101508 */
[C---:B------:R-:W-:Y:S01]  /*3ed20*/  IMAD.WIDE R20, R29.reuse, 0x2, R48 ;  /* 0x000000021d147825 */ /* 0x040fe200078e0230 */
[----:B----4-:R-:W-:Y:S01]  /*3ed30*/  PRMT R12, R4, 0x7632, R12 ;  /* 0x00007632040c7816 */ /* 0x010fe2000000000c */
[----:B------:R-:W-:Y:S01]  /*3ed40*/  ULDC UR4, c[0x0][0x228] ;  /* 0x00008a0000047ab9 */ /* 0x000fe20000000800 */
[----:B------:R-:W-:Y:S01]  /*3ed50*/  ULDC UR6, c[0x0][0x228] ;  /* 0x00008a0000067ab9 */ /* 0x000fe20000000800 */
[----:B------:R-:W-:Y:S01]  /*3ed60*/  IMAD.WIDE R22, R29, 0x2, R2 ;  /* 0x000000021d167825 */ /* 0x000fe200078e0202 */
[----:B------:R4:W-:Y:S01]  /*3ed70*/  @P3 STG.E.U16 desc[UR8][R20.64], R0 ;  /* 0x0000000014003986 */ /* 0x0009e2000c101508 */
[----:B------:R-:W-:-:S02]  /*3ed80*/  ULDC UR10, c[0x0][0x228] ;  /* 0x00008a00000a7ab9 */ /* 0x000fc40000000800 */
[----:B-1----:R-:W-:Y:S01]  /*3ed90*/  IMAD.WIDE R24, R29, 0x2, R44 ;  /* 0x000000021d187825 */ /* 0x002fe200078e022c */
[----:B------:R-:W-:Y:S03]  /*3eda0*/  @P5 STG.E.U16 desc[UR8][R22.64], R4 ;  /* 0x0000000416005986 */ /* 0x000fe6000c101508 */
[----:B0-----:R-:W-:Y:S01]  /*3edb0*/  IMAD.WIDE R26, R31, 0x2, R46 ;  /* 0x000000021f1a7825 */ /* 0x001fe200078e022e */
[----:B------:R-:W-:Y:S03]  /*3edc0*/  @P4 STG.E.U16 desc[UR8][R24.64], R12 ;  /* 0x0000000c18004986 */ /* 0x000fe6000c101508 */
[----:B----4-:R-:W-:Y:S02]  /*3edd0*/  VIADD R0, R11, 0x7c ;  /* 0x0000007c0b007836 */ /* 0x010fe40000000000 */
[----:B------:R-:W4:Y:S01]  /*3ede0*/  LDL.LU R11, [R1+0x143c] ;  /* 0x00143c00010b7983 */ /* 0x000f220000300800 */
[----:B--2---:R-:W-:-:S04]  /*3edf0*/  ISETP.GE.AND P0, PT, R34, UR15, PT ;  /* 0x0000000f22007c0c */ /* 0x004fc8000bf06270 */
[----:B------:R-:W-:Y:S01]  /*3ee00*/  ISETP.LT.AND P6, PT, R61, UR12, !P0 ;  /* 0x0000000c3d007c0c */ /* 0x000fe2000c7c1270 */
[----:B------:R-:W-:-:S12]  /*3ee10*/  ULDC UR12, c[0x0][0x228] ;  /* 0x00008a00000c7ab9 */ /* 0x000fd80000000800 */
[----:B------:R0:W-:Y:S04]  /*3ee20*/  @P6 STG.E.U16 desc[UR8][R26.64], R9 ;  /* 0x000000091a006986 */ /* 0x0001e8000c101508 */
[----:B0-----:R-:W2:Y:S01]  /*3ee30*/  LDL.LU R26, [R1+0x142c] ;  /* 0x00142c00011a7983 */ /* 0x001ea20000300800 */
[----:B------:R-:W-:Y:S01]  /*3ee40*/  ISETP.LT.AND P4, PT, R60, UR4, !P0 ;  /* 0x000000043c007c0c */ /* 0x000fe2000c781270 */
[----:B------:R-:W-:Y:S01]  /*3ee50*/  ULDC UR4, c[0x0][0x248] ;  /* 0x0000920000047ab9 */ /* 0x000fe20000000800 */
[----:B------:R-:W-:Y:S02]  /*3ee60*/  ISETP.LT.AND P5, PT, R55, UR6, !P0 ;  /* 0x0000000637007c0c */ /* 0x000fe4000c7a1270 */
[----:B------:R-:W-:Y:S02]  /*3ee70*/  ISETP.LT.AND P3, PT, R54, UR10, !P0 ;  /* 0x0000000a36007c0c */ /* 0x000fe4000c761270 */
[----:B---3--:R-:W-:-:S02]  /*3ee80*/  ISETP.GE.AND P2, PT, R32, UR13, PT ;  /* 0x0000000d20007c0c */ /* 0x008fc4000bf46270 */
[----:B------:R-:W-:Y:S01]  /*3ee90*/  PRMT R16, R9, 0x7632, R16 ;  /* 0x0000763209107816 */ /* 0x000fe20000000010 */
[----:B------:R-:W-:Y:S01]  /*3eea0*/  IMAD.WIDE R8, R31, 0x2, R48 ;  /* 0x000000021f087825 */ /* 0x000fe200078e0230 */
[----:B------:R-:W-:Y:S01]  /*3eeb0*/  ISETP.LT.AND P6, PT, R61, UR12, !P2 ;  /* 0x0000000c3d007c0c */ /* 0x000fe2000d7c1270 */
[----:B------:R-:W-:Y:S01]  /*3eec0*/  ULDC UR6, c[0x0][0x228] ;  /* 0x00008a0000067ab9 */ /* 0x000fe20000000800 */
[----:B------:R-:W-:Y:S01]  /*3eed0*/  PRMT R4, R13, 0x7632, R4 ;  /* 0x000076320d047816 */ /* 0x000fe20000000004 */
[C---:B------:R-:W-:Y:S01]  /*3eee0*/  IMAD.WIDE R20, R31.reuse, 0x2, R2 ;  /* 0x000000021f147825 */ /* 0x040fe200078e0202 */
[----:B------:R0:W-:Y:S01]  /*3eef0*/  @P4 STG.E.U16 desc[UR8][R8.64], R16 ;  /* 0x0000001008004986 */ /* 0x0001e2000c101508 */
[----:B------:R-:W-:Y:S02]  /*3ef00*/  ULDC UR10, c[0x0][0x228] ;  /* 0x00008a00000a7ab9 */ /* 0x000fe40000000800 */
[C---:B------:R-:W-:Y:S01]  /*3ef10*/  IMAD.WIDE R22, R31.reuse, 0x2, R44 ;  /* 0x000000021f167825 */ /* 0x040fe200078e022c */
[----:B------:R-:W-:Y:S03]  /*3ef20*/  @P5 STG.E.U16 desc[UR8][R20.64], R13 ;  /* 0x0000000d14005986 */ /* 0x000fe6000c101508 */
[----:B------:R-:W-:Y:S01]  /*3ef30*/  VIADD R27, R31, UR4 ;  /* 0x000000041f1b7c36 */ /* 0x000fe20008000000 */
[----:B------:R-:W-:Y:S01]  /*3ef40*/  ULDC UR4, c[0x0][0x228] ;  /* 0x00008a0000047ab9 */ /* 0x000fe20000000800 */
[----:B------:R1:W-:Y:S01]  /*3ef50*/  @P3 STG.E.U16 desc[UR8][R22.64], R4 ;  /* 0x0000000416003986 */ /* 0x0003e2000c101508 */
[----:B------:R-:W-:-:S02]  /*3ef60*/  ISETP.LT.AND P4, PT, R60, UR4, !P2 ;  /* 0x000000043c007c0c */ /* 0x000fc4000d781270 */
[----:B------:R-:W-:Y:S01]  /*3ef70*/  ISETP.LT.AND P5, PT, R55, UR6, !P2 ;  /* 0x0000000637007c0c */ /* 0x000fe2000d7a1270 */
[C---:B------:R-:W-:Y:S01]  /*3ef80*/  IMAD.WIDE R24, R27.reuse, 0x2, R46 ;  /* 0x000000021b187825 */ /* 0x040fe200078e022e */
[----:B------:R-:W-:Y:S01]  /*3ef90*/  ISETP.LT.AND P3, PT, R54, UR10, !P2 ;  /* 0x0000000a36007c0c */ /* 0x000fe2000d761270 */
[----:B------:R-:W-:Y:S01]  /*3efa0*/  ULDC UR4, c[0x0][0x248] ;  /* 0x0000920000047ab9 */ /* 0x000fe20000000800 */
[----:B------:R-:W-:Y:S01]  /*3efb0*/  ISETP.GE.AND P0, PT, R0, UR11, PT ;  /* 0x0000000b00007c0c */ /* 0x000fe2000bf06270 */
[----:B------:R-:W-:Y:S01]  /*3efc0*/  ULDC UR11, c[0x0][0x228] ;  /* 0x00008a00000b7ab9 */ /* 0x000fe20000000800 */
[----:B0-----:R-:W-:Y:S01]  /*3efd0*/  IMAD.WIDE R8, R27, 0x2, R48 ;  /* 0x000000021b087825 */ /* 0x001fe200078e0230 */
[----:B------:R0:W-:Y:S01]  /*3efe0*/  @P6 STG.E.U16 desc[UR8][R24.64], R17 ;  /* 0x0000001118006986 */ /* 0x0001e2000c101508 */
[----:B-1----:R-:W-:Y:S02]  /*3eff0*/  PRMT R4, R17, 0x7632, R4 ;  /* 0x0000763211047816 */ /* 0x002fe40000000004 */
[----:B------:R-:W-:Y:S01]  /*3f000*/  IMAD.WIDE R12, R27, 0x2, R2 ;  /* 0x000000021b0c7825 */ /* 0x000fe200078e0202 */
[----:B------:R-:W-:Y:S01]  /*3f010*/  ISETP.LT.AND P6, PT, R61, UR11, !P0 ;  /* 0x0000000b3d007c0c */ /* 0x000fe2000c7c1270 */
[----:B------:R-:W-:Y:S01]  /*3f020*/  ULDC UR6, c[0x0][0x228] ;  /* 0x00008a0000067ab9 */ /* 0x000fe20000000800 */
[----:B------:R-:W-:Y:S01]  /*3f030*/  PRMT R0, R5, 0x7632, R0 ;  /* 0x0000763205007816 */ /* 0x000fe20000000000 */
[C---:B------:R-:W-:Y:S01]  /*3f040*/  VIADD R23, R27.reuse, UR4 ;  /* 0x000000041b177c36 */ /* 0x040fe20008000000 */
[----:B------:R-:W-:Y:S01]  /*3f050*/  @P4 STG.E.U16 desc[UR8][R8.64], R4 ;  /* 0x0000000408004986 */ /* 0x000fe2000c101508 */
[----:B------:R-:W-:Y:S01]  /*3f060*/  ULDC UR4, c[0x0][0x228] ;  /* 0x00008a0000047ab9 */ /* 0x000fe20000000800 */
[----:B0-----:R-:W-:-:S02]  /*3f070*/  IMAD.WIDE R16, R27, 0x2, R44 ;  /* 0x000000021b107825 */ /* 0x001fc400078e022c */
[----:B------:R0:W-:Y:S01]  /*3f080*/  @P5 STG.E.U16 desc[UR8][R12.64], R5 ;  /* 0x000000050c005986 */ /* 0x0001e2000c101508 */
[----:B------:R-:W-:Y:S01]  /*3f090*/  ISETP.LT.AND P4, PT, R55, UR6, !P0 ;  /* 0x0000000637007c0c */ /* 0x000fe2000c781270 */
[----:B------:R-:W-:Y:S02]  /*3f0a0*/  ULDC UR6, c[0x0][0x228] ;  /* 0x00008a0000067ab9 */ /* 0x000fe40000000800 */
[----:B------:R1:W-:Y:S01]  /*3f0b0*/  @P3 STG.E.U16 desc[UR8][R16.64], R0 ;  /* 0x0000000010003986 */ /* 0x0003e2000c101508 */
[----:B------:R-:W-:Y:S01]  /*3f0c0*/  ISETP.LT.AND P3, PT, R60, UR4, !P0 ;  /* 0x000000043c007c0c */ /* 0x000fe2000c761270 */
[----:B------:R-:W-:Y:S01]  /*3f0d0*/  IMAD.WIDE R20, R23, 0x2, R46 ;  /* 0x0000000217147825 */ /* 0x000fe200078e022e */
[----:B------:R-:W-:-:S04]  /*3f0e0*/  ULDC UR4, c[0x0][0x248] ;  /* 0x0000920000047ab9 */ /* 0x000fc80000000800 */
[----:B------:R3:W-:Y:S01]  /*3f0f0*/  @P6 STG.E.U16 desc[UR8][R20.64], R10 ;  /* 0x0000000a14006986 */ /* 0x0007e2000c101508 */
[----:B0-----:R-:W-:Y:S01]  /*3f100*/  IMAD.WIDE R4, R23, 0x2, R48 ;  /* 0x0000000217047825 */ /* 0x001fe200078e0230 */
[----:B-1----:R-:W-:-:S03]  /*3f110*/  PRMT R17, R10, 0x7632, R17 ;  /* 0x000076320a117816 */ /* 0x002fc60000000011 */
[----:B------:R-:W-:Y:S01]  /*3f120*/  IMAD.WIDE R8, R23, 0x2, R2 ;  /* 0x0000000217087825 */ /* 0x000fe200078e0202 */
[----:B------:R-:W-:-:S03]  /*3f130*/  PRMT R0, R14, 0x7632, R0 ;  /* 0x000076320e007816 */ /* 0x000fc60000000000 */
[C---:B------:R-:W-:Y:S01]  /*3f140*/  IMAD.WIDE R12, R23.reuse, 0x2, R44 ;  /* 0x00000002170c7825 */ /* 0x040fe200078e022c */
[----:B------:R0:W-:Y:S03]  /*3f150*/  @P3 STG.E.U16 desc[UR8][R4.64], R17 ;  /* 0x0000001104003986 */ /* 0x0001e6000c101508 */
[----:B---3--:R-:W-:Y:S01]  /*3f160*/  VIADD R21, R23, UR4 ;  /* 0x0000000417157c36 */ /* 0x008fe20008000000 */
[----:B------:R1:W-:Y:S01]  /*3f170*/  @P4 STG.E.U16 desc[UR8][R8.64], R14 ;  /* 0x0000000e08004986 */ /* 0x0003e2000c101508 */
[----:B------:R-:W-:Y:S02]  /*3f180*/  ULDC UR4, c[0x0][0x228] ;  /* 0x00008a0000047ab9 */ /* 0x000fe40000000800 */
[----:B0-----:R-:W-:Y:S01]  /*3f190*/  IMAD.WIDE R16, R21, 0x2, R46 ;  /* 0x0000000215107825 */ /* 0x001fe200078e022e */
[----:B------:R-:W-:-:S03]  /*3f1a0*/  PRMT R10, R18, 0x7632, R10 ;  /* 0x00007632120a7816 */ /* 0x000fc6000000000a */
[----:B------:R-:W-:-:S04]  /*3f1b0*/  IMAD.WIDE R4, R21, 0x2, R48 ;  /* 0x0000000215047825 */ /* 0x000fc800078e0230 */
[----:B-1----:R-:W-:Y:S01]  /*3f1c0*/  IMAD.WIDE R8, R21, 0x2, R2 ;  /* 0x0000000215087825 */ /* 0x002fe200078e0202 */
[----:B------:R-:W-:Y:S01]  /*3f1d0*/  ISETP.GE.AND P2, PT, R28, UR7, PT ;  /* 0x000000071c007c0c */ /* 0x000fe2000bf46270 */
[----:B------:R-:W-:Y:S02]  /*3f1e0*/  ULDC UR7, c[0x0][0x228] ;  /* 0x00008a0000077ab9 */ /* 0x000fe40000000800 */
[----:B------:R-:W-:Y:S02]  /*3f1f0*/  ISETP.LT.AND P5, PT, R54, UR7, !P0 ;  /* 0x0000000736007c0c */ /* 0x000fe4000c7a1270 */
[----:B------:R-:W-:Y:S01]  /*3f200*/  ISETP.LT.AND P6, PT, R61, UR6, !P2 ;  /* 0x000000063d007c0c */ /* 0x000fe2000d7c1270 */
[----:B------:R-:W-:-:S10]  /*3f210*/  ULDC UR6, c[0x0][0x228] ;  /* 0x00008a0000067ab9 */ /* 0x000fd40000000800 */
[----:B------:R0:W-:Y:S01]  /*3f220*/  @P5 STG.E.U16 desc[UR8][R12.64], R0 ;  /* 0x000000000c005986 */ /* 0x0001e2000c101508 */
[----:B------:R-:W-:Y:S01]  /*3f230*/  ISETP.LT.AND P5, PT, R60, UR4, !P2 ;  /* 0x000000043c007c0c */ /* 0x000fe2000d7a1270 */
[----:B------:R-:W-:Y:S02]  /*3f240*/  ULDC UR4, c[0x0][0x228] ;  /* 0x00008a0000047ab9 */ /* 0x000fe40000000800 */
[----:B------:R1:W-:Y:S01]  /*3f250*/  @P6 STG.E.U16 desc[UR8][R16.64], R18 ;  /* 0x0000001210006986 */ /* 0x0003e2000c101508 */
[----:B0-----:R-:W-:Y:S01]  /*3f260*/  PRMT R0, R6, 0x7632, R0 ;  /* 0x0000763206007816 */ /* 0x001fe20000000000 */
[----:B------:R-:W-:-:S08]  /*3f270*/  IMAD.WIDE R12, R21, 0x2, R44 ;  /* 0x00000002150c7825 */ /* 0x000fd000078e022c */
[----:B------:R0:W-:Y:S01]  /*3f280*/  @P5 STG.E.U16 desc[UR8][R4.64], R10 ;  /* 0x0000000a04005986 */ /* 0x0001e2000c101508 */
[----:B------:R-:W-:Y:S01]  /*3f290*/  ISETP.LT.AND P3, PT, R61, UR6, !P1 ;  /* 0x000000063d007c0c */ /* 0x000fe2000cf61270 */
[----:B------:R-:W-:Y:S01]  /*3f2a0*/  ULDC UR6, c[0x0][0x228] ;  /* 0x00008a0000067ab9 */ /* 0x000fe20000000800 */
[----:B------:R-:W-:Y:S02]  /*3f2b0*/  PRMT R24, R19, 0x7632, R24 ;  /* 0x0000763213187816 */ /* 0x000fe40000000018 */
[----:B--2---:R-:W-:Y:S01]  /*3f2c0*/  ISETP.GE.AND P0, PT, R26, UR5, PT ;  /* 0x000000051a007c0c */ /* 0x004fe2000bf06270 */
[----:B------:R-:W-:Y:S02]  /*3f2d0*/  ULDC UR5, c[0x0][0x228] ;  /* 0x00008a0000057ab9 */ /* 0x000fe40000000800 */
[----:B------:R-:W-:Y:S01]  /*3f2e0*/  ISETP.LT.AND P4, PT, R55, UR5, !P2 ;  /* 0x0000000537007c0c */ /* 0x000fe2000d781270 */
[----:B------:R-:W-:Y:S01]  /*3f2f0*/  ULDC UR5, c[0x0][0x228] ;  /* 0x00008a0000057ab9 */ /* 0x000fe20000000800 */
[----:B------:R-:W-:Y:S01]  /*3f300*/  ISETP.LT.AND P2, PT, R54, UR4, !P2 ;  /* 0x0000000436007c0c */ /* 0x000fe2000d741270 */
[----:B------:R-:W-:Y:S01]  /*3f310*/  ULDC UR4, c[0x0][0x248] ;  /* 0x0000920000047ab9 */ /* 0x000fe20000000800 */
[----:B------:R-:W-:Y:S01]  /*3f320*/  ISETP.LT.AND P6, PT, R61, UR5, !P0 ;  /* 0x000000053d007c0c */ /* 0x000fe2000c7c1270 */
[----:B------:R-:W-:Y:S01]  /*3f330*/  VIADD R23, R21, UR4 ;  /* 0x0000000415177c36 */ /* 0x000fe20008000000 */
[----:B------:R-:W-:Y:S01]  /*3f340*/  ULDC UR5, c[0x0][0x228] ;  /* 0x00008a0000057ab9 */ /* 0x000fe20000000800 */
[----:B------:R-:W-:-:S02]  /*3f350*/  ULDC UR4, c[0x0][0x228] ;  /* 0x00008a0000047ab9 */ /* 0x000fc40000000800 */
[----:B-1----:R-:W-:Y:S01]  /*3f360*/  IMAD.WIDE R16, R23, 0x2, R46 ;  /* 0x0000000217107825 */ /* 0x002fe200078e022e */
[C---:B------:R-:W-:Y:S01]  /*3f370*/  ISETP.LT.AND P5, PT, R60.reuse, UR4, !P0 ;  /* 0x000000043c007c0c */ /* 0x040fe2000c7a1270 */
[----:B------:R-:W-:Y:S02]  /*3f380*/  ULDC UR4, c[0x0][0x228] ;  /* 0x00008a0000047ab9 */ /* 0x000fe40000000800 */
[----:B------:R-:W-:Y:S01]  /*3f390*/  @P4 STG.E.U16 desc[UR8][R8.64], R6 ;  /* 0x0000000608004986 */ /* 0x000fe2000c101508 */
[----:B------:R-:W-:Y:S01]  /*3f3a0*/  ISETP.LT.AND P4, PT, R60, UR5, !P1 ;  /* 0x000000053c007c0c */ /* 0x000fe2000cf81270 */
[----:B------:R-:W-:Y:S02]  /*3f3b0*/  ULDC UR5, c[0x0][0x228] ;  /* 0x00008a0000057ab9 */ /* 0x000fe40000000800 */
[----:B------:R1:W-:Y:S01]  /*3f3c0*/  @P2 STG.E.U16 desc[UR8][R12.64], R0 ;  /* 0x000000000c002986 */ /* 0x0003e2000c101508 */
[----:B------:R-:W-:Y:S01]  /*3f3d0*/  ISETP.LT.AND P2, PT, R55, UR5, !P1 ;  /* 0x0000000537007c0c */ /* 0x000fe2000cf41270 */
[----:B------:R-:W-:-:S02]  /*3f3e0*/  ULDC UR5, c[0x0][0x228] ;  /* 0x00008a0000057ab9 */ /* 0x000fc40000000800 */
[----:B----4-:R2:W-:Y:S01]  /*3f3f0*/  @P6 STG.E.U16 desc[UR8][R16.64], R11 ;  /* 0x0000000b10006986 */ /* 0x0105e2000c101508 */
[----:B------:R-:W-:Y:S01]  /*3f400*/  ISETP.LT.AND P6, PT, R55, UR4, !P0 ;  /* 0x0000000437007c0c */ /* 0x000fe2000c7c1270 */
[----:B------:R-:W-:Y:S01]  /*3f410*/  ULDC UR4, c[0x0][0x248] ;  /* 0x0000920000047ab9 */ /* 0x000fe20000000800 */
[C---:B------:R-:W-:Y:S02]  /*3f420*/  ISETP.LT.AND P0, PT, R54.reuse, UR5, !P0 ;  /* 0x0000000536007c0c */ /* 0x040fe4000c701270 */
[----:B------:R-:W-:Y:S01]  /*3f430*/  ISETP.LT.AND P1, PT, R54, UR6, !P1 ;  /* 0x0000000636007c0c */ /* 0x000fe2000cf21270 */
[----:B0-----:R-:W-:Y:S01]  /*3f440*/  IMAD.WIDE R4, R23, 0x2, R48 ;  /* 0x0000000217047825 */ /* 0x001fe200078e0230 */
[----:B-1----:R-:W-:-:S03]  /*3f450*/  PRMT R0, R11, 0x7632, R0 ;  /* 0x000076320b007816 */ /* 0x002fc60000000000 */
[----:B------:R-:W-:Y:S01]  /*3f460*/  VIADD R13, R23, UR4 ;  /* 0x00000004170d7c36 */ /* 0x000fe20008000000 */
[----:B------:R-:W-:Y:S01]  /*3f470*/  PRMT R6, R15, 0x7632, R6 ;  /* 0x000076320f067816 */ /* 0x000fe20000000006 */
[C---:B------:R-:W-:Y:S01]  /*3f480*/  IMAD.WIDE R8, R23.reuse, 0x2, R2 ;  /* 0x0000000217087825 */ /* 0x040fe200078e0202 */
[----:B------:R0:W-:Y:S03]  /*3f490*/  @P5 STG.E.U16 desc[UR8][R4.64], R0 ;  /* 0x0000000004005986 */ /* 0x0001e6000c101508 */
[----:B--2---:R-:W-:Y:S01]  /*3f4a0*/  IMAD.WIDE R10, R23, 0x2, R44 ;  /* 0x00000002170a7825 */ /* 0x004fe200078e022c */
[----:B------:R0:W-:Y:S03]  /*3f4b0*/  @P6 STG.E.U16 desc[UR8][R8.64], R15 ;  /* 0x0000000f08006986 */ /* 0x0001e6000c101508 */
[C---:B------:R-:W-:Y:S01]  /*3f4c0*/  IMAD.WIDE R46, R13.reuse, 0x2, R46 ;  /* 0x000000020d2e7825 */ /* 0x040fe200078e022e */
[----:B------:R0:W-:Y:S03]  /*3f4d0*/  @P0 STG.E.U16 desc[UR8][R10.64], R6 ;  /* 0x000000060a000986 */ /* 0x0001e6000c101508 */
[C---:B------:R-:W-:Y:S01]  /*3f4e0*/  IMAD.WIDE R48, R13.reuse, 0x2, R48 ;  /* 0x000000020d307825 */ /* 0x040fe200078e0230 */
[----:B------:R0:W-:Y:S03]  /*3f4f0*/  @P3 STG.E.U16 desc[UR8][R46.64], R19 ;  /* 0x000000132e003986 */ /* 0x0001e6000c101508 */
[C---:B------:R-:W-:Y:S01]  /*3f500*/  IMAD.WIDE R2, R13.reuse, 0x2, R2 ;  /* 0x000000020d027825 */ /* 0x040fe200078e0202 */
[----:B------:R0:W-:Y:S04]  /*3f510*/  @P4 STG.E.U16 desc[UR8][R48.64], R24 ;  /* 0x0000001830004986 */ /* 0x0001e8000c101508 */
[----:B------:R0:W-:Y:S01]  /*3f520*/  @P2 STG.E.U16 desc[UR8][R2.64], R7 ;  /* 0x0000000702002986 */ /* 0x0001e2000c101508 */
[----:B------:R-:W-:Y:S01]  /*3f530*/  IMAD.WIDE R44, R13, 0x2, R44 ;  /* 0x000000020d2c7825 */ /* 0x000fe200078e022c */
[----:B------:R-:W-:Y:S06]  /*3f540*/  @!P1 EXIT ;  /* 0x000000000000994d */ /* 0x000fec0003800000 */
[----:B------:R-:W-:-:S05]  /*3f550*/  PRMT R22, R7, 0x7632, R22 ;  /* 0x0000763207167816 */ /* 0x000fca0000000016 */
[----:B------:R-:W-:Y:S01]  /*3f560*/  STG.E.U16 desc[UR8][R44.64], R22 ;  /* 0x000000162c007986 */ /* 0x000fe2000c101508 */
[----:B------:R-:W-:Y:S05]  /*3f570*/  EXIT ;  /* 0x000000000000794d */ /* 0x000fea0003800000 */
.L_x_2:
[----:B------:R-:W-:-:S00]  /*3f580*/  BRA `(.L_x_2) ;  /* 0xfffffffc00fc7947 */ /* 0x000fc0000383ffff */
[----:B------:R-:W-:-:S00]  /*3f590*/  NOP ;  /* 0x0000000000007918 */ /* 0x000fc00000000000 */
        /* <DEDUP_REMOVED lines=14> */
.L_x_3:


//--------------------- .nv.shared.matmul_kernel  --------------------------
	.section	.nv.shared.matmul_kernel,"aw",@nobits
	.sectionflags	@""
	.align	16
	.zero		1024


//--------------------- .nv.shared.reserved.0     --------------------------
	.section	.nv.shared.reserved.0,"aw",@nobits
	.weak		__nv_reservedSMEM_offset_0_alias
	.size		__nv_reservedSMEM_offset_0_alias, 0, 0
	.other		__nv_reservedSMEM_offset_0_alias,@"STO_CUDA_RESERVED_SHARED STV_DEFAULT"
__nv_reservedSMEM_offset_0_alias:
	.zero		0


//--------------------- .nv.constant0.matmul_kernel --------------------------
	.section	.nv.constant0.matmul_kernel,"a",@progbits
	.sectionflags	@""
	.align	4
.nv.constant0.matmul_kernel:
	.zero		608


//--------------------- SYMBOLS --------------------------

	.type		.nv.reservedSmem.offset0,@object
	.size		.nv.reservedSmem.offset0,0x4
